def matmul_kernel(
    a_ptr,
    b_ptr,
    c_ptr,
    M,
    N,
    K,
    stride_am,
    stride_ak,
    stride_bk,
    stride_bn,
    stride_cm,
    stride_cn,
    BLOCK_M: tl.constexpr,
    BLOCK_N: tl.constexpr,
    BLOCK_K: tl.constexpr,
    GROUP_M: tl.constexpr,
):
    pid = tl.program_id(axis=0)
    num_pid_m = tl.cdiv(M, BLOCK_M)
    num_pid_n = tl.cdiv(N, BLOCK_N)
    num_pid_in_group = GROUP_M * num_pid_n
    group_id = pid // num_pid_in_group
    first_pid_m = group_id * GROUP_M
    group_size_m = min(num_pid_m - first_pid_m, GROUP_M)
    pid_m = first_pid_m + ((pid % num_pid_in_group) % group_size_m)
    pid_n = (pid % num_pid_in_group) // group_size_m

    offs_am = (pid_m * BLOCK_M + tl.arange(0, BLOCK_M)) % M
    offs_bn = (pid_n * BLOCK_N + tl.arange(0, BLOCK_N)) % N
    offs_k = tl.arange(0, BLOCK_K)
    a_ptrs = a_ptr + offs_am[:, None] * stride_am + offs_k[None, :] * stride_ak
    b_ptrs = b_ptr + offs_k[:, None] * stride_bk + offs_bn[None, :] * stride_bn

    acc = tl.zeros((BLOCK_M, BLOCK_N), dtype=tl.float32)
    for kk in range(0, tl.cdiv(K, BLOCK_K)):
        a = tl.load(a_ptrs, mask=offs_k[None, :] < K - kk * BLOCK_K, other=0.0)
        b = tl.load(b_ptrs, mask=offs_k[:, None] < K - kk * BLOCK_K, other=0.0)
        acc = tl.dot(a, b, acc)
        a_ptrs += BLOCK_K * stride_ak
        b_ptrs += BLOCK_K * stride_bk

    c = acc.to(c_ptr.dtype.element_ty)
    offs_cm = pid_m * BLOCK_M + tl.arange(0, BLOCK_M)
    offs_cn = pid_n * BLOCK_N + tl.arange(0, BLOCK_N)
    c_ptrs = c_ptr + offs_cm[:, None] * stride_cm + offs_cn[None, :] * stride_cn
    mask = (offs_cm[:, None] < M) & (offs_cn[None, :] < N)
    tl.store(c_ptrs, c, mask=mask)

# config = {"BLOCK_K": 256, "BLOCK_M": 128, "BLOCK_N": 32, "GROUP_M": 8, "arch": "sm_80", "dtype": "fp16", "num_ctas": 1, "num_stages": 3, "num_warps": 4}
# arch = sm_80


// ===== COMPILED SASS (sm_80) =====

	.target	sm_80

	.elftype	@"ET_EXEC"


//--------------------- .note.nv.tkinfo           --------------------------
	.section	.note.nv.tkinfo,"",@"SHT_NOTE"
	.sectionflags	@"SHF_NOTE_NV_TKINFO"
	.tkinfo
        /*0018*/ 	.word	0x00000002
        /*0030*/ 	.string	""
        /*0030*/ 	.string	"ptxas"
        /*0030*/ 	.string	"Cuda compilation tools, release 13.0, V13.0.88"
        /*0030*/ 	.string	"Build cuda_13.0.r13.0/compiler.36424714_0"
        /*0030*/ 	.string	"-v  -suppress-debug-info  -lineinfo  -arch sm_80 "



//--------------------- .note.nv.cuinfo           --------------------------
	.section	.note.nv.cuinfo,"",@"SHT_NOTE"
	.sectionflags	@"SHF_NOTE_NV_CUINFO"
        /*0018*/ 	.short	0x0002
        /*001a*/ 	.short	0x0050
        /*001c*/ 	.short	0x0082
	.zero		2


//--------------------- .nv.info                  --------------------------
	.section	.nv.info,"",@"SHT_CUDA_INFO"
	.align	4


	//----- nvinfo : EIATTR_REGCOUNT
	.align		4
        /*0000*/ 	.byte	0x04, 0x2f
        /*0002*/ 	.short	(.L_1 - .L_0)
	.align		4
.L_0:
        /*0004*/ 	.word	index@(matmul_kernel)
        /*0008*/ 	.word	0x00000020


	//----- nvinfo : EIATTR_FRAME_SIZE
	.align		4
.L_1:
        /*000c*/ 	.byte	0x04, 0x11
        /*000e*/ 	.short	(.L_3 - .L_2)
	.align		4
.L_2:
        /*0010*/ 	.word	index@(matmul_kernel)
        /*0014*/ 	.word	0x00001e08


	//----- nvinfo : EIATTR_MIN_STACK_SIZE
	.align		4
.L_3:
        /*0018*/ 	.byte	0x04, 0x12
        /*001a*/ 	.short	(.L_5 - .L_4)
	.align		4
.L_4:
        /*001c*/ 	.word	index@(matmul_kernel)
        /*0020*/ 	.word	0x00001e08
.L_5:


//--------------------- .nv.info.matmul_kernel    --------------------------
	.section	.nv.info.matmul_kernel,"",@"SHT_CUDA_INFO"
	.sectionflags	@""
	.align	4


	//----- nvinfo : EIATTR_CUDA_API_VERSION
	.align		4
        /*0000*/ 	.byte	0x04, 0x37
        /*0002*/ 	.short	(.L_7 - .L_6)
.L_6:
        /*0004*/ 	.word	0x00000082


	//----- nvinfo : EIATTR_SW2861232_WAR
	.align		4
.L_7:
        /*0008*/ 	.byte	0x01, 0x35
	.zero		2


	//----- nvinfo : EIATTR_PARAM_CBANK
	.align		4
        /*000c*/ 	.byte	0x04, 0x0a
        /*000e*/ 	.short	(.L_9 - .L_8)
	.align		4
.L_8:
        /*0010*/ 	.word	index@(.nv.constant0.matmul_kernel)
        /*0014*/ 	.short	0x0160
        /*0016*/ 	.short	0x0050


	//----- nvinfo : EIATTR_CBANK_PARAM_SIZE
	.align		4
.L_9:
        /*0018*/ 	.byte	0x03, 0x19
        /*001a*/ 	.short	0x0050


	//----- nvinfo : EIATTR_KPARAM_INFO
	.align		4
        /*001c*/ 	.byte	0x04, 0x17
        /*001e*/ 	.short	(.L_11 - .L_10)
.L_10:
        /*0020*/ 	.word	0x00000000
        /*0024*/ 	.short	0x000d
        /*0026*/ 	.short	0x0048
        /*0028*/ 	.byte	0x00, 0xf4, 0x21, 0x00


	//----- nvinfo : EIATTR_KPARAM_INFO
	.align		4
.L_11:
        /*002c*/ 	.byte	0x04, 0x17
        /*002e*/ 	.short	(.L_13 - .L_12)
.L_12:
        /*0030*/ 	.word	0x00000000
        /*0034*/ 	.short	0x000c
        /*0036*/ 	.short	0x0040
        /*0038*/ 	.byte	0x00, 0xf4, 0x21, 0x00


	//----- nvinfo : EIATTR_KPARAM_INFO
	.align		4
.L_13:
        /*003c*/ 	.byte	0x04, 0x17
        /*003e*/ 	.short	(.L_15 - .L_14)
.L_14:
        /*0040*/ 	.word	0x00000000
        /*0044*/ 	.short	0x000b
        /*0046*/ 	.short	0x0038
        /*0048*/ 	.byte	0x00, 0xf0, 0x11, 0x00


	//----- nvinfo : EIATTR_KPARAM_INFO
	.align		4
.L_15:
        /*004c*/ 	.byte	0x04, 0x17
        /*004e*/ 	.short	(.L_17 - .L_16)
.L_16:
        /*0050*/ 	.word	0x00000000
        /*0054*/ 	.short	0x000a
        /*0056*/ 	.short	0x0034
        /*0058*/ 	.byte	0x00, 0xf0, 0x11, 0x00


	//----- nvinfo : EIATTR_KPARAM_INFO
	.align		4
.L_17:
        /*005c*/ 	.byte	0x04, 0x17
        /*005e*/ 	.short	(.L_19 - .L_18)
.L_18:
        /*0060*/ 	.word	0x00000000
        /*0064*/ 	.short	0x0009
        /*0066*/ 	.short	0x0030
        /*0068*/ 	.byte	0x00, 0xf0, 0x11, 0x00


	//----- nvinfo : EIATTR_KPARAM_INFO
	.align		4
.L_19:
        /*006c*/ 	.byte	0x04, 0x17
        /*006e*/ 	.short	(.L_21 - .L_20)
.L_20:
        /*0070*/ 	.word	0x00000000
        /*0074*/ 	.short	0x0008
        /*0076*/ 	.short	0x002c
        /*0078*/ 	.byte	0x00, 0xf0, 0x11, 0x00


	//----- nvinfo : EIATTR_KPARAM_INFO
	.align		4
.L_21:
        /*007c*/ 	.byte	0x04, 0x17
        /*007e*/ 	.short	(.L_23 - .L_22)
.L_22:
        /*0080*/ 	.word	0x00000000
        /*0084*/ 	.short	0x0007
        /*0086*/ 	.short	0x0028
        /*0088*/ 	.byte	0x00, 0xf0, 0x11, 0x00


	//----- nvinfo : EIATTR_KPARAM_INFO
	.align		4
.L_23:
        /*008c*/ 	.byte	0x04, 0x17
        /*008e*/ 	.short	(.L_25 - .L_24)
.L_24:
        /*0090*/ 	.word	0x00000000
        /*0094*/ 	.short	0x0006
        /*0096*/ 	.short	0x0024
        /*0098*/ 	.byte	0x00, 0xf0, 0x11, 0x00


	//----- nvinfo : EIATTR_KPARAM_INFO
	.align		4
.L_25:
        /*009c*/ 	.byte	0x04, 0x17
        /*009e*/ 	.short	(.L_27 - .L_26)
.L_26:
        /*00a0*/ 	.word	0x00000000
        /*00a4*/ 	.short	0x0005
        /*00a6*/ 	.short	0x0020
        /*00a8*/ 	.byte	0x00, 0xf0, 0x11, 0x00


	//----- nvinfo : EIATTR_KPARAM_INFO
	.align		4
.L_27:
        /*00ac*/ 	.byte	0x04, 0x17
        /*00ae*/ 	.short	(.L_29 - .L_28)
.L_28:
        /*00b0*/ 	.word	0x00000000
        /*00b4*/ 	.short	0x0004
        /*00b6*/ 	.short	0x001c
        /*00b8*/ 	.byte	0x00, 0xf0, 0x11, 0x00


	//----- nvinfo : EIATTR_KPARAM_INFO
	.align		4
.L_29:
        /*00bc*/ 	.byte	0x04, 0x17
        /*00be*/ 	.short	(.L_31 - .L_30)
.L_30:
        /*00c0*/ 	.word	0x00000000
        /*00c4*/ 	.short	0x0003
        /*00c6*/ 	.short	0x0018
        /*00c8*/ 	.byte	0x00, 0xf0, 0x11, 0x00


	//----- nvinfo : EIATTR_KPARAM_INFO
	.align		4
.L_31:
        /*00cc*/ 	.byte	0x04, 0x17
        /*00ce*/ 	.short	(.L_33 - .L_32)
.L_32:
        /*00d0*/ 	.word	0x00000000
        /*00d4*/ 	.short	0x0002
        /*00d6*/ 	.short	0x0010
        /*00d8*/ 	.byte	0x00, 0xf4, 0x21, 0x00


	//----- nvinfo : EIATTR_KPARAM_INFO
	.align		4
.L_33:
        /*00dc*/ 	.byte	0x04, 0x17
        /*00de*/ 	.short	(.L_35 - .L_34)
.L_34:
        /*00e0*/ 	.word	0x00000000
        /*00e4*/ 	.short	0x0001
        /*00e6*/ 	.short	0x0008
        /*00e8*/ 	.byte	0x00, 0xf4, 0x21, 0x00


	//----- nvinfo : EIATTR_KPARAM_INFO
	.align		4
.L_35:
        /*00ec*/ 	.byte	0x04, 0x17
        /*00ee*/ 	.short	(.L_37 - .L_36)
.L_36:
        /*00f0*/ 	.word	0x00000000
        /*00f4*/ 	.short	0x0000
        /*00f6*/ 	.short	0x0000
        /*00f8*/ 	.byte	0x00, 0xf4, 0x21, 0x00


	//----- nvinfo : EIATTR_MAXREG_COUNT
	.align		4
.L_37:
        /*00fc*/ 	.byte	0x03, 0x1b
        /*00fe*/ 	.short	0x00ff


	//----- nvinfo : EIATTR_NUM_BARRIERS
	.align		4
        /*0100*/ 	.byte	0x02, 0x4c
        /*0102*/ 	.byte	0x01
	.zero		1


	//----- nvinfo : EIATTR_ANNOTATIONS
	.align		4
        /*0104*/ 	.byte	0x04, 0x55
        /*0106*/ 	.short	(.L_39 - .L_38)


	//   ....[0]....
.L_38:
        /*0108*/ 	.word	0x00000001
        /*010c*/ 	.byte	0x60, 0x05, 0x00, 0x00, 0x01, 0x00, 0x00, 0x00, 0x70, 0x05, 0x00, 0x00, 0x01, 0x00, 0x00, 0x00
        /* <DEDUP_REMOVED lines=2768> */
        /*ae1c*/ 	.byte	0x80, 0xb0, 0x02, 0x00, 0x01, 0x00, 0x00, 0x00, 0x90, 0xb0, 0x02, 0x00


	//----- nvinfo : EIATTR_MERCURY_ISA_VERSION
	.align		4
.L_39:
        /*ae28*/ 	.byte	0x03, 0x5f
        /*ae2a*/ 	.short	0x0000


	//----- nvinfo : EIATTR_EXIT_INSTR_OFFSETS
	.align		4
        /*ae2c*/ 	.byte	0x04, 0x1c
        /*ae2e*/ 	.short	(.L_41 - .L_40)


	//   ....[0]....
.L_40:
        /*ae30*/ 	.word	0x0002b440


	//   ....[1]....
        /*ae34*/ 	.word	0x0002b470


	//----- nvinfo : EIATTR_REQNTID
	.align		4
.L_41:
        /*ae38*/ 	.byte	0x04, 0x10
        /*ae3a*/ 	.short	(.L_43 - .L_42)
.L_42:
        /*ae3c*/ 	.word	0x00000080
        /*ae40*/ 	.word	0x00000001
        /*ae44*/ 	.word	0x00000001
.L_43:


//--------------------- .nv.callgraph             --------------------------
	.section	.nv.callgraph,"",@"SHT_CUDA_CALLGRAPH"
	.align	4
	.sectionentsize	8
	.align		4
        /*0000*/ 	.word	0x00000000
	.align		4
        /*0004*/ 	.word	0xffffffff
	.align		4
        /*0008*/ 	.word	0x00000000
	.align		4
        /*000c*/ 	.word	0xfffffffe
	.align		4
        /*0010*/ 	.word	0x00000000
	.align		4
        /*0014*/ 	.word	0xfffffffd
	.align		4
        /*0018*/ 	.word	0x00000000
	.align		4
        /*001c*/ 	.word	0xfffffffc


//--------------------- .nv.rel.action            --------------------------
	.section	.nv.rel.action,"",@"SHT_CUDA_RELOCINFO"
	.align	8
	.sectionentsize	8
        /*0000*/ 	.byte	0x73, 0x00, 0x00, 0x00, 0x00, 0x00, 0x00, 0x00, 0x00, 0x00, 0x00, 0x11, 0x25, 0x00, 0x05, 0x36


//--------------------- .nv.constant0.matmul_kernel --------------------------
	.section	.nv.constant0.matmul_kernel,"a",@progbits
	.sectionflags	@""
	.align	4
.nv.constant0.matmul_kernel:
	.zero		432


//--------------------- .text.matmul_kernel       --------------------------
	.section	.text.matmul_kernel,"ax",@progbits
	.sectioninfo	@"SHI_REGISTERS=32"
	.align	128
        .global         matmul_kernel
        .type           matmul_kernel,@function
        .size           matmul_kernel,(.L_x_4 - matmul_kernel)
        .other          matmul_kernel,@"STO_CUDA_ENTRY STV_DEFAULT"
matmul_kernel:
.text.matmul_kernel:
[----:B------:R-:W-:-:S03]  /*0000*/  IMAD.MOV.U32 R1, RZ, RZ, c[0x0][0x28] ;  /* 0x00000a00ff017624 */ /* 0x000fc600078e00ff */
[----:B------:R-:W-:Y:S01]  /*0010*/  IMAD.MOV.U32 R0, RZ, RZ, 0x1f ;  /* 0x0000001fff007424 */ /* 0x000fe200078e00ff */
[----:B------:R-:W0:Y:S01]  /*0020*/  S2R R21, SR_TID.X ;  /* 0x0000000000157919 */ /* 0x000e220000002100 */
[----:B------:R-:W-:Y:S01]  /*0030*/  IADD3 R1, R1, -0x1e08, RZ ;  /* 0xffffe1f801017810 */ /* 0x000fe20007ffe0ff */
[----:B------:R-:W-:Y:S01]  /*0040*/  CS2R R16, SRZ ;  /* 0x0000000000107805 */ /* 0x000fe2000001ff00 */
[----:B------:R-:W-:Y:S01]  /*0050*/  CS2R R18, SRZ ;  /* 0x0000000000127805 */ /* 0x000fe2000001ff00 */
[----:B------:R-:W-:Y:S01]  /*0060*/  IADD3 R0, R0, c[0x0][0x17c], RZ ;  /* 0x00005f0000007a10 */ /* 0x000fe20007ffe0ff */
[----:B------:R-:W-:Y:S01]  /*0070*/  CS2R R12, SRZ ;  /* 0x00000000000c7805 */ /* 0x000fe2000001ff00 */
[----:B------:R-:W-:Y:S02]  /*0080*/  CS2R R14, SRZ ;  /* 0x00000000000e7805 */ /* 0x000fe4000001ff00 */
[----:B------:R-:W-:-:S04]  /*0090*/  SHF.R.S32.HI R3, RZ, 0x1f, R0 ;  /* 0x0000001fff037819 */ /* 0x000fc80000011400 */
[----:B------:R-:W-:-:S04]  /*00a0*/  LEA.HI R3, R3, R0, RZ, 0x5 ;  /* 0x0000000003037211 */ /* 0x000fc800078f28ff */
[----:B------:R-:W-:Y:S02]  /*00b0*/  SHF.R.S32.HI R0, RZ, 0x5, R3 ;  /* 0x00000005ff007819 */ /* 0x000fe40000011403 */
[----:B------:R-:W1:Y:S03]  /*00c0*/  S2R R3, SR_CTAID.X ;  /* 0x0000000000037919 */ /* 0x000e660000002500 */
[----:B------:R-:W-:-:S05]  /*00d0*/  IMAD.SHL.U32 R0, R0, 0x8, RZ ;  /* 0x0000000800007824 */ /* 0x000fca00078e00ff */
[-C--:B------:R-:W-:Y:S02]  /*00e0*/  IABS R7, R0.reuse ;  /* 0x0000000000077213 */ /* 0x080fe40000000000 */
[----:B------:R-:W-:Y:S02]  /*00f0*/  IABS R10, R0 ;  /* 0x00000000000a7213 */ /* 0x000fe40000000000 */
[----:B------:R-:W2:Y:S01]  /*0100*/  I2F.RP R2, R7 ;  /* 0x0000000700027306 */ /* 0x000ea20000209400 */
[----:B-1----:R-:W-:-:S07]  /*0110*/  IABS R8, R3 ;  /* 0x0000000300087213 */ /* 0x002fce0000000000 */
[----:B--2---:R-:W1:Y:S02]  /*0120*/  MUFU.RCP R2, R2 ;  /* 0x0000000200027308 */ /* 0x004e640000001000 */
[----:B-1----:R-:W-:Y:S01]  /*0130*/  IADD3 R4, R2, 0xffffffe, RZ ;  /* 0x0ffffffe02047810 */ /* 0x002fe20007ffe0ff */
[----:B------:R-:W-:-:S05]  /*0140*/  IMAD.MOV R2, RZ, RZ, -R10 ;  /* 0x000000ffff027224 */ /* 0x000fca00078e0a0a */
[----:B------:R1:W2:Y:S02]  /*0150*/  F2I.FTZ.U32.TRUNC.NTZ R5, R4 ;  /* 0x0000000400057305 */ /* 0x0002a4000021f000 */
[----:B-1----:R-:W-:Y:S02]  /*0160*/  IMAD.MOV.U32 R4, RZ, RZ, RZ ;  /* 0x000000ffff047224 */ /* 0x002fe400078e00ff */
[----:B--2---:R-:W-:-:S04]  /*0170*/  IMAD.MOV R6, RZ, RZ, -R5 ;  /* 0x000000ffff067224 */ /* 0x004fc800078e0a05 */
[----:B------:R-:W-:Y:S02]  /*0180*/  IMAD R9, R6, R7, RZ ;  /* 0x0000000706097224 */ /* 0x000fe400078e02ff */
[----:B------:R-:W-:Y:S02]  /*0190*/  IMAD.MOV.U32 R6, RZ, RZ, R8 ;  /* 0x000000ffff067224 */ /* 0x000fe400078e0008 */
[----:B------:R-:W-:-:S06]  /*01a0*/  IMAD.HI.U32 R5, R5, R9, R4 ;  /* 0x0000000905057227 */ /* 0x000fcc00078e0004 */
[----:B------:R-:W-:-:S04]  /*01b0*/  IMAD.HI.U32 R5, R5, R6, RZ ;  /* 0x0000000605057227 */ /* 0x000fc800078e00ff */
[----:B------:R-:W-:-:S05]  /*01c0*/  IMAD R2, R5, R2, R6 ;  /* 0x0000000205027224 */ /* 0x000fca00078e0206 */
[----:B------:R-:W-:-:S13]  /*01d0*/  ISETP.GT.U32.AND P1, PT, R7, R2, PT ;  /* 0x000000020700720c */ /* 0x000fda0003f24070 */
[----:B------:R-:W-:Y:S01]  /*01e0*/  @!P1 IMAD.IADD R2, R2, 0x1, -R7 ;  /* 0x0000000102029824 */ /* 0x000fe200078e0a07 */
[----:B------:R-:W-:Y:S02]  /*01f0*/  @!P1 IADD3 R5, R5, 0x1, RZ ;  /* 0x0000000105059810 */ /* 0x000fe40007ffe0ff */
[----:B------:R-:W-:Y:S02]  /*0200*/  ISETP.NE.AND P1, PT, R0, RZ, PT ;  /* 0x000000ff0000720c */ /* 0x000fe40003f25270 */
[----:B------:R-:W-:Y:S02]  /*0210*/  ISETP.GE.U32.AND P0, PT, R2, R7, PT ;  /* 0x000000070200720c */ /* 0x000fe40003f06070 */
[----:B------:R-:W-:-:S04]  /*0220*/  LOP3.LUT R2, R3, R0, RZ, 0x3c, !PT ;  /* 0x0000000003027212 */ /* 0x000fc800078e3cff */
[----:B------:R-:W-:Y:S01]  /*0230*/  ISETP.GE.AND P2, PT, R2, RZ, PT ;  /* 0x000000ff0200720c */ /* 0x000fe20003f46270 */
[----:B------:R-:W-:-:S05]  /*0240*/  IMAD.MOV.U32 R2, RZ, RZ, c[0x0][0x178] ;  /* 0x00005e00ff027624 */ /* 0x000fca00078e00ff */
[----:B------:R-:W-:Y:S02]  /*0250*/  IADD3 R2, R2, 0x7f, RZ ;  /* 0x0000007f02027810 */ /* 0x000fe40007ffe0ff */
[----:B------:R-:W-:-:S05]  /*0260*/  @P0 IADD3 R5, R5, 0x1, RZ ;  /* 0x0000000105050810 */ /* 0x000fca0007ffe0ff */
[----:B------:R-:W-:Y:S01]  /*0270*/  IMAD.MOV.U32 R4, RZ, RZ, R5 ;  /* 0x000000ffff047224 */ /* 0x000fe200078e0005 */
[----:B------:R-:W-:-:S03]  /*0280*/  SHF.R.S32.HI R5, RZ, 0x1f, R2 ;  /* 0x0000001fff057819 */ /* 0x000fc60000011402 */
[----:B------:R-:W-:Y:S01]  /*0290*/  @!P2 IMAD.MOV R4, RZ, RZ, -R4 ;  /* 0x000000ffff04a224 */ /* 0x000fe200078e0a04 */
[----:B------:R-:W-:Y:S02]  /*02a0*/  @!P1 LOP3.LUT R4, RZ, R0, RZ, 0x33, !PT ;  /* 0x00000000ff049212 */ /* 0x000fe400078e33ff */
[----:B------:R-:W-:-:S03]  /*02b0*/  LEA.HI R5, R5, R2, RZ, 0x7 ;  /* 0x0000000205057211 */ /* 0x000fc600078f38ff */
[----:B------:R-:W-:Y:S02]  /*02c0*/  IMAD.SHL.U32 R2, R4, 0x8, RZ ;  /* 0x0000000804027824 */ /* 0x000fe400078e00ff */
[----:B------:R-:W-:-:S03]  /*02d0*/  IMAD.MOV R4, RZ, RZ, -R4 ;  /* 0x000000ffff047224 */ /* 0x000fc600078e0a04 */
[----:B------:R-:W-:Y:S01]  /*02e0*/  LEA.HI.SX32 R5, R5, -R2, 0x19 ;  /* 0x8000000205057211 */ /* 0x000fe200078fcaff */
[----:B------:R-:W-:Y:S02]  /*02f0*/  IMAD R11, R0, R4, R3 ;  /* 0x00000004000b7224 */ /* 0x000fe400078e0203 */
[----:B------:R-:W-:Y:S01]  /*0300*/  IMAD.MOV.U32 R4, RZ, RZ, RZ ;  /* 0x000000ffff047224 */ /* 0x000fe200078e00ff */
[----:B------:R-:W-:-:S04]  /*0310*/  IMNMX R8, R5, 0x8, PT ;  /* 0x0000000805087817 */ /* 0x000fc80003800200 */
[----:B------:R-:W-:-:S04]  /*0320*/  IABS R7, R8 ;  /* 0x0000000800077213 */ /* 0x000fc80000000000 */
[----:B------:R-:W1:Y:S08]  /*0330*/  I2F.RP R6, R7 ;  /* 0x0000000700067306 */ /* 0x000e700000209400 */
[----:B-1----:R-:W1:Y:S02]  /*0340*/  MUFU.RCP R6, R6 ;  /* 0x0000000600067308 */ /* 0x002e640000001000 */
[----:B-1----:R-:W-:-:S06]  /*0350*/  IADD3 R5, R6, 0xffffffe, RZ ;  /* 0x0ffffffe06057810 */ /* 0x002fcc0007ffe0ff */
[----:B------:R-:W1:Y:S02]  /*0360*/  F2I.FTZ.U32.TRUNC.NTZ R5, R5 ;  /* 0x0000000500057305 */ /* 0x000e64000021f000 */
[----:B-1----:R-:W-:-:S04]  /*0370*/  IMAD.MOV R9, RZ, RZ, -R5 ;  /* 0x000000ffff097224 */ /* 0x002fc800078e0a05 */
[----:B------:R-:W-:Y:S01]  /*0380*/  IMAD.MOV.U32 R0, RZ, RZ, R9 ;  /* 0x000000ffff007224 */ /* 0x000fe200078e0009 */
[----:B------:R-:W-:-:S03]  /*0390*/  IABS R9, R11 ;  /* 0x0000000b00097213 */ /* 0x000fc60000000000 */
[----:B------:R-:W-:Y:S01]  /*03a0*/  IMAD R3, R0, R7, RZ ;  /* 0x0000000700037224 */ /* 0x000fe200078e02ff */
[----:B------:R-:W-:-:S03]  /*03b0*/  IABS R0, R8 ;  /* 0x0000000800007213 */ /* 0x000fc60000000000 */
[----:B------:R-:W-:-:S04]  /*03c0*/  IMAD.HI.U32 R4, R5, R3, R4 ;  /* 0x0000000305047227 */ /* 0x000fc800078e0004 */
[----:B------:R-:W-:Y:S02]  /*03d0*/  IMAD.MOV R0, RZ, RZ, -R0 ;  /* 0x000000ffff007224 */ /* 0x000fe400078e0a00 */
[----:B------:R-:W-:-:S04]  /*03e0*/  IMAD.HI.U32 R4, R4, R9, RZ ;  /* 0x0000000904047227 */ /* 0x000fc800078e00ff */
[----:B------:R-:W-:-:S05]  /*03f0*/  IMAD R0, R4, R0, R9 ;  /* 0x0000000004007224 */ /* 0x000fca00078e0209 */
[----:B------:R-:W-:-:S13]  /*0400*/  ISETP.GT.U32.AND P1, PT, R7, R0, PT ;  /* 0x000000000700720c */ /* 0x000fda0003f24070 */
[----:B------:R-:W-:Y:S01]  /*0410*/  @!P1 IMAD.IADD R0, R0, 0x1, -R7 ;  /* 0x0000000100009824 */ /* 0x000fe200078e0a07 */
[----:B------:R-:W-:Y:S02]  /*0420*/  @!P1 IADD3 R4, R4, 0x1, RZ ;  /* 0x0000000104049810 */ /* 0x000fe40007ffe0ff */
[----:B------:R-:W-:Y:S02]  /*0430*/  ISETP.NE.AND P1, PT, R8, RZ, PT ;  /* 0x000000ff0800720c */ /* 0x000fe40003f25270 */
[----:B------:R-:W-:Y:S01]  /*0440*/  ISETP.GE.U32.AND P0, PT, R0, R7, PT ;  /* 0x000000070000720c */ /* 0x000fe20003f06070 */
[----:B------:R-:W-:Y:S01]  /*0450*/  IMAD.MOV.U32 R7, RZ, RZ, c[0x0][0x180] ;  /* 0x00006000ff077624 */ /* 0x000fe200078e00ff */
[----:B------:R-:W-:-:S04]  /*0460*/  LOP3.LUT R0, R11, R8, RZ, 0x3c, !PT ;  /* 0x000000080b007212 */ /* 0x000fc800078e3cff */
[----:B------:R-:W-:Y:S02]  /*0470*/  ISETP.GE.AND P2, PT, R0, RZ, PT ;  /* 0x000000ff0000720c */ /* 0x000fe40003f46270 */
[----:B------:R-:W-:Y:S01]  /*0480*/  IADD3 R20, R7, 0xff, RZ ;  /* 0x000000ff07147810 */ /* 0x000fe20007ffe0ff */
[----:B------:R-:W-:Y:S01]  /*0490*/  ULDC.64 UR6, c[0x0][0x118] ;  /* 0x0000460000067ab9 */ /* 0x000fe20000000a00 */
[----:B------:R-:W-:-:S03]  /*04a0*/  CS2R R6, SRZ ;  /* 0x0000000000067805 */ /* 0x000fc6000001ff00 */
[----:B------:R-:W-:Y:S02]  /*04b0*/  @P0 IADD3 R4, R4, 0x1, RZ ;  /* 0x0000000104040810 */ /* 0x000fe40007ffe0ff */
[----:B------:R-:W-:-:S03]  /*04c0*/  ISETP.GE.AND P0, PT, R20, 0x100, PT ;  /* 0x000001001400780c */ /* 0x000fc60003f06270 */
[----:B------:R-:W-:-:S04]  /*04d0*/  IMAD.MOV.U32 R3, RZ, RZ, R4 ;  /* 0x000000ffff037224 */ /* 0x000fc800078e0004 */
[----:B------:R-:W-:Y:S01]  /*04e0*/  @!P2 IMAD.MOV R3, RZ, RZ, -R3 ;  /* 0x000000ffff03a224 */ /* 0x000fe200078e0a03 */
[----:B------:R-:W-:-:S05]  /*04f0*/  @!P1 LOP3.LUT R3, RZ, R8, RZ, 0x33, !PT ;  /* 0x00000008ff039212 */ /* 0x000fca00078e33ff */
[----:B------:R-:W-:-:S04]  /*0500*/  IMAD.MOV R5, RZ, RZ, -R3 ;  /* 0x000000ffff057224 */ /* 0x000fc800078e0a03 */
[----:B------:R-:W-:Y:S02]  /*0510*/  IMAD R5, R8, R5, R11 ;  /* 0x0000000508057224 */ /* 0x000fe400078e020b */
[----:B------:R-:W-:Y:S01]  /*0520*/  CS2R R8, SRZ ;  /* 0x0000000000087805 */ /* 0x000fe2000001ff00 */
[----:B------:R-:W-:Y:S01]  /*0530*/  CS2R R10, SRZ ;  /* 0x00000000000a7805 */ /* 0x000fe2000001ff00 */
[----:B------:R-:W-:Y:S02]  /*0540*/  IMAD.IADD R0, R2, 0x1, R5 ;  /* 0x0000000102007824 */ /* 0x000fe400078e0205 */
[----:B------:R-:W-:-:S03]  /*0550*/  CS2R R4, SRZ ;  /* 0x0000000000047805 */ /* 0x000fc6000001ff00 */
[----:B------:R1:W-:Y:S04]  /*0560*/  STL [R1+0xecc], R0 ;  /* 0x000ecc0001007387 */ /* 0x0003e80000100800 */
[----:B------:R0:W-:Y:S01]  /*0570*/  STL [R1+0xec8], R16 ;  /* 0x000ec81001007387 */ /* 0x0001e20000100800 */
[----:B-1----:R-:W-:Y:S01]  /*0580*/  IMAD.SHL.U32 R0, R3, 0x20, RZ ;  /* 0x0000002003007824 */ /* 0x002fe200078e00ff */
[----:B0-----:R-:W-:-:S04]  /*0590*/  LOP3.LUT R16, R21, 0x7f, RZ, 0xc0, !PT ;  /* 0x0000007f15107812 */ /* 0x001fc800078ec0ff */
[----:B------:R-:W-:Y:S01]  /*05a0*/  STL [R1+0xe20], R0 ;  /* 0x000e200001007387 */ /* 0x000fe20000100800 */
[C---:B------:R-:W-:Y:S02]  /*05b0*/  IADD3 R3, R0.reuse, 0x1, RZ ;  /* 0x0000000100037810 */ /* 0x040fe40007ffe0ff */
[C---:B------:R-:W-:Y:S02]  /*05c0*/  IADD3 R2, R0.reuse, 0x2, RZ ;  /* 0x0000000200027810 */ /* 0x040fe40007ffe0ff */
[C---:B------:R-:W-:Y:S01]  /*05d0*/  IADD3 R26, R0.reuse, 0x3, RZ ;  /* 0x00000003001a7810 */ /* 0x040fe20007ffe0ff */
[----:B------:R0:W-:Y:S01]  /*05e0*/  STL [R1+0xe5c], R3 ;  /* 0x000e5c0301007387 */ /* 0x0001e20000100800 */
[C---:B------:R-:W-:Y:S02]  /*05f0*/  IADD3 R23, R0.reuse, 0x5, RZ ;  /* 0x0000000500177810 */ /* 0x040fe40007ffe0ff */
[C---:B------:R-:W-:Y:S01]  /*0600*/  IADD3 R22, R0.reuse, 0x7, RZ ;  /* 0x0000000700167810 */ /* 0x040fe20007ffe0ff */
[----:B------:R1:W-:Y:S01]  /*0610*/  STL [R1+0xe58], R2 ;  /* 0x000e580201007387 */ /* 0x0003e20000100800 */
[----:B------:R-:W-:-:S02]  /*0620*/  IADD3 R24, R0, 0x8, RZ ;  /* 0x0000000800187810 */ /* 0x000fc40007ffe0ff */
[C---:B------:R-:W-:Y:S02]  /*0630*/  IADD3 R21, R0.reuse, 0x9, RZ ;  /* 0x0000000900157810 */ /* 0x040fe40007ffe0ff */
[C---:B------:R-:W-:Y:S02]  /*0640*/  IADD3 R20, R0.reuse, 0xa, RZ ;  /* 0x0000000a00147810 */ /* 0x040fe40007ffe0ff */
[C---:B0-----:R-:W-:Y:S02]  /*0650*/  IADD3 R3, R0.reuse, 0x4, RZ ;  /* 0x0000000400037810 */ /* 0x041fe40007ffe0ff */
[C---:B------:R-:W-:Y:S02]  /*0660*/  IADD3 R25, R0.reuse, 0xc, RZ ;  /* 0x0000000c00197810 */ /* 0x040fe40007ffe0ff */
[C---:B-1----:R-:W-:Y:S01]  /*0670*/  IADD3 R2, R0.reuse, 0x6, RZ ;  /* 0x0000000600027810 */ /* 0x042fe20007ffe0ff */
[----:B------:R0:W-:Y:S01]  /*0680*/  STL [R1+0xe50], R3 ;  /* 0x000e500301007387 */ /* 0x0001e20000100800 */
[----:B------:R-:W-:-:S02]  /*0690*/  IADD3 R27, R0, 0x15, RZ ;  /* 0x00000015001b7810 */ /* 0x000fc40007ffe0ff */
[C---:B------:R-:W-:Y:S01]  /*06a0*/  IADD3 R28, R0.reuse, 0x1a, RZ ;  /* 0x0000001a001c7810 */ /* 0x040fe20007ffe0ff */
[----:B------:R-:W-:Y:S01]  /*06b0*/  STL [R1+0xe54], R26 ;  /* 0x000e541a01007387 */ /* 0x000fe20000100800 */
[----:B------:R-:W-:-:S03]  /*06c0*/  IADD3 R29, R0, 0x1b, RZ ;  /* 0x0000001b001d7810 */ /* 0x000fc60007ffe0ff */
[----:B------:R1:W-:Y:S01]  /*06d0*/  STL [R1+0xe64], R2 ;  /* 0x000e640201007387 */ /* 0x0003e20000100800 */
[----:B0-----:R-:W-:-:S03]  /*06e0*/  IADD3 R3, R0, 0xe, RZ ;  /* 0x0000000e00037810 */ /* 0x001fc60007ffe0ff */
[----:B------:R-:W-:Y:S04]  /*06f0*/  STL [R1+0xe68], R23 ;  /* 0x000e681701007387 */ /* 0x000fe80000100800 */
[----:B------:R-:W-:Y:S01]  /*0700*/  STL [R1+0xe70], R22 ;  /* 0x000e701601007387 */ /* 0x000fe20000100800 */
[----:B-1----:R-:W-:-:S03]  /*0710*/  IADD3 R2, R0, 0xb, RZ ;  /* 0x0000000b00027810 */ /* 0x002fc60007ffe0ff */
[----:B------:R-:W-:Y:S04]  /*0720*/  STL [R1+0xe6c], R24 ;  /* 0x000e6c1801007387 */ /* 0x000fe80000100800 */
[----:B------:R-:W-:Y:S04]  /*0730*/  STL [R1+0xe78], R21 ;  /* 0x000e781501007387 */ /* 0x000fe80000100800 */
[----:B------:R-:W-:Y:S04]  /*0740*/  STL [R1+0xe74], R20 ;  /* 0x000e741401007387 */ /* 0x000fe80000100800 */
[----:B------:R0:W-:Y:S04]  /*0750*/  STL [R1+0xe80], R2 ;  /* 0x000e800201007387 */ /* 0x0001e80000100800 */
[----:B------:R1:W-:Y:S01]  /*0760*/  STL [R1+0xe7c], R25 ;  /* 0x000e7c1901007387 */ /* 0x0003e20000100800 */
[----:B0-----:R-:W-:-:S02]  /*0770*/  IADD3 R2, R0, 0xd, RZ ;  /* 0x0000000d00027810 */ /* 0x001fc40007ffe0ff */
[----:B-1----:R-:W-:-:S03]  /*0780*/  IADD3 R25, R0, 0xf, RZ ;  /* 0x0000000f00197810 */ /* 0x002fc60007ffe0ff */
[----:B------:R0:W-:Y:S04]  /*0790*/  STL [R1+0xe8c], R2 ;  /* 0x000e8c0201007387 */ /* 0x0001e80000100800 */
[----:B------:R1:W-:Y:S04]  /*07a0*/  STL [R1+0xe88], R3 ;  /* 0x000e880301007387 */ /* 0x0003e80000100800 */
[----:B------:R2:W-:Y:S01]  /*07b0*/  STL [R1+0xe98], R25 ;  /* 0x000e981901007387 */ /* 0x0005e20000100800 */
[C---:B0-----:R-:W-:Y:S02]  /*07c0*/  IADD3 R2, R0.reuse, 0x10, RZ ;  /* 0x0000001000027810 */ /* 0x041fe40007ffe0ff */
[----:B-1----:R-:W-:-:S03]  /*07d0*/  IADD3 R3, R0, 0x11, RZ ;  /* 0x0000001100037810 */ /* 0x002fc60007ffe0ff */
[----:B------:R0:W-:Y:S01]  /*07e0*/  STL [R1+0xe94], R2 ;  /* 0x000e940201007387 */ /* 0x0001e20000100800 */
[----:B--2---:R-:W-:-:S03]  /*07f0*/  IADD3 R25, R0, 0x12, RZ ;  /* 0x0000001200197810 */ /* 0x004fc60007ffe0ff */
[----:B------:R1:W-:Y:S04]  /*0800*/  STL [R1+0xea4], R3 ;  /* 0x000ea40301007387 */ /* 0x0003e80000100800 */
[----:B------:R2:W-:Y:S01]  /*0810*/  STL [R1+0xea0], R25 ;  /* 0x000ea01901007387 */ /* 0x0005e20000100800 */
[C---:B0-----:R-:W-:Y:S02]  /*0820*/  IADD3 R2, R0.reuse, 0x13, RZ ;  /* 0x0000001300027810 */ /* 0x041fe40007ffe0ff */
[----:B-1----:R-:W-:-:S03]  /*0830*/  IADD3 R3, R0, 0x14, RZ ;  /* 0x0000001400037810 */ /* 0x002fc60007ffe0ff */
[----:B------:R0:W-:Y:S01]  /*0840*/  STL [R1+0xeb0], R2 ;  /* 0x000eb00201007387 */ /* 0x0001e20000100800 */
[----:B--2---:R-:W-:-:S03]  /*0850*/  IADD3 R25, R0, 0x16, RZ ;  /* 0x0000001600197810 */ /* 0x004fc60007ffe0ff */
[----:B------:R1:W-:Y:S04]  /*0860*/  STL [R1+0xeb8], R27 ;  /* 0x000eb81b01007387 */ /* 0x0003e80000100800 */
[----:B------:R-:W-:Y:S01]  /*0870*/  STL [R1+0xeac], R3 ;  /* 0x000eac0301007387 */ /* 0x000fe20000100800 */
[----:B0-----:R-:W-:-:S03]  /*0880*/  IADD3 R2, R0, 0x17, RZ ;  /* 0x0000001700027810 */ /* 0x001fc60007ffe0ff */
[----:B------:R0:W-:Y:S01]  /*0890*/  STL [R1+0xeb4], R25 ;  /* 0x000eb41901007387 */ /* 0x0001e20000100800 */
[----:B-1----:R-:W-:-:S03]  /*08a0*/  IADD3 R27, R0, 0x18, RZ ;  /* 0x00000018001b7810 */ /* 0x002fc60007ffe0ff */
[----:B------:R1:W-:Y:S04]  /*08b0*/  STL [R1+0xec0], R2 ;  /* 0x000ec00201007387 */ /* 0x0003e80000100800 */
[----:B------:R-:W-:Y:S01]  /*08c0*/  STL [R1+0xebc], R27 ;  /* 0x000ebc1b01007387 */ /* 0x000fe20000100800 */
[C---:B0-----:R-:W-:Y:S02]  /*08d0*/  IADD3 R25, R0.reuse, 0x19, RZ ;  /* 0x0000001900197810 */ /* 0x041fe40007ffe0ff */
[----:B-1----:R-:W-:-:S03]  /*08e0*/  IADD3 R2, R0, 0x1c, RZ ;  /* 0x0000001c00027810 */ /* 0x002fc60007ffe0ff */
[----:B------:R-:W-:Y:S04]  /*08f0*/  STL [R1+0xec4], R25 ;  /* 0x000ec41901007387 */ /* 0x000fe80000100800 */
[----:B------:R0:W-:Y:S04]  /*0900*/  STL [R1+0xe90], R2 ;  /* 0x000e900201007387 */ /* 0x0001e80000100800 */
[----:B------:R-:W-:Y:S04]  /*0910*/  STL [R1+0xea8], R28 ;  /* 0x000ea81c01007387 */ /* 0x000fe80000100800 */
[----:B------:R-:W-:Y:S01]  /*0920*/  STL [R1+0xe9c], R29 ;  /* 0x000e9c1d01007387 */ /* 0x000fe20000100800 */
[----:B0-----:R-:W-:-:S05]  /*0930*/  IADD3 R2, R0, 0x1d, RZ ;  /* 0x0000001d00027810 */ /* 0x001fca0007ffe0ff */
[----:B------:R0:W-:Y:S02]  /*0940*/  STL [R1+0xe84], R2 ;  /* 0x000e840201007387 */ /* 0x0001e40000100800 */
[C---:B0-----:R-:W-:Y:S02]  /*0950*/  IADD3 R2, R0.reuse, 0x1e, RZ ;  /* 0x0000001e00027810 */ /* 0x041fe40007ffe0ff */
[----:B------:R-:W-:-:S05]  /*0960*/  IADD3 R0, R0, 0x1f, RZ ;  /* 0x0000001f00007810 */ /* 0x000fca0007ffe0ff */
[----:B------:R0:W-:Y:S04]  /*0970*/  STL [R1+0xe4c], R0 ;  /* 0x000e4c0001007387 */ /* 0x0001e80000100800 */
[----:B0-----:R-:W2:Y:S02]  /*0980*/  LDL.LU R0, [R1+0xecc] ;  /* 0x000ecc0001007983 */ /* 0x001ea40000300800 */
[----:B--2---:R-:W-:Y:S02]  /*0990*/  IMAD R0, R0, 0x80, R16 ;  /* 0x0000008000007824 */ /* 0x004fe400078e0210 */
[----:B------:R0:W5:Y:S04]  /*09a0*/  LDL.LU R16, [R1+0xec8] ;  /* 0x000ec80001107983 */ /* 0x0001680000300800 */
[----:B------:R0:W-:Y:S04]  /*09b0*/  STL [R1+0xe60], R2 ;  /* 0x000e600201007387 */ /* 0x0001e80000100800 */
[----:B------:R0:W-:Y:S01]  /*09c0*/  STL [R1+0xe48], R0 ;  /* 0x000e480001007387 */ /* 0x0001e20000100800 */
[----:B------:R-:W-:Y:S05]  /*09d0*/  @!P0 BRA `(.L_x_0) ;  /* 0x00029b8000008947 */ /* 0x000fea0003800000 */
[----:B------:R-:W2:Y:S04]  /*09e0*/  LDL R19, [R1+0xe4c] ;  /* 0x000e4c0001137983 */ /* 0x000ea80000100800 */
[----:B------:R-:W3:Y:S04]  /*09f0*/  LDL R13, [R1+0xe84] ;  /* 0x000e8400010d7983 */ /* 0x000ee80000100800 */
[----:B------:R-:W4:Y:S04]  /*0a00*/  LDL R7, [R1+0xe90] ;  /* 0x000e900001077983 */ /* 0x000f280000100800 */
[----:B------:R-:W4:Y:S04]  /*0a10*/  LDL R10, [R1+0xec0] ;  /* 0x000ec000010a7983 */ /* 0x000f280000100800 */
[----:B------:R-:W4:Y:S01]  /*0a20*/  LDL R11, [R1+0xeb4] ;  /* 0x000eb400010b7983 */ /* 0x000f220000100800 */
[----:B------:R-:W-:Y:S01]  /*0a30*/  IMAD.MOV.U32 R9, RZ, RZ, R27 ;  /* 0x000000ffff097224 */ /* 0x000fe200078e001b */
[----:B------:R-:W-:-:S02]  /*0a40*/  IABS R27, c[0x0][0x17c] ;  /* 0x00005f00001b7a13 */ /* 0x000fc40000000000 */
[----:B0-----:R-:W-:Y:S01]  /*0a50*/  IABS R0, c[0x0][0x178] ;  /* 0x00005e0000007a13 */ /* 0x001fe20000000000 */
[----:B------:R-:W-:Y:S01]  /*0a60*/  IMAD.MOV.U32 R6, RZ, RZ, R2 ;  /* 0x000000ffff067224 */ /* 0x000fe200078e0002 */
[----:B------:R-:W4:Y:S01]  /*0a70*/  LDL R14, [R1+0xeb8] ;  /* 0x000eb800010e7983 */ /* 0x000f220000100800 */
[----:B------:R-:W0:Y:S02]  /*0a80*/  I2F.RP R2, R27 ;  /* 0x0000001b00027306 */ /* 0x000e240000209400 */
[----:B------:R-:W-:-:S06]  /*0a90*/  IMAD.MOV.U32 R12, RZ, RZ, R0 ;  /* 0x000000ffff0c7224 */ /* 0x000fcc00078e0000 */
[----:B------:R-:W1:Y:S01]  /*0aa0*/  I2F.RP R0, R12 ;  /* 0x0000000c00007306 */ /* 0x000e620000209400 */
[----:B------:R-:W1:Y:S07]  /*0ab0*/  S2R R18, SR_TID.X ;  /* 0x0000000000127919 */ /* 0x000e6e0000002100 */
[----:B0-----:R-:W0:Y:S08]  /*0ac0*/  MUFU.RCP R2, R2 ;  /* 0x0000000200027308 */ /* 0x001e300000001000 */
[----:B-1----:R-:W1:Y:S01]  /*0ad0*/  MUFU.RCP R0, R0 ;  /* 0x0000000000007308 */ /* 0x002e620000001000 */
[----:B0-----:R-:W-:-:S07]  /*0ae0*/  IADD3 R2, R2, 0xffffffe, RZ ;  /* 0x0ffffffe02027810 */ /* 0x001fce0007ffe0ff */
[----:B------:R-:W0:Y:S01]  /*0af0*/  F2I.FTZ.U32.TRUNC.NTZ R5, R2 ;  /* 0x0000000200057305 */ /* 0x000e22000021f000 */
[----:B------:R-:W-:Y:S01]  /*0b00*/  IMAD.MOV.U32 R8, RZ, RZ, R3 ;  /* 0x000000ffff087224 */ /* 0x000fe200078e0003 */
[----:B-1----:R-:W-:Y:S01]  /*0b10*/  IADD3 R0, R0, 0xffffffe, RZ ;  /* 0x0ffffffe00007810 */ /* 0x002fe20007ffe0ff */
[----:B------:R-:W-:-:S05]  /*0b20*/  IMAD.SHL.U32 R17, R18, 0x2, RZ ;  /* 0x0000000212117824 */ /* 0x000fca00078e00ff */
[----:B------:R1:W0:Y:S01]  /*0b30*/  F2I.FTZ.U32.TRUNC.NTZ R3, R0 ;  /* 0x0000000000037305 */ /* 0x000222000021f000 */
[----:B-----5:R-:W-:Y:S02]  /*0b40*/  LOP3.LUT R16, R18, 0x7, RZ, 0xc0, !PT ;  /* 0x0000000712107812 */ /* 0x020fe400078ec0ff */
[----:B------:R-:W-:Y:S01]  /*0b50*/  LOP3.LUT R4, R17, 0x10, RZ, 0xc0, !PT ;  /* 0x0000001011047812 */ /* 0x000fe200078ec0ff */
[----:B------:R-:W-:-:S03]  /*0b60*/  IMAD.MOV.U32 R15, RZ, RZ, R25 ;  /* 0x000000ffff0f7224 */ /* 0x000fc600078e0019 */
[----:B------:R-:W-:Y:S01]  /*0b70*/  LOP3.LUT R4, R4, 0x60, R18, 0xf8, !PT ;  /* 0x0000006004047812 */ /* 0x000fe200078ef812 */
[----:B-1----:R-:W-:Y:S02]  /*0b80*/  IMAD R0, R16, 0x110, RZ ;  /* 0x0000011010007824 */ /* 0x002fe400078e02ff */
[----:B0-----:R-:W-:-:S03]  /*0b90*/  IMAD.MOV R25, RZ, RZ, -R5 ;  /* 0x000000ffff197224 */ /* 0x001fc600078e0a05 */
[----:B------:R-:W-:Y:S01]  /*0ba0*/  LOP3.LUT R16, R0, R4, RZ, 0x3c, !PT ;  /* 0x0000000400107212 */ /* 0x000fe200078e3cff */
[----:B------:R-:W-:Y:S02]  /*0bb0*/  IMAD R25, R25, R27, RZ ;  /* 0x0000001b19197224 */ /* 0x000fe400078e02ff */
[----:B------:R-:W-:Y:S02]  /*0bc0*/  IMAD.MOV.U32 R4, RZ, RZ, RZ ;  /* 0x000000ffff047224 */ /* 0x000fe400078e00ff */
[----:B------:R-:W-:Y:S02]  /*0bd0*/  IMAD.MOV R2, RZ, RZ, -R3 ;  /* 0x000000ffff027224 */ /* 0x000fe400078e0a03 */
[----:B------:R-:W-:-:S04]  /*0be0*/  IMAD.HI.U32 R25, R5, R25, R4 ;  /* 0x0000001905197227 */ /* 0x000fc800078e0004 */
[----:B------:R-:W-:Y:S02]  /*0bf0*/  IMAD R5, R2, R12, RZ ;  /* 0x0000000c02057224 */ /* 0x000fe400078e02ff */
[----:B------:R-:W-:-:S04]  /*0c00*/  IMAD.MOV.U32 R2, RZ, RZ, RZ ;  /* 0x000000ffff027224 */ /* 0x000fc800078e00ff */
[----:B------:R-:W-:Y:S01]  /*0c10*/  IMAD.HI.U32 R2, R3, R5, R2 ;  /* 0x0000000503027227 */ /* 0x000fe200078e0002 */
[----:B------:R-:W-:Y:S01]  /*0c20*/  STL [R1+0x24], R16 ;  /* 0x0000241001007387 */ /* 0x000fe20000100800 */
[----:B------:R-:W-:-:S03]  /*0c30*/  IABS R6, R6 ;  /* 0x0000000600067213 */ /* 0x000fc60000000000 */
[----:B------:R0:W-:Y:S01]  /*0c40*/  STL [R1+0x20], R2 ;  /* 0x0000200201007387 */ /* 0x0001e20000100800 */
[----:B------:R-:W-:Y:S02]  /*0c50*/  IABS R29, R29 ;  /* 0x0000001d001d7213 */ /* 0x000fe40000000000 */
[----:B--2---:R-:W-:-:S05]  /*0c60*/  IABS R0, R19 ;  /* 0x0000001300007213 */ /* 0x004fca0000000000 */
[----:B------:R-:W-:Y:S01]  /*0c70*/  IMAD.MOV.U32 R4, RZ, RZ, R0 ;  /* 0x000000ffff047224 */ /* 0x000fe200078e0000 */
[----:B---3--:R-:W-:-:S03]  /*0c80*/  IABS R0, R13 ;  /* 0x0000000d00007213 */ /* 0x008fc60000000000 */
[----:B0-----:R-:W-:Y:S01]  /*0c90*/  IMAD.HI.U32 R2, R25, R4, RZ ;  /* 0x0000000419027227 */ /* 0x001fe200078e00ff */
[----:B----4-:R-:W-:-:S03]  /*0ca0*/  IABS R3, R7 ;  /* 0x0000000700037213 */ /* 0x010fc60000000000 */
[----:B------:R-:W-:Y:S02]  /*0cb0*/  IMAD.MOV R2, RZ, RZ, -R2 ;  /* 0x000000ffff027224 */ /* 0x000fe400078e0a02 */
[----:B------:R-:W-:-:S04]  /*0cc0*/  IMAD.HI.U32 R7, R25, R6, RZ ;  /* 0x0000000619077227 */ /* 0x000fc800078e00ff */
[----:B------:R-:W-:-:S04]  /*0cd0*/  IMAD.HI.U32 R5, R25, R0, RZ ;  /* 0x0000000019057227 */ /* 0x000fc800078e00ff */
[----:B------:R-:W-:Y:S02]  /*0ce0*/  IMAD R12, R27, R2, R4 ;  /* 0x000000021b0c7224 */ /* 0x000fe400078e0204 */
[----:B------:R-:W-:-:S04]  /*0cf0*/  IMAD.HI.U32 R4, R25, R3, RZ ;  /* 0x0000000319047227 */ /* 0x000fc800078e00ff */
[----:B------:R-:W-:Y:S02]  /*0d00*/  IMAD.MOV R7, RZ, RZ, -R7 ;  /* 0x000000ffff077224 */ /* 0x000fe400078e0a07 */
[----:B------:R-:W-:Y:S02]  /*0d10*/  IMAD.MOV R5, RZ, RZ, -R5 ;  /* 0x000000ffff057224 */ /* 0x000fe400078e0a05 */
[----:B------:R-:W-:-:S04]  /*0d20*/  IMAD.HI.U32 R2, R25, R29, RZ ;  /* 0x0000001d19027227 */ /* 0x000fc800078e00ff */
[----:B------:R-:W-:Y:S02]  /*0d30*/  IMAD.MOV R4, RZ, RZ, -R4 ;  /* 0x000000ffff047224 */ /* 0x000fe400078e0a04 */
[C---:B------:R-:W-:Y:S02]  /*0d40*/  IMAD R6, R27.reuse, R7, R6 ;  /* 0x000000071b067224 */ /* 0x040fe400078e0206 */
[C---:B------:R-:W-:Y:S02]  /*0d50*/  IMAD R5, R27.reuse, R5, R0 ;  /* 0x000000051b057224 */ /* 0x040fe400078e0200 */
[----:B------:R-:W-:Y:S02]  /*0d60*/  IMAD.MOV R2, RZ, RZ, -R2 ;  /* 0x000000ffff027224 */ /* 0x000fe400078e0a02 */
[C---:B------:R-:W-:Y:S01]  /*0d70*/  IMAD R3, R27.reuse, R4, R3 ;  /* 0x000000041b037224 */ /* 0x040fe200078e0203 */
[----:B------:R-:W-:Y:S01]  /*0d80*/  STL [R1+0x10], R12 ;  /* 0x0000100c01007387 */ /* 0x000fe20000100800 */
[----:B------:R-:W-:Y:S01]  /*0d90*/  IMAD R29, R27, R2, R29 ;  /* 0x000000021b1d7224 */ /* 0x000fe200078e021d */
[----:B------:R-:W-:-:S02]  /*0da0*/  IABS R2, R9 ;  /* 0x0000000900027213 */ /* 0x000fc40000000000 */
[----:B------:R-:W-:Y:S01]  /*0db0*/  STL [R1+0xc], R6 ;  /* 0x00000c0601007387 */ /* 0x000fe20000100800 */
[----:B------:R-:W-:-:S03]  /*0dc0*/  IABS R4, R11 ;  /* 0x0000000b00047213 */ /* 0x000fc60000000000 */
[----:B------:R-:W-:Y:S04]  /*0dd0*/  STL [R1+0x8], R5 ;  /* 0x0000080501007387 */ /* 0x000fe80000100800 */
[----:B------:R0:W-:Y:S04]  /*0de0*/  STL [R1], R3 ;  /* 0x0000000301007387 */ /* 0x0001e80000100800 */
[----:B------:R-:W2:Y:S04]  /*0df0*/  LDL R9, [R1+0xeb0] ;  /* 0x000eb00001097983 */ /* 0x000ea80000100800 */
[----:B------:R-:W3:Y:S01]  /*0e00*/  LDL R11, [R1+0xea4] ;  /* 0x000ea400010b7983 */ /* 0x000ee20000100800 */
[----:B0-----:R-:W-:-:S03]  /*0e10*/  IABS R3, R10 ;  /* 0x0000000a00037213 */ /* 0x001fc60000000000 */
[----:B------:R-:W4:Y:S01]  /*0e20*/  LDL R10, [R1+0xea0] ;  /* 0x000ea000010a7983 */ /* 0x000f220000100800 */
[----:B------:R-:W-:Y:S02]  /*0e30*/  IABS R28, R28 ;  /* 0x0000001c001c7213 */ /* 0x000fe40000000000 */
[----:B------:R-:W-:-:S03]  /*0e40*/  IABS R0, R15 ;  /* 0x0000000f00007213 */ /* 0x000fc60000000000 */
[----:B------:R-:W-:-:S04]  /*0e50*/  IMAD.HI.U32 R7, R25, R28, RZ ;  /* 0x0000001c19077227 */ /* 0x000fc800078e00ff */
[----:B------:R-:W-:-:S04]  /*0e60*/  IMAD.HI.U32 R5, R25, R0, RZ ;  /* 0x0000000019057227 */ /* 0x000fc800078e00ff */
[----:B------:R-:W-:Y:S02]  /*0e70*/  IMAD.MOV R7, RZ, RZ, -R7 ;  /* 0x000000ffff077224 */ /* 0x000fe400078e0a07 */
[----:B------:R-:W-:-:S04]  /*0e80*/  IMAD.HI.U32 R6, R25, R2, RZ ;  /* 0x0000000219067227 */ /* 0x000fc800078e00ff */
[----:B------:R-:W-:Y:S02]  /*0e90*/  IMAD.MOV.U32 R15, RZ, RZ, R8 ;  /* 0x000000ffff0f7224 */ /* 0x000fe400078e0008 */
[----:B------:R-:W-:Y:S02]  /*0ea0*/  IMAD.MOV R5, RZ, RZ, -R5 ;  /* 0x000000ffff057224 */ /* 0x000fe400078e0a05 */
[----:B------:R-:W-:Y:S02]  /*0eb0*/  IMAD R28, R27, R7, R28 ;  /* 0x000000071b1c7224 */ /* 0x000fe400078e021c */
[----:B------:R-:W-:-:S04]  /*0ec0*/  IMAD.HI.U32 R8, R25, R3, RZ ;  /* 0x0000000319087227 */ /* 0x000fc800078e00ff */
[----:B------:R-:W-:-:S04]  /*0ed0*/  IMAD.HI.U32 R7, R25, R4, RZ ;  /* 0x0000000419077227 */ /* 0x000fc800078e00ff */
[----:B------:R-:W-:Y:S02]  /*0ee0*/  IMAD.MOV R6, RZ, RZ, -R6 ;  /* 0x000000ffff067224 */ /* 0x000fe400078e0a06 */
[C---:B------:R-:W-:Y:S02]  /*0ef0*/  IMAD R0, R27.reuse, R5, R0 ;  /* 0x000000051b007224 */ /* 0x040fe400078e0200 */
[----:B------:R-:W-:Y:S02]  /*0f00*/  IMAD.MOV R8, RZ, RZ, -R8 ;  /* 0x000000ffff087224 */ /* 0x000fe400078e0a08 */
[----:B------:R-:W-:Y:S02]  /*0f10*/  IMAD.MOV R7, RZ, RZ, -R7 ;  /* 0x000000ffff077224 */ /* 0x000fe400078e0a07 */
[C---:B------:R-:W-:Y:S01]  /*0f20*/  IMAD R2, R27.reuse, R6, R2 ;  /* 0x000000061b027224 */ /* 0x040fe200078e0202 */
[----:B------:R-:W-:Y:S01]  /*0f30*/  STL [R1+0xff4], R0 ;  /* 0x000ff40001007387 */ /* 0x000fe20000100800 */
[----:B------:R-:W-:-:S02]  /*0f40*/  IMAD R3, R27, R8, R3 ;  /* 0x000000081b037224 */ /* 0x000fc400078e0203 */
[----:B------:R-:W-:Y:S01]  /*0f50*/  IMAD R4, R27, R7, R4 ;  /* 0x000000071b047224 */ /* 0x000fe200078e0204 */
[----:B------:R-:W4:Y:S01]  /*0f60*/  LDL R16, [R1+0xe94] ;  /* 0x000e940001107983 */ /* 0x000f220000100800 */
[----:B------:R-:W-:-:S03]  /*0f70*/  IABS R5, R14 ;  /* 0x0000000e00057213 */ /* 0x000fc60000000000 */
[----:B------:R-:W-:Y:S01]  /*0f80*/  STL [R1+0xff0], R2 ;  /* 0x000ff00201007387 */ /* 0x000fe20000100800 */
[----:B------:R-:W-:-:S03]  /*0f90*/  IABS R6, R15 ;  /* 0x0000000f00067213 */ /* 0x000fc60000000000 */
[----:B------:R-:W4:Y:S04]  /*0fa0*/  LDL R17, [R1+0xe98] ;  /* 0x000e980001117983 */ /* 0x000f280000100800 */
[----:B------:R0:W-:Y:S04]  /*0fb0*/  STL [R1+0xfec], R3 ;  /* 0x000fec0301007387 */ /* 0x0001e80000100800 */
[----:B------:R-:W-:Y:S04]  /*0fc0*/  STL [R1+0xff8], R4 ;  /* 0x000ff80401007387 */ /* 0x000fe80000100800 */
[----:B------:R-:W4:Y:S01]  /*0fd0*/  LDL R14, [R1+0xe8c] ;  /* 0x000e8c00010e7983 */ /* 0x000f220000100800 */
[----:B------:R-:W-:-:S03]  /*0fe0*/  IMAD.HI.U32 R12, R25, R5, RZ ;  /* 0x00000005190c7227 */ /* 0x000fc600078e00ff */
[----:B------:R-:W4:Y:S01]  /*0ff0*/  LDL R15, [R1+0xe7c] ;  /* 0x000e7c00010f7983 */ /* 0x000f220000100800 */
[----:B------:R-:W-:-:S03]  /*1000*/  IMAD.MOV R12, RZ, RZ, -R12 ;  /* 0x000000ffff0c7224 */ /* 0x000fc600078e0a0c */
[----:B------:R-:W4:Y:S01]  /*1010*/  LDL R18, [R1+0xe88] ;  /* 0x000e880001127983 */ /* 0x000f220000100800 */
[----:B------:R-:W-:-:S03]  /*1020*/  IMAD R5, R27, R12, R5 ;  /* 0x0000000c1b057224 */ /* 0x000fc600078e0205 */
[----:B------:R-:W4:Y:S04]  /*1030*/  LDL R19, [R1+0xe80] ;  /* 0x000e800001137983 */ /* 0x000f280000100800 */
[----:B------:R1:W-:Y:S01]  /*1040*/  STL [R1+0xffc], R5 ;  /* 0x000ffc0501007387 */ /* 0x0003e20000100800 */
[----:B--2---:R-:W-:Y:S02]  /*1050*/  IABS R7, R9 ;  /* 0x0000000900077213 */ /* 0x004fe40000000000 */
[----:B---3--:R-:W-:Y:S02]  /*1060*/  IABS R9, R11 ;  /* 0x0000000b00097213 */ /* 0x008fe40000000000 */
[----:B----4-:R-:W-:Y:S01]  /*1070*/  IABS R8, R10 ;  /* 0x0000000a00087213 */ /* 0x010fe20000000000 */
[----:B------:R-:W-:-:S04]  /*1080*/  IMAD.HI.U32 R10, R25, R6, RZ ;  /* 0x00000006190a7227 */ /* 0x000fc800078e00ff */
[----:B------:R-:W-:-:S04]  /*1090*/  IMAD.HI.U32 R11, R25, R7, RZ ;  /* 0x00000007190b7227 */ /* 0x000fc800078e00ff */
[----:B------:R-:W-:-:S04]  /*10a0*/  IMAD.HI.U32 R13, R25, R8, RZ ;  /* 0x00000008190d7227 */ /* 0x000fc800078e00ff */
[----:B------:R-:W-:-:S04]  /*10b0*/  IMAD.HI.U32 R12, R25, R9, RZ ;  /* 0x00000009190c7227 */ /* 0x000fc800078e00ff */
[----:B------:R-:W-:Y:S02]  /*10c0*/  IMAD.MOV R10, RZ, RZ, -R10 ;  /* 0x000000ffff0a7224 */ /* 0x000fe400078e0a0a */
[----:B------:R-:W-:Y:S02]  /*10d0*/  IMAD.MOV R11, RZ, RZ, -R11 ;  /* 0x000000ffff0b7224 */ /* 0x000fe400078e0a0b */
[----:B------:R-:W-:Y:S02]  /*10e0*/  IMAD.MOV R13, RZ, RZ, -R13 ;  /* 0x000000ffff0d7224 */ /* 0x000fe400078e0a0d */
[----:B------:R-:W-:Y:S02]  /*10f0*/  IMAD.MOV R12, RZ, RZ, -R12 ;  /* 0x000000ffff0c7224 */ /* 0x000fe400078e0a0c */
[C---:B------:R-:W-:Y:S02]  /*1100*/  IMAD R6, R27.reuse, R10, R6 ;  /* 0x0000000a1b067224 */ /* 0x040fe400078e0206 */
[----:B------:R-:W-:-:S02]  /*1110*/  IMAD R7, R27, R11, R7 ;  /* 0x0000000b1b077224 */ /* 0x000fc400078e0207 */
[C---:B------:R-:W-:Y:S02]  /*1120*/  IMAD R8, R27.reuse, R13, R8 ;  /* 0x0000000d1b087224 */ /* 0x040fe400078e0208 */
[----:B------:R-:W-:Y:S01]  /*1130*/  IMAD R9, R27, R12, R9 ;  /* 0x0000000c1b097224 */ /* 0x000fe200078e0209 */
[----:B------:R-:W-:Y:S04]  /*1140*/  STL [R1+0x1000], R6 ;  /* 0x0010000601007387 */ /* 0x000fe80000100800 */
[----:B------:R2:W-:Y:S04]  /*1150*/  STL [R1+0x1004], R7 ;  /* 0x0010040701007387 */ /* 0x0005e80000100800 */
[----:B------:R-:W-:Y:S04]  /*1160*/  STL [R1+0x1008], R8 ;  /* 0x0010080801007387 */ /* 0x000fe80000100800 */
[----:B------:R3:W-:Y:S04]  /*1170*/  STL [R1+0xfe8], R9 ;  /* 0x000fe80901007387 */ /* 0x0007e80000100800 */
[----:B0-----:R-:W4:Y:S04]  /*1180*/  LDL R3, [R1+0xe64] ;  /* 0x000e640001037983 */ /* 0x001f280000100800 */
[----:B------:R-:W2:Y:S04]  /*1190*/  LDL R2, [R1+0xe50] ;  /* 0x000e500001027983 */ /* 0x000ea80000100800 */
[----:B------:R-:W2:Y:S01]  /*11a0*/  LDL R0, [R1+0xe20] ;  /* 0x000e200001007983 */ /* 0x000ea20000100800 */
[----:B------:R-:W-:-:S02]  /*11b0*/  IABS R10, R16 ;  /* 0x00000010000a7213 */ /* 0x000fc40000000000 */
[----:B------:R-:W-:Y:S01]  /*11c0*/  IABS R11, R17 ;  /* 0x00000011000b7213 */ /* 0x000fe20000000000 */
[----:B-1----:R-:W3:Y:S02]  /*11d0*/  LDL R5, [R1+0xe5c] ;  /* 0x000e5c0001057983 */ /* 0x002ee40000100800 */
[C---:B------:R-:W-:Y:S01]  /*11e0*/  IMAD.HI.U32 R16, R25.reuse, R10, RZ ;  /* 0x0000000a19107227 */ /* 0x040fe200078e00ff */
[----:B------:R-:W-:Y:S01]  /*11f0*/  IABS R20, R20 ;  /* 0x0000001400147213 */ /* 0x000fe20000000000 */
[----:B------:R-:W3:Y:S01]  /*1200*/  LDL R4, [R1+0xe48] ;  /* 0x000e480001047983 */ /* 0x000ee20000100800 */
[----:B------:R-:W-:Y:S01]  /*1210*/  IABS R13, R14 ;  /* 0x0000000e000d7213 */ /* 0x000fe20000000000 */
[----:B------:R-:W-:Y:S01]  /*1220*/  IMAD.MOV R16, RZ, RZ, -R16 ;  /* 0x000000ffff107224 */ /* 0x000fe200078e0a10 */
[----:B------:R-:W-:Y:S01]  /*1230*/  IABS R14, R15 ;  /* 0x0000000f000e7213 */ /* 0x000fe20000000000 */
[----:B------:R-:W-:Y:S01]  /*1240*/  IMAD.HI.U32 R15, R25, R11, RZ ;  /* 0x0000000b190f7227 */ /* 0x000fe200078e00ff */
[----:B------:R-:W-:-:S03]  /*1250*/  IABS R12, R18 ;  /* 0x00000012000c7213 */ /* 0x000fc60000000000 */
[----:B------:R-:W-:Y:S02]  /*1260*/  IMAD.MOV R15, RZ, RZ, -R15 ;  /* 0x000000ffff0f7224 */ /* 0x000fe400078e0a0f */
[----:B------:R-:W-:-:S04]  /*1270*/  IMAD.HI.U32 R17, R25, R13, RZ ;  /* 0x0000000d19117227 */ /* 0x000fc800078e00ff */
[----:B------:R-:W-:Y:S02]  /*1280*/  IMAD R10, R27, R16, R10 ;  /* 0x000000101b0a7224 */ /* 0x000fe400078e020a */
[----:B------:R-:W-:-:S04]  /*1290*/  IMAD.HI.U32 R16, R25, R14, RZ ;  /* 0x0000000e19107227 */ /* 0x000fc800078e00ff */
[----:B------:R-:W-:Y:S01]  /*12a0*/  IMAD R11, R27, R15, R11 ;  /* 0x0000000f1b0b7224 */ /* 0x000fe200078e020b */
[----:B------:R-:W-:Y:S01]  /*12b0*/  IABS R15, R19 ;  /* 0x00000013000f7213 */ /* 0x000fe20000000000 */
[----:B------:R-:W-:Y:S02]  /*12c0*/  IMAD.MOV R17, RZ, RZ, -R17 ;  /* 0x000000ffff117224 */ /* 0x000fe400078e0a11 */
[----:B------:R-:W-:-:S04]  /*12d0*/  IMAD.HI.U32 R18, R25, R12, RZ ;  /* 0x0000000c19127227 */ /* 0x000fc800078e00ff */
[----:B------:R-:W-:Y:S02]  /*12e0*/  IMAD.MOV R16, RZ, RZ, -R16 ;  /* 0x000000ffff107224 */ /* 0x000fe400078e0a10 */
[----:B------:R-:W-:Y:S01]  /*12f0*/  IMAD R13, R27, R17, R13 ;  /* 0x000000111b0d7224 */ /* 0x000fe200078e020d */
[----:B------:R-:W-:Y:S01]  /*1300*/  IABS R17, R21 ;  /* 0x0000001500117213 */ /* 0x000fe20000000000 */
[----:B------:R-:W-:Y:S02]  /*1310*/  IMAD.MOV R18, RZ, RZ, -R18 ;  /* 0x000000ffff127224 */ /* 0x000fe400078e0a12 */
[----:B------:R-:W-:Y:S01]  /*1320*/  IMAD.HI.U32 R21, R25, R15, RZ ;  /* 0x0000000f19157227 */ /* 0x000fe200078e00ff */
[----:B------:R-:W-:-:S03]  /*1330*/  IABS R19, R22 ;  /* 0x0000001600137213 */ /* 0x000fc60000000000 */
[----:B------:R-:W-:Y:S02]  /*1340*/  IMAD R14, R27, R16, R14 ;  /* 0x000000101b0e7224 */ /* 0x000fe400078e020e */
[----:B------:R-:W-:-:S04]  /*1350*/  IMAD.HI.U32 R16, R25, R20, RZ ;  /* 0x0000001419107227 */ /* 0x000fc800078e00ff */
[----:B------:R-:W-:Y:S01]  /*1360*/  IMAD R12, R27, R18, R12 ;  /* 0x000000121b0c7224 */ /* 0x000fe200078e020c */
[----:B------:R-:W-:Y:S01]  /*1370*/  IABS R18, R24 ;  /* 0x0000001800127213 */ /* 0x000fe20000000000 */
[----:B------:R-:W-:Y:S02]  /*1380*/  IMAD.MOV R21, RZ, RZ, -R21 ;  /* 0x000000ffff157224 */ /* 0x000fe400078e0a15 */
[----:B------:R-:W-:Y:S02]  /*1390*/  IMAD.MOV R16, RZ, RZ, -R16 ;  /* 0x000000ffff107224 */ /* 0x000fe400078e0a10 */
[----:B------:R-:W-:-:S04]  /*13a0*/  IMAD.HI.U32 R24, R25, R19, RZ ;  /* 0x0000001319187227 */ /* 0x000fc800078e00ff */
[----:B------:R-:W-:Y:S02]  /*13b0*/  IMAD R15, R27, R21, R15 ;  /* 0x000000151b0f7224 */ /* 0x000fe400078e020f */
[----:B------:R-:W-:Y:S01]  /*13c0*/  IMAD.HI.U32 R21, R25, R18, RZ ;  /* 0x0000001219157227 */ /* 0x000fe200078e00ff */
[----:B------:R-:W-:-:S03]  /*13d0*/  IABS R23, R23 ;  /* 0x0000001700177213 */ /* 0x000fc60000000000 */
[C---:B------:R-:W-:Y:S02]  /*13e0*/  IMAD R16, R27.reuse, R16, R20 ;  /* 0x000000101b107224 */ /* 0x040fe400078e0214 */
[----:B------:R-:W-:Y:S02]  /*13f0*/  IMAD.MOV R24, RZ, RZ, -R24 ;  /* 0x000000ffff187224 */ /* 0x000fe400078e0a18 */
[----:B------:R-:W-:Y:S01]  /*1400*/  IMAD.MOV R21, RZ, RZ, -R21 ;  /* 0x000000ffff157224 */ /* 0x000fe200078e0a15 */
[----:B------:R-:W-:Y:S01]  /*1410*/  IABS R26, R26 ;  /* 0x0000001a001a7213 */ /* 0x000fe20000000000 */
[----:B------:R-:W-:Y:S02]  /*1420*/  IMAD R19, R27, R24, R19 ;  /* 0x000000181b137224 */ /* 0x000fe400078e0213 */
[----:B------:R-:W-:-:S04]  /*1430*/  IMAD.HI.U32 R22, R25, R17, RZ ;  /* 0x0000001119167227 */ /* 0x000fc800078e00ff */
[----:B------:R-:W-:Y:S02]  /*1440*/  IMAD R18, R27, R21, R18 ;  /* 0x000000151b127224 */ /* 0x000fe400078e0212 */
[----:B------:R-:W-:Y:S02]  /*1450*/  IMAD.MOV.U32 R21, RZ, RZ, R23 ;  /* 0x000000ffff157224 */ /* 0x000fe400078e0017 */
[----:B------:R-:W-:-:S04]  /*1460*/  IMAD.MOV R22, RZ, RZ, -R22 ;  /* 0x000000ffff167224 */ /* 0x000fc800078e0a16 */
[----:B------:R-:W-:Y:S01]  /*1470*/  IMAD R17, R27, R22, R17 ;  /* 0x000000161b117224 */ /* 0x000fe200078e0211 */
[----:B----4-:R-:W-:-:S05]  /*1480*/  IABS R20, R3 ;  /* 0x0000000300147213 */ /* 0x010fca0000000000 */
[----:B------:R-:W-:-:S04]  /*1490*/  IMAD.HI.U32 R24, R25, R20, RZ ;  /* 0x0000001419187227 */ /* 0x000fc800078e00ff */
[----:B--2---:R-:W-:Y:S02]  /*14a0*/  IMAD.MOV R7, RZ, RZ, -R24 ;  /* 0x000000ffff077224 */ /* 0x004fe400078e0a18 */
[----:B------:R-:W-:Y:S02]  /*14b0*/  IMAD.MOV.U32 R24, RZ, RZ, R26 ;  /* 0x000000ffff187224 */ /* 0x000fe400078e001a */
[----:B------:R-:W-:Y:S01]  /*14c0*/  IMAD.HI.U32 R26, R25, R21, RZ ;  /* 0x00000015191a7227 */ /* 0x000fe200078e00ff */
[----:B------:R-:W-:Y:S02]  /*14d0*/  IABS R22, R2 ;  /* 0x0000000200167213 */ /* 0x000fe40000000000 */
[----:B------:R-:W2:Y:S01]  /*14e0*/  LDL.LU R2, [R1+0x10] ;  /* 0x0000100001027983 */ /* 0x000ea20000300800 */
[----:B------:R-:W-:Y:S01]  /*14f0*/  IMAD.MOV R26, RZ, RZ, -R26 ;  /* 0x000000ffff1a7224 */ /* 0x000fe200078e0a1a */
[----:B------:R-:W-:Y:S02]  /*1500*/  IABS R23, R0 ;  /* 0x0000000000177213 */ /* 0x000fe40000000000 */
[----:B------:R-:W4:Y:S01]  /*1510*/  LDL.LU R3, [R1+0xc] ;  /* 0x00000c0001037983 */ /* 0x000f220000300800 */
[----:B------:R-:W-:-:S03]  /*1520*/  IMAD R21, R27, R26, R21 ;  /* 0x0000001a1b157224 */ /* 0x000fc600078e0215 */
[----:B------:R-:W4:Y:S04]  /*1530*/  LDL R6, [R1+0x8] ;  /* 0x0000080001067983 */ /* 0x000f280000100800 */
[----:B------:R-:W4:Y:S04]  /*1540*/  LDL.LU R0, [R1+0x20] ;  /* 0x0000200001007983 */ /* 0x000f280000300800 */
[----:B---3--:R-:W3:Y:S04]  /*1550*/  LDL.LU R9, [R1] ;  /* 0x0000000001097983 */ /* 0x008ee80000300800 */
[----:B------:R-:W3:Y:S01]  /*1560*/  LDL R26, [R1+0xe58] ;  /* 0x000e5800011a7983 */ /* 0x000ee20000100800 */
[----:B------:R-:W-:-:S04]  /*1570*/  IMAD.HI.U32 R8, R25, R22, RZ ;  /* 0x0000001619087227 */ /* 0x000fc800078e00ff */
[----:B------:R-:W-:-:S04]  /*1580*/  IMAD.MOV R8, RZ, RZ, -R8 ;  /* 0x000000ffff087224 */ /* 0x000fc800078e0a08 */
[C---:B------:R-:W-:Y:S01]  /*1590*/  IMAD R22, R27.reuse, R8, R22 ;  /* 0x000000081b167224 */ /* 0x040fe200078e0216 */
[----:B------:R-:W-:Y:S01]  /*15a0*/  IABS R5, R5 ;  /* 0x0000000500057213 */ /* 0x000fe20000000000 */
[C---:B------:R-:W-:Y:S01]  /*15b0*/  IMAD R20, R27.reuse, R7, R20 ;  /* 0x000000071b147224 */ /* 0x040fe200078e0214 */
[----:B------:R-:W-:Y:S01]  /*15c0*/  ISETP.GT.U32.AND P3, PT, R27, R29, PT ;  /* 0x0000001d1b00720c */ /* 0x000fe20003f64070 */
[----:B------:R-:W-:Y:S01]  /*15d0*/  IMAD.HI.U32 R7, R25, R24, RZ ;  /* 0x0000001819077227 */ /* 0x000fe200078e00ff */
[----:B------:R-:W-:-:S03]  /*15e0*/  ISETP.GT.U32.AND P4, PT, R27, R28, PT ;  /* 0x0000001c1b00720c */ /* 0x000fc60003f84070 */
[----:B------:R-:W-:Y:S01]  /*15f0*/  IMAD.MOV R7, RZ, RZ, -R7 ;  /* 0x000000ffff077224 */ /* 0x000fe200078e0a07 */
[----:B------:R-:W-:-:S03]  /*1600*/  IABS R4, R4 ;  /* 0x0000000400047213 */ /* 0x000fc60000000000 */
[----:B------:R-:W-:-:S04]  /*1610*/  IMAD R24, R27, R7, R24 ;  /* 0x000000071b187224 */ /* 0x000fc800078e0218 */
[--C-:B------:R-:W-:Y:S02]  /*1620*/  @!P3 IMAD.IADD R29, R29, 0x1, -R27.reuse ;  /* 0x000000011d1db824 */ /* 0x100fe400078e0a1b */
[----:B------:R-:W-:Y:S01]  /*1630*/  @!P4 IMAD.IADD R28, R28, 0x1, -R27 ;  /* 0x000000011c1cc824 */ /* 0x000fe200078e0a1b */
[----:B--2---:R-:W-:Y:S02]  /*1640*/  ISETP.GT.U32.AND P0, PT, R27, R2, PT ;  /* 0x000000021b00720c */ /* 0x004fe40003f04070 */
[----:B---3--:R-:W-:-:S05]  /*1650*/  IABS R26, R26 ;  /* 0x0000001a001a7213 */ /* 0x008fca0000000000 */
[----:B------:R-:W-:Y:S02]  /*1660*/  IMAD.MOV.U32 R8, RZ, RZ, R26 ;  /* 0x000000ffff087224 */ /* 0x000fe400078e001a */
[----:B------:R-:W-:-:S04]  /*1670*/  IMAD.HI.U32 R26, R25, R23, RZ ;  /* 0x00000017191a7227 */ /* 0x000fc800078e00ff */
[----:B------:R-:W-:-:S04]  /*1680*/  IMAD.MOV R26, RZ, RZ, -R26 ;  /* 0x000000ffff1a7224 */ /* 0x000fc800078e0a1a */
[C---:B------:R-:W-:Y:S01]  /*1690*/  IMAD R23, R27.reuse, R26, R23 ;  /* 0x0000001a1b177224 */ /* 0x040fe200078e0217 */
[C---:B----4-:R-:W-:Y:S02]  /*16a0*/  ISETP.GT.U32.AND P1, PT, R27.reuse, R6, PT ;  /* 0x000000061b00720c */ /* 0x050fe40003f24070 */
[C---:B------:R-:W-:Y:S02]  /*16b0*/  ISETP.GT.U32.AND P5, PT, R27.reuse, R3, PT ;  /* 0x000000031b00720c */ /* 0x040fe40003fa4070 */
[C---:B------:R-:W-:Y:S02]  /*16c0*/  ISETP.GT.U32.AND P6, PT, R27.reuse, R23, PT ;  /* 0x000000171b00720c */ /* 0x040fe40003fc4070 */
[----:B------:R-:W-:Y:S01]  /*16d0*/  ISETP.GT.U32.AND P2, PT, R27, R9, PT ;  /* 0x000000091b00720c */ /* 0x000fe20003f44070 */
[----:B------:R-:W-:Y:S02]  /*16e0*/  IMAD.MOV.U32 R26, RZ, RZ, R5 ;  /* 0x000000ffff1a7224 */ /* 0x000fe400078e0005 */
[----:B------:R-:W-:-:S04]  /*16f0*/  IMAD.HI.U32 R5, R25, R8, RZ ;  /* 0x0000000819057227 */ /* 0x000fc800078e00ff */
[----:B------:R-:W-:Y:S02]  /*1700*/  IMAD.MOV R7, RZ, RZ, -R5 ;  /* 0x000000ffff077224 */ /* 0x000fe400078e0a05 */
[----:B------:R-:W-:-:S04]  /*1710*/  IMAD.HI.U32 R5, R25, R26, RZ ;  /* 0x0000001a19057227 */ /* 0x000fc800078e00ff */
[--C-:B------:R-:W-:Y:S02]  /*1720*/  @!P1 IMAD.IADD R6, R6, 0x1, -R27.reuse ;  /* 0x0000000106069824 */ /* 0x100fe400078e0a1b */
[--C-:B------:R-:W-:Y:S02]  /*1730*/  @!P6 IMAD.IADD R23, R23, 0x1, -R27.reuse ;  /* 0x000000011717e824 */ /* 0x100fe400078e0a1b */
[--C-:B------:R-:W-:Y:S02]  /*1740*/  @!P0 IMAD.IADD R2, R2, 0x1, -R27.reuse ;  /* 0x0000000102028824 */ /* 0x100fe400078e0a1b */
[--C-:B------:R-:W-:Y:S02]  /*1750*/  @!P5 IMAD.IADD R3, R3, 0x1, -R27.reuse ;  /* 0x000000010303d824 */ /* 0x100fe400078e0a1b */
[----:B------:R-:W-:Y:S02]  /*1760*/  @!P2 IMAD.IADD R9, R9, 0x1, -R27 ;  /* 0x000000010909a824 */ /* 0x000fe400078e0a1b */
[----:B------:R-:W-:-:S02]  /*1770*/  IMAD R25, R27, R7, R8 ;  /* 0x000000071b197224 */ /* 0x000fc400078e0208 */
[----:B------:R-:W-:Y:S01]  /*1780*/  IMAD.MOV R5, RZ, RZ, -R5 ;  /* 0x000000ffff057224 */ /* 0x000fe200078e0a05 */
[----:B------:R-:W2:Y:S01]  /*1790*/  LDL.LU R8, [R1+0x1008] ;  /* 0x0010080001087983 */ /* 0x000ea20000300800 */
[----:B------:R-:W-:Y:S01]  /*17a0*/  IMAD.HI.U32 R0, R0, R4, RZ ;  /* 0x0000000400007227 */ /* 0x000fe200078e00ff */
[C---:B------:R-:W-:Y:S02]  /*17b0*/  ISETP.GT.U32.AND P0, PT, R27.reuse, R23, PT ;  /* 0x000000171b00720c */ /* 0x040fe40003f04070 */
[----:B------:R-:W3:Y:S01]  /*17c0*/  LDL.LU R7, [R1+0x1004] ;  /* 0x0010040001077983 */ /* 0x000ee20000300800 */
[C---:B------:R-:W-:Y:S01]  /*17d0*/  ISETP.GT.U32.AND P2, PT, R27.reuse, R3, PT ;  /* 0x000000031b00720c */ /* 0x040fe20003f44070 */
[C---:B------:R-:W-:Y:S01]  /*17e0*/  IMAD R26, R27.reuse, R5, R26 ;  /* 0x000000051b1a7224 */ /* 0x040fe200078e021a */
[C---:B------:R-:W-:Y:S01]  /*17f0*/  ISETP.GT.U32.AND P3, PT, R27.reuse, R6, PT ;  /* 0x000000061b00720c */ /* 0x040fe20003f64070 */
[----:B------:R0:W-:Y:S01]  /*1800*/  @!P1 STL [R1+0x8], R6 ;  /* 0x0000080601009387 */ /* 0x0001e20000100800 */
[----:B------:R-:W-:-:S02]  /*1810*/  ISETP.GT.U32.AND P1, PT, R27, R2, PT ;  /* 0x000000021b00720c */ /* 0x000fc40003f24070 */
[C---:B------:R-:W-:Y:S02]  /*1820*/  ISETP.GT.U32.AND P4, PT, R27.reuse, R9, PT ;  /* 0x000000091b00720c */ /* 0x040fe40003f84070 */
[----:B------:R-:W-:Y:S01]  /*1830*/  ISETP.GT.U32.AND P5, PT, R27, R29, PT ;  /* 0x0000001d1b00720c */ /* 0x000fe20003fa4070 */
[----:B------:R-:W-:Y:S01]  /*1840*/  IMAD.MOV R0, RZ, RZ, -R0 ;  /* 0x000000ffff007224 */ /* 0x000fe200078e0a00 */
[----:B------:R-:W-:Y:S01]  /*1850*/  IABS R27, c[0x0][0x178] ;  /* 0x00005e00001b7a13 */ /* 0x000fe20000000000 */
[----:B0-----:R-:W4:Y:S04]  /*1860*/  LDL.LU R6, [R1+0x1000] ;  /* 0x0010000001067983 */ /* 0x001f280000300800 */
[----:B------:R-:W-:Y:S01]  /*1870*/  IMAD R27, R27, R0, R4 ;  /* 0x000000001b1b7224 */ /* 0x000fe200078e0204 */
[----:B------:R-:W2:Y:S04]  /*1880*/  LDL.LU R5, [R1+0xffc] ;  /* 0x000ffc0001057983 */ /* 0x000ea80000300800 */
[----:B------:R-:W2:Y:S04]  /*1890*/  LDL.LU R4, [R1+0xff8] ;  /* 0x000ff80001047983 */ /* 0x000ea80000300800 */
[----:B------:R-:W2:Y:S04]  /*18a0*/  LDL.LU R0, [R1+0xff4] ;  /* 0x000ff40001007983 */ /* 0x000ea80000300800 */
[----:B------:R0:W-:Y:S02]  /*18b0*/  STL [R1+0x4], R27 ;  /* 0x0000041b01007387 */ /* 0x0001e40000100800 */
[----:B0-----:R-:W-:-:S05]  /*18c0*/  IABS R27, c[0x0][0x17c] ;  /* 0x00005f00001b7a13 */ /* 0x001fca0000000000 */
[----:B------:R-:W-:-:S05]  /*18d0*/  @!P0 IMAD.IADD R23, R23, 0x1, -R27 ;  /* 0x0000000117178824 */ /* 0x000fca00078e0a1b */
[----:B------:R0:W-:Y:S04]  /*18e0*/  STL [R1+0xfa8], R23 ;  /* 0x000fa81701007387 */ /* 0x0001e80000100800 */
[----:B0-----:R-:W4:Y:S01]  /*18f0*/  LDL.LU R23, [R1+0x8] ;  /* 0x0000080001177983 */ /* 0x001f220000300800 */
[--C-:B------:R-:W-:Y:S02]  /*1900*/  @!P1 IMAD.IADD R2, R2, 0x1, -R27.reuse ;  /* 0x0000000102029824 */ /* 0x100fe400078e0a1b */
[----:B------:R-:W-:-:S03]  /*1910*/  @!P2 IMAD.IADD R3, R3, 0x1, -R27 ;  /* 0x000000010303a824 */ /* 0x000fc600078e0a1b */
[----:B------:R0:W-:Y:S01]  /*1920*/  STL [R1+0x10], R2 ;  /* 0x0000100201007387 */ /* 0x0001e20000100800 */
[----:B------:R-:W-:-:S03]  /*1930*/  ISETP.GT.U32.AND P6, PT, R27, R28, PT ;  /* 0x0000001c1b00720c */ /* 0x000fc60003fc4070 */
[----:B0-----:R-:W4:Y:S04]  /*1940*/  LDL.LU R2, [R1+0xff0] ;  /* 0x000ff00001027983 */ /* 0x001f280000300800 */
[----:B------:R0:W-:Y:S01]  /*1950*/  STL [R1+0xc], R3 ;  /* 0x00000c0301007387 */ /* 0x0001e20000100800 */
[----:B------:R-:W-:-:S03]  /*1960*/  @!P4 IMAD.IADD R9, R9, 0x1, -R27 ;  /* 0x000000010909c824 */ /* 0x000fc600078e0a1b */
[----:B0-----:R-:W4:Y:S02]  /*1970*/  LDL.LU R3, [R1+0xfec] ;  /* 0x000fec0001037983 */ /* 0x001f240000300800 */
[--C-:B------:R-:W-:Y:S02]  /*1980*/  @!P6 IMAD.IADD R28, R28, 0x1, -R27.reuse ;  /* 0x000000011c1ce824 */ /* 0x100fe400078e0a1b */
[----:B------:R-:W-:Y:S01]  /*1990*/  @!P5 IMAD.IADD R29, R29, 0x1, -R27 ;  /* 0x000000011d1dd824 */ /* 0x000fe200078e0a1b */
[C---:B---3--:R-:W-:Y:S02]  /*19a0*/  ISETP.GT.U32.AND P6, PT, R27.reuse, R7, PT ;  /* 0x000000071b00720c */ /* 0x048fe40003fc4070 */
[----:B--2---:R-:W-:-:S11]  /*19b0*/  ISETP.GT.U32.AND P0, PT, R27, R0, PT ;  /* 0x000000001b00720c */ /* 0x004fd60003f04070 */
[--C-:B------:R-:W-:Y:S02]  /*19c0*/  @!P6 IMAD.IADD R7, R7, 0x1, -R27.reuse ;  /* 0x000000010707e824 */ /* 0x100fe400078e0a1b */
[--C-:B------:R-:W-:Y:S02]  /*19d0*/  @!P0 IMAD.IADD R0, R0, 0x1, -R27.reuse ;  /* 0x0000000100008824 */ /* 0x100fe400078e0a1b */
[----:B----4-:R-:W-:-:S05]  /*19e0*/  @!P3 IMAD.IADD R23, R23, 0x1, -R27 ;  /* 0x000000011717b824 */ /* 0x010fca00078e0a1b */
[----:B------:R-:W-:Y:S04]  /*19f0*/  STL [R1+0xfc8], R23 ;  /* 0x000fc81701007387 */ /* 0x000fe80000100800 */
[----:B------:R0:W-:Y:S04]  /*1a00*/  STL [R1], R9 ;  /* 0x0000000901007387 */ /* 0x0001e80000100800 */
[----:B0-----:R-:W2:Y:S01]  /*1a10*/  LDL.LU R9, [R1+0xfe8] ;  /* 0x000fe80001097983 */ /* 0x001ea20000300800 */
[----:B------:R-:W-:-:S03]  /*1a20*/  ISETP.GT.U32.AND P6, PT, R27, R0, PT ;  /* 0x000000001b00720c */ /* 0x000fc60003fc4070 */
[----:B------:R-:W-:Y:S04]  /*1a30*/  STL [R1+0xfc0], R29 ;  /* 0x000fc01d01007387 */ /* 0x000fe80000100800 */
[----:B------:R-:W-:Y:S06]  /*1a40*/  STL [R1+0xfb8], R28 ;  /* 0x000fb81c01007387 */ /* 0x000fec0000100800 */
[----:B------:R-:W-:-:S05]  /*1a50*/  @!P6 IMAD.IADD R0, R0, 0x1, -R27 ;  /* 0x000000010000e824 */ /* 0x000fca00078e0a1b */
[----:B------:R0:W-:Y:S04]  /*1a60*/  STL [R1+0xfb0], R0 ;  /* 0x000fb00001007387 */ /* 0x0001e80000100800 */
[----:B0-----:R-:W3:Y:S01]  /*1a70*/  LDL R0, [R1+0xe4c] ;  /* 0x000e4c0001007983 */ /* 0x001ee20000100800 */
[C---:B------:R-:W-:Y:S02]  /*1a80*/  ISETP.GT.U32.AND P1, PT, R27.reuse, R2, PT ;  /* 0x000000021b00720c */ /* 0x040fe40003f24070 */
[C---:B------:R-:W-:Y:S02]  /*1a90*/  ISETP.GT.U32.AND P2, PT, R27.reuse, R3, PT ;  /* 0x000000031b00720c */ /* 0x040fe40003f44070 */
[C---:B------:R-:W-:Y:S02]  /*1aa0*/  ISETP.GT.U32.AND P4, PT, R27.reuse, R5, PT ;  /* 0x000000051b00720c */ /* 0x040fe40003f84070 */
[----:B------:R-:W-:-:S02]  /*1ab0*/  ISETP.GT.U32.AND P3, PT, R27, R4, PT ;  /* 0x000000041b00720c */ /* 0x000fc40003f64070 */
[C---:B------:R-:W-:Y:S02]  /*1ac0*/  ISETP.GT.U32.AND P5, PT, R27.reuse, R6, PT ;  /* 0x000000061b00720c */ /* 0x040fe40003fa4070 */
[----:B------:R-:W-:-:S03]  /*1ad0*/  ISETP.GT.U32.AND P0, PT, R27, R8, PT ;  /* 0x000000081b00720c */ /* 0x000fc60003f04070 */
[--C-:B------:R-:W-:Y:S02]  /*1ae0*/  @!P1 IMAD.IADD R2, R2, 0x1, -R27.reuse ;  /* 0x0000000102029824 */ /* 0x100fe400078e0a1b */
[--C-:B------:R-:W-:Y:S01]  /*1af0*/  @!P2 IMAD.IADD R3, R3, 0x1, -R27.reuse ;  /* 0x000000010303a824 */ /* 0x100fe200078e0a1b */
[----:B------:R-:W-:Y:S01]  /*1b00*/  ISETP.GT.U32.AND P2, PT, R27, R10, PT ;  /* 0x0000000a1b00720c */ /* 0x000fe20003f44070 */
[--C-:B------:R-:W-:Y:S01]  /*1b10*/  @!P4 IMAD.IADD R5, R5, 0x1, -R27.reuse ;  /* 0x000000010505c824 */ /* 0x100fe200078e0a1b */
[C---:B------:R-:W-:Y:S01]  /*1b20*/  ISETP.GT.U32.AND P4, PT, R27.reuse, R12, PT ;  /* 0x0000000c1b00720c */ /* 0x040fe20003f84070 */
[--C-:B------:R-:W-:Y:S01]  /*1b30*/  @!P3 IMAD.IADD R4, R4, 0x1, -R27.reuse ;  /* 0x000000010404b824 */ /* 0x100fe200078e0a1b */
[C---:B------:R-:W-:Y:S01]  /*1b40*/  ISETP.GT.U32.AND P3, PT, R27.reuse, R11, PT ;  /* 0x0000000b1b00720c */ /* 0x040fe20003f64070 */
[--C-:B------:R-:W-:Y:S02]  /*1b50*/  @!P5 IMAD.IADD R6, R6, 0x1, -R27.reuse ;  /* 0x000000010606d824 */ /* 0x100fe400078e0a1b */
[----:B------:R-:W-:Y:S01]  /*1b60*/  @!P0 IMAD.IADD R8, R8, 0x1, -R27 ;  /* 0x0000000108088824 */ /* 0x000fe200078e0a1b */
[----:B------:R-:W-:-:S05]  /*1b70*/  ISETP.GT.U32.AND P0, PT, R27, R2, PT ;  /* 0x000000021b00720c */ /* 0x000fca0003f04070 */
[--C-:B------:R-:W-:Y:S01]  /*1b80*/  @!P2 IMAD.IADD R10, R10, 0x1, -R27.reuse ;  /* 0x000000010a0aa824 */ /* 0x100fe200078e0a1b */
[C---:B------:R-:W-:Y:S01]  /*1b90*/  ISETP.GT.U32.AND P2, PT, R27.reuse, R4, PT ;  /* 0x000000041b00720c */ /* 0x040fe20003f44070 */
[--C-:B------:R-:W-:Y:S01]  /*1ba0*/  @!P4 IMAD.IADD R12, R12, 0x1, -R27.reuse ;  /* 0x000000010c0cc824 */ /* 0x100fe200078e0a1b */
[----:B------:R-:W-:Y:S01]  /*1bb0*/  ISETP.GT.U32.AND P4, PT, R27, R6, PT ;  /* 0x000000061b00720c */ /* 0x000fe20003f84070 */
[--C-:B------:R-:W-:Y:S01]  /*1bc0*/  @!P3 IMAD.IADD R11, R11, 0x1, -R27.reuse ;  /* 0x000000010b0bb824 */ /* 0x100fe200078e0a1b */
[C---:B------:R-:W-:Y:S02]  /*1bd0*/  ISETP.GT.U32.AND P3, PT, R27.reuse, R5, PT ;  /* 0x000000051b00720c */ /* 0x040fe40003f64070 */
[C---:B------:R-:W-:Y:S01]  /*1be0*/  ISETP.GT.U32.AND P6, PT, R27.reuse, R7, PT ;  /* 0x000000071b00720c */ /* 0x040fe20003fc4070 */
[----:B------:R-:W-:Y:S01]  /*1bf0*/  @!P0 IMAD.IADD R2, R2, 0x1, -R27 ;  /* 0x0000000102028824 */ /* 0x000fe200078e0a1b */
[----:B------:R-:W-:-:S05]  /*1c00*/  ISETP.GT.U32.AND P0, PT, R27, R8, PT ;  /* 0x000000081b00720c */ /* 0x000fca0003f04070 */
[--C-:B------:R-:W-:Y:S01]  /*1c10*/  @!P2 IMAD.IADD R4, R4, 0x1, -R27.reuse ;  /* 0x000000010404a824 */ /* 0x100fe200078e0a1b */
[C---:B------:R-:W-:Y:S01]  /*1c20*/  ISETP.GT.U32.AND P2, PT, R27.reuse, R10, PT ;  /* 0x0000000a1b00720c */ /* 0x040fe20003f44070 */
[--C-:B------:R-:W-:Y:S01]  /*1c30*/  @!P4 IMAD.IADD R6, R6, 0x1, -R27.reuse ;  /* 0x000000010606c824 */ /* 0x100fe200078e0a1b */
[----:B------:R-:W-:Y:S01]  /*1c40*/  ISETP.GT.U32.AND P4, PT, R27, R12, PT ;  /* 0x0000000c1b00720c */ /* 0x000fe20003f84070 */
[--C-:B------:R-:W-:Y:S02]  /*1c50*/  @!P3 IMAD.IADD R5, R5, 0x1, -R27.reuse ;  /* 0x000000010505b824 */ /* 0x100fe400078e0a1b */
[--C-:B------:R-:W-:Y:S02]  /*1c60*/  @!P6 IMAD.IADD R7, R7, 0x1, -R27.reuse ;  /* 0x000000010707e824 */ /* 0x100fe400078e0a1b */
[----:B------:R-:W-:-:S06]  /*1c70*/  @!P0 IMAD.IADD R8, R8, 0x1, -R27 ;  /* 0x0000000108088824 */ /* 0x000fcc00078e0a1b */
[--C-:B------:R-:W-:Y:S02]  /*1c80*/  @!P2 IMAD.IADD R10, R10, 0x1, -R27.reuse ;  /* 0x000000010a0aa824 */ /* 0x100fe400078e0a1b */
[----:B------:R-:W-:Y:S01]  /*1c90*/  @!P4 IMAD.IADD R12, R12, 0x1, -R27 ;  /* 0x000000010c0cc824 */ /* 0x000fe200078e0a1b */
[----:B--2---:R-:W-:-:S13]  /*1ca0*/  ISETP.GT.U32.AND P1, PT, R27, R9, PT ;  /* 0x000000091b00720c */ /* 0x004fda0003f24070 */
[----:B------:R-:W-:Y:S01]  /*1cb0*/  @!P1 IMAD.IADD R9, R9, 0x1, -R27 ;  /* 0x0000000109099824 */ /* 0x000fe200078e0a1b */
[----:B------:R-:W-:-:S13]  /*1cc0*/  ISETP.GT.U32.AND P1, PT, R27, R3, PT ;  /* 0x000000031b00720c */ /* 0x000fda0003f24070 */
[--C-:B------:R-:W-:Y:S01]  /*1cd0*/  @!P1 IMAD.IADD R3, R3, 0x1, -R27.reuse ;  /* 0x0000000103039824 */ /* 0x100fe200078e0a1b */
[----:B------:R-:W-:Y:S01]  /*1ce0*/  ISETP.GT.U32.AND P1, PT, R27, R9, PT ;  /* 0x000000091b00720c */ /* 0x000fe20003f24070 */
[----:B---3--:R-:W-:Y:S04]  /*1cf0*/  STL [R1+0xfd8], R0 ;  /* 0x000fd80001007387 */ /* 0x008fe80000100800 */
[----:B------:R-:W-:Y:S04]  /*1d00*/  STL [R1+0xfb4], R2 ;  /* 0x000fb40201007387 */ /* 0x000fe80000100800 */
[----:B------:R-:W-:Y:S04]  /*1d10*/  STL [R1+0xfbc], R3 ;  /* 0x000fbc0301007387 */ /* 0x000fe80000100800 */
[----:B------:R-:W-:Y:S01]  /*1d20*/  STL [R1+0xfc4], R4 ;  /* 0x000fc40401007387 */ /* 0x000fe20000100800 */
[----:B------:R-:W-:-:S03]  /*1d30*/  @!P1 IMAD.IADD R9, R9, 0x1, -R27 ;  /* 0x0000000109099824 */ /* 0x000fc600078e0a1b */
[----:B------:R-:W-:Y:S04]  /*1d40*/  STL [R1+0xfcc], R5 ;  /* 0x000fcc0501007387 */ /* 0x000fe80000100800 */
[----:B------:R-:W-:Y:S04]  /*1d50*/  STL [R1+0xfd0], R6 ;  /* 0x000fd00601007387 */ /* 0x000fe80000100800 */
[----:B------:R-:W-:Y:S04]  /*1d60*/  STL [R1+0xfd4], R7 ;  /* 0x000fd40701007387 */ /* 0x000fe80000100800 */
[----:B------:R-:W-:Y:S04]  /*1d70*/  STL [R1+0xfdc], R8 ;  /* 0x000fdc0801007387 */ /* 0x000fe80000100800 */
[----:B------:R-:W-:Y:S04]  /*1d80*/  STL [R1+0xfe0], R9 ;  /* 0x000fe00901007387 */ /* 0x000fe80000100800 */
[----:B------:R-:W-:Y:S04]  /*1d90*/  STL [R1+0xfe4], R10 ;  /* 0x000fe40a01007387 */ /* 0x000fe80000100800 */
[----:B------:R0:W-:Y:S04]  /*1da0*/  STL [R1+0xfac], R12 ;  /* 0x000fac0c01007387 */ /* 0x0001e80000100800 */
[----:B0-----:R-:W2:Y:S01]  /*1db0*/  LDL.LU R12, [R1+0x4] ;  /* 0x00000400010c7983 */ /* 0x001ea20000300800 */
[----:B------:R-:W-:-:S02]  /*1dc0*/  ISETP.GT.U32.AND P5, PT, R27, R13, PT ;  /* 0x0000000d1b00720c */ /* 0x000fc40003fa4070 */
[C---:B------:R-:W-:Y:S01]  /*1dd0*/  ISETP.GT.U32.AND P3, PT, R27.reuse, R11, PT ;  /* 0x0000000b1b00720c */ /* 0x040fe20003f64070 */
[----:B------:R-:W0:Y:S01]  /*1de0*/  S2R R23, SR_TID.X ;  /* 0x0000000000177919 */ /* 0x000e220000002100 */
[C---:B------:R-:W-:Y:S02]  /*1df0*/  ISETP.GT.U32.AND P6, PT, R27.reuse, R14, PT ;  /* 0x0000000e1b00720c */ /* 0x040fe40003fc4070 */
[C---:B------:R-:W-:Y:S01]  /*1e00*/  ISETP.GT.U32.AND P0, PT, R27.reuse, R15, PT ;  /* 0x0000000f1b00720c */ /* 0x040fe20003f04070 */
[----:B------:R-:W3:Y:S01]  /*1e10*/  LDL R7, [R1+0xe84] ;  /* 0x000e840001077983 */ /* 0x000ee20000100800 */
[C---:B------:R-:W-:Y:S02]  /*1e20*/  ISETP.GT.U32.AND P1, PT, R27.reuse, R16, PT ;  /* 0x000000101b00720c */ /* 0x040fe40003f24070 */
[----:B------:R-:W-:Y:S01]  /*1e30*/  ISETP.GT.U32.AND P2, PT, R27, R17, PT ;  /* 0x000000111b00720c */ /* 0x000fe20003f44070 */
[----:B------:R-:W4:Y:S02]  /*1e40*/  LDL R5, [R1+0xe9c] ;  /* 0x000e9c0001057983 */ /* 0x000f240000100800 */
[----:B------:R-:W-:-:S02]  /*1e50*/  @!P5 IMAD.IADD R13, R13, 0x1, -R27 ;  /* 0x000000010d0dd824 */ /* 0x000fc400078e0a1b */
[--C-:B------:R-:W-:Y:S01]  /*1e60*/  @!P3 IMAD.IADD R11, R11, 0x1, -R27.reuse ;  /* 0x000000010b0bb824 */ /* 0x100fe200078e0a1b */
[C---:B------:R-:W-:Y:S01]  /*1e70*/  ISETP.GT.U32.AND P3, PT, R27.reuse, R18, PT ;  /* 0x000000121b00720c */ /* 0x040fe20003f64070 */
[----:B------:R-:W3:Y:S01]  /*1e80*/  LDL R4, [R1+0xea8] ;  /* 0x000ea80001047983 */ /* 0x000ee20000100800 */
[C---:B------:R-:W-:Y:S02]  /*1e90*/  ISETP.GT.U32.AND P5, PT, R27.reuse, R13, PT ;  /* 0x0000000d1b00720c */ /* 0x040fe40003fa4070 */
[C---:B------:R-:W-:Y:S01]  /*1ea0*/  ISETP.GT.U32.AND P4, PT, R27.reuse, R19, PT ;  /* 0x000000131b00720c */ /* 0x040fe20003f84070 */
[--C-:B------:R-:W-:Y:S01]  /*1eb0*/  @!P6 IMAD.IADD R14, R14, 0x1, -R27.reuse ;  /* 0x000000010e0ee824 */ /* 0x100fe200078e0a1b */
[----:B------:R-:W-:Y:S01]  /*1ec0*/  ISETP.GT.U32.AND P6, PT, R27, R21, PT ;  /* 0x000000151b00720c */ /* 0x000fe20003fc4070 */
[--C-:B------:R-:W-:Y:S01]  /*1ed0*/  @!P0 IMAD.IADD R15, R15, 0x1, -R27.reuse ;  /* 0x000000010f0f8824 */ /* 0x100fe200078e0a1b */
[C---:B------:R-:W-:Y:S01]  /*1ee0*/  ISETP.GT.U32.AND P0, PT, R27.reuse, R22, PT ;  /* 0x000000161b00720c */ /* 0x040fe20003f04070 */
[--C-:B------:R-:W-:Y:S01]  /*1ef0*/  @!P1 IMAD.IADD R16, R16, 0x1, -R27.reuse ;  /* 0x0000000110109824 */ /* 0x100fe200078e0a1b */
[----:B------:R-:W-:Y:S01]  /*1f00*/  ISETP.GT.U32.AND P1, PT, R27, R24, PT ;  /* 0x000000181b00720c */ /* 0x000fe20003f24070 */
[--C-:B------:R-:W-:Y:S01]  /*1f10*/  @!P2 IMAD.IADD R17, R17, 0x1, -R27.reuse ;  /* 0x000000011111a824 */ /* 0x100fe200078e0a1b */
[----:B------:R-:W-:Y:S01]  /*1f20*/  ISETP.GT.U32.AND P2, PT, R27, R25, PT ;  /* 0x000000191b00720c */ /* 0x000fe20003f44070 */
[--C-:B------:R-:W-:Y:S01]  /*1f30*/  @!P3 IMAD.IADD R18, R18, 0x1, -R27.reuse ;  /* 0x000000011212b824 */ /* 0x100fe200078e0a1b */
[----:B------:R-:W-:Y:S01]  /*1f40*/  IABS R6, c[0x0][0x178] ;  /* 0x00005e0000067a13 */ /* 0x000fe20000000000 */
[--C-:B------:R-:W-:Y:S01]  /*1f50*/  @!P5 IMAD.IADD R13, R13, 0x1, -R27.reuse ;  /* 0x000000010d0dd824 */ /* 0x100fe200078e0a1b */
[C---:B------:R-:W-:Y:S01]  /*1f60*/  ISETP.GT.U32.AND P5, PT, R27.reuse, R20, PT ;  /* 0x000000141b00720c */ /* 0x040fe20003fa4070 */
[----:B------:R-:W3:Y:S01]  /*1f70*/  LDL R29, [R1+0xec4] ;  /* 0x000ec400011d7983 */ /* 0x000ee20000100800 */
[----:B------:R-:W-:Y:S01]  /*1f80*/  ISETP.GT.U32.AND P3, PT, R27, R26, PT ;  /* 0x0000001a1b00720c */ /* 0x000fe20003f64070 */
[----:B------:R-:W-:-:S02]  /*1f90*/  @!P4 IMAD.IADD R19, R19, 0x1, -R27 ;  /* 0x000000011313c824 */ /* 0x000fc400078e0a1b */
[--C-:B------:R-:W-:Y:S01]  /*1fa0*/  @!P6 IMAD.IADD R21, R21, 0x1, -R27.reuse ;  /* 0x000000011515e824 */ /* 0x100fe200078e0a1b */
[C---:B------:R-:W-:Y:S01]  /*1fb0*/  ISETP.GT.U32.AND P6, PT, R27.reuse, R15, PT ;  /* 0x0000000f1b00720c */ /* 0x040fe20003fc4070 */
[--C-:B------:R-:W-:Y:S01]  /*1fc0*/  @!P0 IMAD.IADD R22, R22, 0x1, -R27.reuse ;  /* 0x0000000116168824 */ /* 0x100fe200078e0a1b */
[C---:B------:R-:W-:Y:S01]  /*1fd0*/  ISETP.GT.U32.AND P0, PT, R27.reuse, R16, PT ;  /* 0x000000101b00720c */ /* 0x040fe20003f04070 */
[--C-:B------:R-:W-:Y:S01]  /*1fe0*/  @!P1 IMAD.IADD R24, R24, 0x1, -R27.reuse ;  /* 0x0000000118189824 */ /* 0x100fe200078e0a1b */
[----:B------:R-:W-:Y:S01]  /*1ff0*/  ISETP.GT.U32.AND P1, PT, R27, R17, PT ;  /* 0x000000111b00720c */ /* 0x000fe20003f24070 */
[--C-:B------:R-:W-:Y:S01]  /*2000*/  @!P2 IMAD.IADD R25, R25, 0x1, -R27.reuse ;  /* 0x000000011919a824 */ /* 0x100fe200078e0a1b */
[C---:B------:R-:W-:Y:S01]  /*2010*/  ISETP.GT.U32.AND P2, PT, R27.reuse, R18, PT ;  /* 0x000000121b00720c */ /* 0x040fe20003f44070 */
[--C-:B------:R-:W-:Y:S01]  /*2020*/  @!P5 IMAD.IADD R20, R20, 0x1, -R27.reuse ;  /* 0x000000011414d824 */ /* 0x100fe200078e0a1b */
[C---:B------:R-:W-:Y:S01]  /*2030*/  ISETP.GT.U32.AND P5, PT, R27.reuse, R14, PT ;  /* 0x0000000e1b00720c */ /* 0x040fe20003fa4070 */
[--C-:B------:R-:W-:Y:S01]  /*2040*/  @!P3 IMAD.IADD R26, R26, 0x1, -R27.reuse ;  /* 0x000000011a1ab824 */ /* 0x100fe200078e0a1b */
[----:B------:R-:W-:Y:S01]  /*2050*/  ISETP.GT.U32.AND P3, PT, R27, R19, PT ;  /* 0x000000131b00720c */ /* 0x000fe20003f64070 */
[C---:B0-----:R-:W-:Y:S01]  /*2060*/  IMAD.SHL.U32 R28, R23.reuse, 0x80, RZ ;  /* 0x00000080171c7824 */ /* 0x041fe200078e00ff */
[----:B------:R-:W-:Y:S01]  /*2070*/  LOP3.LUT R23, R23, 0x7, RZ, 0xc0, !PT ;  /* 0x0000000717177812 */ /* 0x000fe200078ec0ff */
[--C-:B------:R-:W-:Y:S01]  /*2080*/  @!P6 IMAD.IADD R15, R15, 0x1, -R27.reuse ;  /* 0x000000010f0fe824 */ /* 0x100fe200078e0a1b */
[----:B------:R-:W3:Y:S01]  /*2090*/  LDL R3, [R1+0xebc] ;  /* 0x000ebc0001037983 */ /* 0x000ee20000100800 */
[--C-:B------:R-:W-:Y:S01]  /*20a0*/  @!P0 IMAD.IADD R16, R16, 0x1, -R27.reuse ;  /* 0x0000000110108824 */ /* 0x100fe200078e0a1b */
[----:B------:R-:W-:Y:S01]  /*20b0*/  ISETP.GT.U32.AND P0, PT, R27, R22, PT ;  /* 0x000000161b00720c */ /* 0x000fe20003f04070 */
[----:B------:R-:W-:Y:S01]  /*20c0*/  IMAD R0, R23, 0x210, RZ ;  /* 0x0000021017007824 */ /* 0x000fe200078e02ff */
[----:B------:R-:W-:Y:S01]  /*20d0*/  ISETP.GT.U32.AND P6, PT, R27, R26, PT ;  /* 0x0000001a1b00720c */ /* 0x000fe20003fc4070 */
[--C-:B------:R-:W-:Y:S01]  /*20e0*/  @!P1 IMAD.IADD R17, R17, 0x1, -R27.reuse ;  /* 0x0000000111119824 */ /* 0x100fe200078e0a1b */
[----:B------:R-:W3:Y:S01]  /*20f0*/  LDL R23, [R1+0xe90] ;  /* 0x000e900001177983 */ /* 0x000ee20000100800 */
[--C-:B------:R-:W-:Y:S01]  /*2100*/  @!P5 IMAD.IADD R14, R14, 0x1, -R27.reuse ;  /* 0x000000010e0ed824 */ /* 0x100fe200078e0a1b */
[C---:B------:R-:W-:Y:S01]  /*2110*/  ISETP.GT.U32.AND P5, PT, R27.reuse, R21, PT ;  /* 0x000000151b00720c */ /* 0x040fe20003fa4070 */
[--C-:B------:R-:W-:Y:S01]  /*2120*/  @!P2 IMAD.IADD R18, R18, 0x1, -R27.reuse ;  /* 0x000000011212a824 */ /* 0x100fe200078e0a1b */
[----:B------:R-:W-:Y:S01]  /*2130*/  ISETP.GT.U32.AND P1, PT, R27, R24, PT ;  /* 0x000000181b00720c */ /* 0x000fe20003f24070 */
[----:B------:R-:W-:Y:S01]  /*2140*/  @!P3 IMAD.IADD R19, R19, 0x1, -R27 ;  /* 0x000000011313b824 */ /* 0x000fe200078e0a1b */
[----:B------:R-:W-:-:S02]  /*2150*/  ISETP.GT.U32.AND P2, PT, R27, R25, PT ;  /* 0x000000191b00720c */ /* 0x000fc40003f44070 */
[----:B--2---:R-:W-:-:S13]  /*2160*/  ISETP.GT.U32.AND P4, PT, R6, R12, PT ;  /* 0x0000000c0600720c */ /* 0x004fda0003f84070 */
[----:B------:R-:W-:Y:S01]  /*2170*/  @!P4 IMAD.IADD R12, R12, 0x1, -R6 ;  /* 0x000000010c0cc824 */ /* 0x000fe200078e0a06 */
[----:B------:R-:W-:Y:S02]  /*2180*/  ISETP.GT.U32.AND P4, PT, R27, R20, PT ;  /* 0x000000141b00720c */ /* 0x000fe40003f84070 */
[----:B------:R-:W2:Y:S04]  /*2190*/  LDL.LU R27, [R1+0x24] ;  /* 0x00002400011b7983 */ /* 0x000ea80000300800 */
[----:B------:R-:W0:Y:S01]  /*21a0*/  S2R R2, SR_TID.X ;  /* 0x0000000000027919 */ /* 0x000e220000002100 */
[----:B------:R-:W-:-:S05]  /*21b0*/  IMAD.MOV.U32 R10, RZ, RZ, c[0x0][0x180] ;  /* 0x00006000ff0a7624 */ /* 0x000fca00078e00ff */
[----:B------:R-:W-:Y:S02]  /*21c0*/  IADD3 R10, R10, 0xff, RZ ;  /* 0x000000ff0a0a7810 */ /* 0x000fe40007ffe0ff */
[----:B------:R-:W-:Y:S02]  /*21d0*/  LOP3.LUT R28, R28, 0x800, RZ, 0xc0, !PT ;  /* 0x000008001c1c7812 */ /* 0x000fe400078ec0ff */
[----:B------:R-:W-:-:S04]  /*21e0*/  SHF.R.S32.HI R9, RZ, 0x1f, R10 ;  /* 0x0000001fff097819 */ /* 0x000fc8000001140a */
[----:B------:R-:W-:Y:S01]  /*21f0*/  LEA.HI R9, R9, R10, RZ, 0x8 ;  /* 0x0000000a09097211 */ /* 0x000fe200078f40ff */
[----:B0-----:R-:W-:Y:S02]  /*2200*/  IMAD.SHL.U32 R8, R2, 0x2, RZ ;  /* 0x0000000202087824 */ /* 0x001fe400078e00ff */
[----:B------:R-:W4:Y:S03]  /*2210*/  LDL R2, [R1+0xec0] ;  /* 0x000ec00001027983 */ /* 0x000f260000100800 */
[----:B------:R-:W-:Y:S01]  /*2220*/  LOP3.LUT R0, R0, 0x30, R8, 0x78, !PT ;  /* 0x0000003000007812 */ /* 0x000fe200078e7808 */
[----:B------:R-:W4:Y:S04]  /*2230*/  LDL.LU R10, [R1+0xfe4] ;  /* 0x000fe400010a7983 */ /* 0x000f280000300800 */
[----:B------:R-:W4:Y:S04]  /*2240*/  LDL.LU R9, [R1+0xfe0] ;  /* 0x000fe00001097983 */ /* 0x000f280000300800 */
[----:B------:R-:W4:Y:S04]  /*2250*/  LDL.LU R8, [R1+0xfdc] ;  /* 0x000fdc0001087983 */ /* 0x000f280000300800 */
[----:B------:R-:W4:Y:S01]  /*2260*/  LDL.LU R0, [R1+0xfd8] ;  /* 0x000fd80001007983 */ /* 0x000f220000300800 */
[----:B--2---:R-:W-:Y:S01]  /*2270*/  IMAD.IADD R28, R28, 0x1, R27 ;  /* 0x000000011c1c7824 */ /* 0x004fe200078e021b */
[----:B------:R-:W-:-:S04]  /*2280*/  IABS R27, c[0x0][0x17c] ;  /* 0x00005f00001b7a13 */ /* 0x000fc80000000000 */
[----:B------:R0:W-:Y:S01]  /*2290*/  STL [R1+0x140], R28 ;  /* 0x0001401c01007387 */ /* 0x0001e20000100800 */
[--C-:B------:R-:W-:Y:S02]  /*22a0*/  @!P4 IMAD.IADD R20, R20, 0x1, -R27.reuse ;  /* 0x000000011414c824 */ /* 0x100fe400078e0a1b */
[----:B------:R-:W-:Y:S02]  /*22b0*/  @!P5 IMAD.IADD R21, R21, 0x1, -R27 ;  /* 0x000000011515d824 */ /* 0x000fe400078e0a1b */
[----:B------:R-:W2:Y:S01]  /*22c0*/  LDL R27, [R1+0xe60] ;  /* 0x000e6000011b7983 */ /* 0x000ea20000100800 */
[----:B------:R-:W-:-:S03]  /*22d0*/  ISETP.GT.U32.AND P3, PT, R6, R12, PT ;  /* 0x0000000c0600720c */ /* 0x000fc60003f64070 */
[----:B0-----:R-:W2:Y:S10]  /*22e0*/  LDL R28, [R1+0xeb4] ;  /* 0x000eb400011c7983 */ /* 0x001eb40000100800 */
[----:B------:R-:W-:Y:S01]  /*22f0*/  @!P3 IMAD.IADD R12, R12, 0x1, -R6 ;  /* 0x000000010c0cb824 */ /* 0x000fe200078e0a06 */
[----:B---3--:R-:W-:-:S02]  /*2300*/  ISETP.GE.AND P3, PT, R23, RZ, PT ;  /* 0x000000ff1700720c */ /* 0x008fc40003f66270 */
[----:B----4-:R-:W-:Y:S02]  /*2310*/  ISETP.GE.AND P4, PT, R0, RZ, PT ;  /* 0x000000ff0000720c */ /* 0x010fe40003f86270 */
[----:B------:R-:W3:Y:S01]  /*2320*/  LDL R0, [R1+0xeb8] ;  /* 0x000eb80001007983 */ /* 0x000ee20000100800 */
[----:B--2---:R-:W-:Y:S02]  /*2330*/  ISETP.GE.AND P5, PT, R27, RZ, PT ;  /* 0x000000ff1b00720c */ /* 0x004fe40003fa6270 */
[----:B------:R-:W-:-:S05]  /*2340*/  IABS R27, c[0x0][0x17c] ;  /* 0x00005f00001b7a13 */ /* 0x000fca0000000000 */
[--C-:B------:R-:W-:Y:S01]  /*2350*/  @!P0 IMAD.IADD R22, R22, 0x1, -R27.reuse ;  /* 0x0000000116168824 */ /* 0x100fe200078e0a1b */
[----:B------:R-:W-:Y:S01]  /*2360*/  ISETP.GE.AND P0, PT, R7, RZ, PT ;  /* 0x000000ff0700720c */ /* 0x000fe20003f06270 */
[--C-:B------:R-:W-:Y:S02]  /*2370*/  @!P1 IMAD.IADD R24, R24, 0x1, -R27.reuse ;  /* 0x0000000118189824 */ /* 0x100fe400078e0a1b */
[--C-:B------:R-:W-:Y:S02]  /*2380*/  @!P2 IMAD.IADD R25, R25, 0x1, -R27.reuse ;  /* 0x000000011919a824 */ /* 0x100fe400078e0a1b */
[----:B------:R-:W-:Y:S02]  /*2390*/  @!P6 IMAD.IADD R26, R26, 0x1, -R27 ;  /* 0x000000011a1ae824 */ /* 0x000fe400078e0a1b */
[----:B------:R-:W2:Y:S04]  /*23a0*/  LDL R27, [R1+0xeb0] ;  /* 0x000eb000011b7983 */ /* 0x000ea80000100800 */
[----:B------:R-:W4:Y:S04]  /*23b0*/  LDL.LU R7, [R1+0xfd4] ;  /* 0x000fd40001077983 */ /* 0x000f280000300800 */
[----:B------:R-:W2:Y:S04]  /*23c0*/  LDL.LU R6, [R1+0xfd0] ;  /* 0x000fd00001067983 */ /* 0x000ea80000300800 */
[----:B------:R-:W2:Y:S01]  /*23d0*/  LDL.LU R23, [R1+0x10] ;  /* 0x0000100001177983 */ /* 0x000ea20000300800 */
[----:B------:R-:W-:-:S03]  /*23e0*/  ISETP.GE.AND P2, PT, R5, RZ, PT ;  /* 0x000000ff0500720c */ /* 0x000fc60003f46270 */
[----:B------:R0:W-:Y:S01]  /*23f0*/  STL [R1+0x4], R12 ;  /* 0x0000040c01007387 */ /* 0x0001e20000100800 */
[----:B------:R-:W-:-:S03]  /*2400*/  ISETP.GE.AND P1, PT, R4, RZ, PT ;  /* 0x000000ff0400720c */ /* 0x000fc60003f26270 */
[----:B0-----:R-:W3:Y:S04]  /*2410*/  LDL R12, [R1+0xea0] ;  /* 0x000ea000010c7983 */ /* 0x001ee80000100800 */
[----:B------:R-:W3:Y:S04]  /*2420*/  LDL.LU R5, [R1+0xfcc] ;  /* 0x000fcc0001057983 */ /* 0x000ee80000300800 */
[----:B------:R-:W3:Y:S01]  /*2430*/  LDL.LU R4, [R1+0xc] ;  /* 0x00000c0001047983 */ /* 0x000ee20000300800 */
[----:B--2---:R-:W-:-:S05]  /*2440*/  @!P4 IMAD.MOV R23, RZ, RZ, -R23 ;  /* 0x000000ffff17c224 */ /* 0x004fca00078e0a17 */
[----:B------:R0:W-:Y:S04]  /*2450*/  STL [R1+0x1c], R23 ;  /* 0x00001c1701007387 */ /* 0x0001e80000100800 */
[----:B0-----:R-:W2:Y:S01]  /*2460*/  LDL.LU R23, [R1+0xfc8] ;  /* 0x000fc80001177983 */ /* 0x001ea20000300800 */
[----:B------:R-:W-:Y:S01]  /*2470*/  ISETP.GE.AND P4, PT, R29, RZ, PT ;  /* 0x000000ff1d00720c */ /* 0x000fe20003f86270 */
[----:B---3--:R-:W-:Y:S01]  /*2480*/  @!P5 IMAD.MOV R4, RZ, RZ, -R4 ;  /* 0x000000ffff04d224 */ /* 0x008fe200078e0a04 */
[----:B------:R-:W-:Y:S01]  /*2490*/  ISETP.GE.AND P5, PT, R3, RZ, PT ;  /* 0x000000ff0300720c */ /* 0x000fe20003fa6270 */
[----:B--2---:R-:W-:Y:S02]  /*24a0*/  IMAD.MOV.U32 R29, RZ, RZ, R23 ;  /* 0x000000ffff1d7224 */ /* 0x004fe400078e0017 */
[----:B------:R-:W2:Y:S02]  /*24b0*/  LDL R23, [R1+0xea4] ;  /* 0x000ea40001177983 */ /* 0x000ea40000100800 */
[----:B------:R-:W-:-:S02]  /*24c0*/  @!P0 IMAD.MOV R29, RZ, RZ, -R29 ;  /* 0x000000ffff1d8224 */ /* 0x000fc400078e0a1d */
[----:B------:R0:W-:Y:S04]  /*24d0*/  STL [R1+0x18], R4 ;  /* 0x0000180401007387 */ /* 0x0001e80000100800 */
[----:B0-----:R-:W3:Y:S04]  /*24e0*/  LDL.LU R4, [R1+0xfc4] ;  /* 0x000fc40001047983 */ /* 0x001ee80000300800 */
[----:B------:R-:W2:Y:S04]  /*24f0*/  LDL.LU R3, [R1] ;  /* 0x0000000001037983 */ /* 0x000ea80000300800 */
[----:B------:R0:W-:Y:S04]  /*2500*/  STL [R1+0x14], R29 ;  /* 0x0000141d01007387 */ /* 0x0001e80000100800 */
[----:B0-----:R-:W3:Y:S01]  /*2510*/  LDL.LU R29, [R1+0xfc0] ;  /* 0x000fc000011d7983 */ /* 0x001ee20000300800 */
[----:B------:R-:W-:Y:S01]  /*2520*/  ISETP.GE.AND P0, PT, R2, RZ, PT ;  /* 0x000000ff0200720c */ /* 0x000fe20003f06270 */
[----:B--2---:R-:W-:Y:S01]  /*2530*/  @!P3 IMAD.MOV R3, RZ, RZ, -R3 ;  /* 0x000000ffff03b224 */ /* 0x004fe200078e0a03 */
[----:B------:R-:W-:Y:S01]  /*2540*/  ISETP.GE.AND P3, PT, R28, RZ, PT ;  /* 0x000000ff1c00720c */ /* 0x000fe20003f66270 */
[----:B---3--:R-:W-:-:S02]  /*2550*/  IMAD.MOV.U32 R2, RZ, RZ, R29 ;  /* 0x000000ffff027224 */ /* 0x008fc400078e001d */
[----:B------:R-:W2:Y:S02]  /*2560*/  LDL R29, [R1+0xeac] ;  /* 0x000eac00011d7983 */ /* 0x000ea40000100800 */
[----:B------:R-:W-:Y:S02]  /*2570*/  @!P2 IMAD.MOV R2, RZ, RZ, -R2 ;  /* 0x000000ffff02a224 */ /* 0x000fe400078e0a02 */
[----:B------:R0:W-:Y:S01]  /*2580*/  STL [R1+0x10], R3 ;  /* 0x0000100301007387 */ /* 0x0001e20000100800 */
[----:B------:R-:W-:-:S03]  /*2590*/  ISETP.GE.AND P2, PT, R0, RZ, PT ;  /* 0x000000ff0000720c */ /* 0x000fc60003f46270 */
[----:B0-----:R-:W3:Y:S04]  /*25a0*/  LDL.LU R3, [R1+0xfbc] ;  /* 0x000fbc0001037983 */ /* 0x001ee80000300800 */
[----:B------:R-:W2:Y:S04]  /*25b0*/  LDL.LU R28, [R1+0xfb8] ;  /* 0x000fb800011c7983 */ /* 0x000ea80000300800 */
[----:B------:R0:W-:Y:S04]  /*25c0*/  STL [R1+0xc], R2 ;  /* 0x00000c0201007387 */ /* 0x0001e80000100800 */
[----:B0-----:R-:W3:Y:S04]  /*25d0*/  LDL.LU R2, [R1+0xfb4] ;  /* 0x000fb40001027983 */ /* 0x001ee80000300800 */
[----:B------:R-:W4:Y:S01]  /*25e0*/  LDL.LU R0, [R1+0xfb0] ;  /* 0x000fb00001007983 */ /* 0x000f220000300800 */
[----:B--2---:R-:W-:Y:S01]  /*25f0*/  @!P1 IMAD.MOV R28, RZ, RZ, -R28 ;  /* 0x000000ffff1c9224 */ /* 0x004fe200078e0a1c */
[----:B------:R-:W-:Y:S01]  /*2600*/  ISETP.GE.AND P1, PT, R29, RZ, PT ;  /* 0x000000ff1d00720c */ /* 0x000fe20003f26270 */
[----:B---3--:R-:W-:-:S02]  /*2610*/  IMAD.MOV.U32 R29, RZ, RZ, R2 ;  /* 0x000000ffff1d7224 */ /* 0x008fc400078e0002 */
[----:B------:R-:W2:Y:S01]  /*2620*/  LDL R2, [R1+0xe98] ;  /* 0x000e980001027983 */ /* 0x000ea20000100800 */
[----:B----4-:R-:W-:-:S03]  /*2630*/  @!P4 IMAD.MOV R0, RZ, RZ, -R0 ;  /* 0x000000ffff00c224 */ /* 0x010fc600078e0a00 */
[----:B------:R0:W-:Y:S01]  /*2640*/  STL [R1+0x8], R28 ;  /* 0x0000081c01007387 */ /* 0x0001e20000100800 */
[----:B------:R-:W-:Y:S01]  /*2650*/  @!P5 IMAD.MOV R29, RZ, RZ, -R29 ;  /* 0x000000ffff1dd224 */ /* 0x000fe200078e0a1d */
[----:B------:R-:W-:Y:S02]  /*2660*/  ISETP.GE.AND P4, PT, R27, RZ, PT ;  /* 0x000000ff1b00720c */ /* 0x000fe40003f86270 */
[----:B------:R1:W-:Y:S01]  /*2670*/  STL [R1], R0 ;  /* 0x0000000001007387 */ /* 0x0003e20000100800 */
[----:B0-----:R-:W-:-:S03]  /*2680*/  IMAD.MOV.U32 R28, RZ, RZ, R3 ;  /* 0x000000ffff1c7224 */ /* 0x001fc600078e0003 */
[----:B------:R-:W3:Y:S01]  /*2690*/  LDL R3, [R1+0xe8c] ;  /* 0x000e8c0001037983 */ /* 0x000ee20000100800 */
[----:B------:R-:W-:-:S03]  /*26a0*/  @!P0 IMAD.MOV R28, RZ, RZ, -R28 ;  /* 0x000000ffff1c8224 */ /* 0x000fc600078e0a1c */
[----:B-1----:R-:W4:Y:S01]  /*26b0*/  LDL R0, [R1+0xe7c] ;  /* 0x000e7c0001007983 */ /* 0x002f220000100800 */
[----:B------:R-:W-:-:S03]  /*26c0*/  IMAD.MOV.U32 R27, RZ, RZ, R4 ;  /* 0x000000ffff1b7224 */ /* 0x000fc600078e0004 */
[----:B------:R0:W-:Y:S04]  /*26d0*/  STL [R1+0xf98], R29 ;  /* 0x000f981d01007387 */ /* 0x0001e80000100800 */
[----:B------:R-:W3:Y:S04]  /*26e0*/  LDL R4, [R1+0xe88] ;  /* 0x000e880001047983 */ /* 0x000ee80000100800 */
[----:B0-----:R-:W3:Y:S04]  /*26f0*/  LDL R29, [R1+0xe80] ;  /* 0x000e8000011d7983 */ /* 0x001ee80000100800 */
[----:B------:R0:W-:Y:S04]  /*2700*/  STL [R1+0xf9c], R28 ;  /* 0x000f9c1c01007387 */ /* 0x0001e80000100800 */
[----:B0-----:R-:W3:Y:S01]  /*2710*/  LDL R28, [R1+0xe94] ;  /* 0x000e9400011c7983 */ /* 0x001ee20000100800 */
[----:B------:R-:W-:-:S03]  /*2720*/  ISETP.GE.AND P5, PT, R12, RZ, PT ;  /* 0x000000ff0c00720c */ /* 0x000fc60003fa6270 */
[----:B------:R-:W3:Y:S01]  /*2730*/  LDL R12, [R1+0xe74] ;  /* 0x000e7400010c7983 */ /* 0x000ee20000100800 */
[----:B------:R-:W-:Y:S01]  /*2740*/  ISETP.GE.AND P0, PT, R23, RZ, PT ;  /* 0x000000ff1700720c */ /* 0x000fe20003f06270 */
[----:B------:R-:W-:Y:S02]  /*2750*/  @!P3 IMAD.MOV R27, RZ, RZ, -R27 ;  /* 0x000000ffff1bb224 */ /* 0x000fe400078e0a1b */
[----:B------:R-:W-:Y:S01]  /*2760*/  @!P2 IMAD.MOV R5, RZ, RZ, -R5 ;  /* 0x000000ffff05a224 */ /* 0x000fe200078e0a05 */
[----:B------:R-:W3:Y:S01]  /*2770*/  LDL R23, [R1+0xe78] ;  /* 0x000e780001177983 */ /* 0x000ee20000100800 */
[----:B------:R-:W-:-:S04]  /*2780*/  @!P1 IMAD.MOV R6, RZ, RZ, -R6 ;  /* 0x000000ffff069224 */ /* 0x000fc800078e0a06 */
[----:B------:R-:W-:Y:S01]  /*2790*/  @!P5 IMAD.MOV R8, RZ, RZ, -R8 ;  /* 0x000000ffff08d224 */ /* 0x000fe200078e0a08 */
[----:B------:R0:W-:Y:S01]  /*27a0*/  STL [R1+0xfa0], R27 ;  /* 0x000fa01b01007387 */ /* 0x0001e20000100800 */
[----:B------:R-:W-:Y:S02]  /*27b0*/  @!P4 IMAD.MOV R7, RZ, RZ, -R7 ;  /* 0x000000ffff07c224 */ /* 0x000fe400078e0a07 */
[----:B------:R-:W-:Y:S01]  /*27c0*/  @!P0 IMAD.MOV R9, RZ, RZ, -R9 ;  /* 0x000000ffff098224 */ /* 0x000fe200078e0a09 */
[----:B------:R1:W-:Y:S04]  /*27d0*/  STL [R1+0xfa4], R5 ;  /* 0x000fa40501007387 */ /* 0x0003e80000100800 */
[----:B0-----:R-:W3:Y:S04]  /*27e0*/  LDL R27, [R1+0xe54] ;  /* 0x000e5400011b7983 */ /* 0x001ee80000100800 */
[----:B-1----:R-:W3:Y:S01]  /*27f0*/  LDL R5, [R1+0xe68] ;  /* 0x000e680001057983 */ /* 0x002ee20000100800 */
[----:B--2---:R-:W-:-:S03]  /*2800*/  ISETP.GE.AND P2, PT, R2, RZ, PT ;  /* 0x000000ff0200720c */ /* 0x004fc60003f46270 */
[----:B------:R-:W2:Y:S01]  /*2810*/  LDL R2, [R1+0xe64] ;  /* 0x000e640001027983 */ /* 0x000ea20000100800 */
[----:B----4-:R-:W-:Y:S01]  /*2820*/  ISETP.GE.AND P5, PT, R0, RZ, PT ;  /* 0x000000ff0000720c */ /* 0x010fe20003fa6270 */
[----:B------:R-:W-:Y:S01]  /*2830*/  IMAD.MOV.U32 R0, RZ, RZ, R10 ;  /* 0x000000ffff007224 */ /* 0x000fe200078e000a */
[----:B---3--:R-:W-:Y:S01]  /*2840*/  ISETP.GE.AND P4, PT, R3, RZ, PT ;  /* 0x000000ff0300720c */ /* 0x008fe20003f86270 */
[----:B------:R-:W3:Y:S04]  /*2850*/  LDL R10, [R1+0xe70] ;  /* 0x000e7000010a7983 */ /* 0x000ee80000100800 */
[----:B------:R-:W4:Y:S01]  /*2860*/  LDL R3, [R1+0xe50] ;  /* 0x000e500001037983 */ /* 0x000f220000100800 */
[----:B------:R-:W-:Y:S01]  /*2870*/  ISETP.GE.AND P1, PT, R4, RZ, PT ;  /* 0x000000ff0400720c */ /* 0x000fe20003f26270 */
[----:B------:R-:W-:-:S02]  /*2880*/  IMAD.MOV.U32 R4, RZ, RZ, R11 ;  /* 0x000000ffff047224 */ /* 0x000fc400078e000b */
[----:B------:R-:W2:Y:S01]  /*2890*/  LDL R11, [R1+0xe6c] ;  /* 0x000e6c00010b7983 */ /* 0x000ea20000100800 */
[----:B------:R-:W-:-:S03]  /*28a0*/  ISETP.GE.AND P0, PT, R29, RZ, PT ;  /* 0x000000ff1d00720c */ /* 0x000fc60003f06270 */
[----:B------:R-:W2:Y:S01]  /*28b0*/  LDL R29, [R1+0xe5c] ;  /* 0x000e5c00011d7983 */ /* 0x000ea20000100800 */
[----:B------:R-:W-:-:S03]  /*28c0*/  ISETP.GE.AND P3, PT, R28, RZ, PT ;  /* 0x000000ff1c00720c */ /* 0x000fc60003f66270 */
[----:B------:R-:W4:Y:S10]  /*28d0*/  LDL R28, [R1+0xe58] ;  /* 0x000e5800011c7983 */ /* 0x000f340000100800 */
[----:B------:R-:W-:Y:S01]  /*28e0*/  @!P3 IMAD.MOV R0, RZ, RZ, -R0 ;  /* 0x000000ffff00b224 */ /* 0x000fe200078e0a00 */
[----:B------:R-:W-:-:S02]  /*28f0*/  ISETP.GE.AND P3, PT, R12, RZ, PT ;  /* 0x000000ff0c00720c */ /* 0x000fc40003f66270 */
[----:B------:R-:W4:Y:S01]  /*2900*/  LDL.LU R12, [R1+0xfac] ;  /* 0x000fac00010c7983 */ /* 0x000f220000300800 */
[----:B------:R-:W-:Y:S01]  /*2910*/  @!P2 IMAD.MOV R4, RZ, RZ, -R4 ;  /* 0x000000ffff04a224 */ /* 0x000fe200078e0a04 */
[----:B------:R-:W-:Y:S01]  /*2920*/  ISETP.GE.AND P2, PT, R23, RZ, PT ;  /* 0x000000ff1700720c */ /* 0x000fe20003f46270 */
[----:B------:R-:W-:Y:S01]  /*2930*/  @!P4 IMAD.MOV R13, RZ, RZ, -R13 ;  /* 0x000000ffff0dc224 */ /* 0x000fe200078e0a0d */
[----:B------:R-:W4:Y:S01]  /*2940*/  LDL.LU R23, [R1+0xfa8] ;  /* 0x000fa80001177983 */ /* 0x000f220000300800 */
[----:B------:R-:W-:Y:S01]  /*2950*/  @!P0 IMAD.MOV R15, RZ, RZ, -R15 ;  /* 0x000000ffff0f8224 */ /* 0x000fe200078e0a0f */
[----:B------:R-:W-:-:S09]  /*2960*/  ISETP.GE.AND P0, PT, R5, RZ, PT ;  /* 0x000000ff0500720c */ /* 0x000fd20003f06270 */
[----:B------:R-:W-:Y:S01]  /*2970*/  @!P2 IMAD.MOV R17, RZ, RZ, -R17 ;  /* 0x000000ffff11a224 */ /* 0x000fe200078e0a11 */
[----:B------:R-:W-:Y:S01]  /*2980*/  ISETP.GE.AND P2, PT, R27, RZ, PT ;  /* 0x000000ff1b00720c */ /* 0x000fe20003f46270 */
[----:B------:R-:W4:Y:S04]  /*2990*/  LDL.LU R5, [R1+0x1c] ;  /* 0x00001c0001057983 */ /* 0x000f280000300800 */
[----:B------:R-:W4:Y:S01]  /*29a0*/  LDL.LU R27, [R1+0x18] ;  /* 0x00001800011b7983 */ /* 0x000f220000300800 */
[----:B---3--:R-:W-:-:S13]  /*29b0*/  ISETP.GE.AND P4, PT, R10, RZ, PT ;  /* 0x000000ff0a00720c */ /* 0x008fda0003f86270 */
[----:B------:R-:W-:Y:S01]  /*29c0*/  @!P4 IMAD.MOV R19, RZ, RZ, -R19 ;  /* 0x000000ffff13c224 */ /* 0x000fe200078e0a13 */
[----:B--2---:R-:W-:Y:S01]  /*29d0*/  ISETP.GE.AND P4, PT, R29, RZ, PT ;  /* 0x000000ff1d00720c */ /* 0x004fe20003f86270 */
[----:B----4-:R-:W-:Y:S01]  /*29e0*/  @!P1 IMAD.MOV R12, RZ, RZ, -R12 ;  /* 0x000000ffff0c9224 */ /* 0x010fe200078e0a0c */
[----:B------:R-:W-:-:S13]  /*29f0*/  ISETP.GE.AND P1, PT, R11, RZ, PT ;  /* 0x000000ff0b00720c */ /* 0x000fda0003f26270 */
[----:B------:R-:W-:Y:S01]  /*2a00*/  @!P1 IMAD.MOV R18, RZ, RZ, -R18 ;  /* 0x000000ffff129224 */ /* 0x000fe200078e0a12 */
[----:B------:R-:W-:Y:S02]  /*2a10*/  ISETP.GE.AND P1, PT, R28, RZ, PT ;  /* 0x000000ff1c00720c */ /* 0x000fe40003f26270 */
[----:B------:R-:W2:Y:S04]  /*2a20*/  LDL.LU R28, [R1+0x14] ;  /* 0x00001400011c7983 */ /* 0x000ea80000300800 */
[----:B------:R-:W3:Y:S04]  /*2a30*/  LDL.LU R29, [R1+0x10] ;  /* 0x00001000011d7983 */ /* 0x000ee80000300800 */
[----:B------:R-:W4:Y:S01]  /*2a40*/  LDL R11, [R1+0xe20] ;  /* 0x000e2000010b7983 */ /* 0x000f220000100800 */
[----:B------:R-:W-:Y:S01]  /*2a50*/  @!P5 IMAD.MOV R14, RZ, RZ, -R14 ;  /* 0x000000ffff0ed224 */ /* 0x000fe200078e0a0e */
[----:B------:R-:W-:-:S02]  /*2a60*/  ISETP.GE.AND P5, PT, R2, RZ, PT ;  /* 0x000000ff0200720c */ /* 0x000fc40003fa6270 */
[----:B------:R-:W0:Y:S01]  /*2a70*/  S2R R2, SR_TID.X ;  /* 0x0000000000027919 */ /* 0x000e220000002100 */
[----:B------:R-:W-:Y:S01]  /*2a80*/  @!P3 IMAD.MOV R16, RZ, RZ, -R16 ;  /* 0x000000ffff10b224 */ /* 0x000fe200078e0a10 */
[----:B------:R-:W-:Y:S01]  /*2a90*/  ISETP.GE.AND P3, PT, R3, RZ, PT ;  /* 0x000000ff0300720c */ /* 0x000fe20003f66270 */
[----:B------:R-:W-:-:S08]  /*2aa0*/  @!P0 IMAD.MOV R21, RZ, RZ, -R21 ;  /* 0x000000ffff158224 */ /* 0x000fd000078e0a15 */
[----:B------:R-:W-:Y:S01]  /*2ab0*/  @!P5 IMAD.MOV R20, RZ, RZ, -R20 ;  /* 0x000000ffff14d224 */ /* 0x000fe200078e0a14 */
[----:B0-----:R-:W-:-:S04]  /*2ac0*/  LOP3.LUT R2, R2, 0x7f, RZ, 0xc0, !PT ;  /* 0x0000007f02027812 */ /* 0x001fc800078ec0ff */
[----:B------:R-:W-:-:S05]  /*2ad0*/  LOP3.LUT R3, R2, 0x80, RZ, 0xfc, !PT ;  /* 0x0000008002037812 */ /* 0x000fca00078efcff */
[----:B------:R-:W-:-:S05]  /*2ae0*/  IMAD R3, R3, c[0x0][0x18c], RZ ;  /* 0x0000630003037a24 */ /* 0x000fca00078e02ff */
[----:B------:R-:W-:Y:S01]  /*2af0*/  LEA R10, P5, R3, c[0x0][0x168], 0x1 ;  /* 0x00005a00030a7a11 */ /* 0x000fe200078a08ff */
[----:B------:R-:W-:-:S04]  /*2b00*/  IMAD R2, R2, c[0x0][0x18c], RZ ;  /* 0x0000630002027a24 */ /* 0x000fc800078e02ff */
[----:B------:R0:W-:Y:S01]  /*2b10*/  STL [R1+0xf84], R10 ;  /* 0x000f840a01007387 */ /* 0x0001e20000100800 */
[----:B------:R-:W-:Y:S02]  /*2b20*/  LEA R2, P6, R2, c[0x0][0x168], 0x1 ;  /* 0x00005a0002027a11 */ /* 0x000fe400078c08ff */
[----:B0-----:R-:W-:Y:S02]  /*2b30*/  LOP3.LUT R10, RZ, c[0x0][0x17c], RZ, 0x33, !PT ;  /* 0x00005f00ff0a7a12 */ /* 0x001fe400078e33ff */
[----:B----4-:R-:W-:Y:S02]  /*2b40*/  ISETP.GE.AND P0, PT, R11, RZ, PT ;  /* 0x000000ff0b00720c */ /* 0x010fe40003f06270 */
[----:B------:R-:W-:Y:S02]  /*2b50*/  LEA.HI.X.SX32 R11, R3, c[0x0][0x16c], 0x1, P5 ;  /* 0x00005b00030b7a11 */ /* 0x000fe400028f0eff */
[----:B------:R-:W0:Y:S01]  /*2b60*/  S2R R3, SR_TID.X ;  /* 0x0000000000037919 */ /* 0x000e220000002100 */
[----:B------:R-:W-:-:S03]  /*2b70*/  ISETP.NE.AND P5, PT, RZ, c[0x0][0x17c], PT ;  /* 0x00005f00ff007a0c */ /* 0x000fc60003fa5270 */
[----:B------:R1:W-:Y:S01]  /*2b80*/  STL [R1+0xf80], R11 ;  /* 0x000f800b01007387 */ /* 0x0003e20000100800 */
[C---:B------:R-:W-:Y:S02]  /*2b90*/  SEL R5, R10.reuse, R5, !P5 ;  /* 0x000000050a057207 */ /* 0x040fe40006800000 */
[----:B------:R-:W-:Y:S02]  /*2ba0*/  SEL R27, R10, R27, !P5 ;  /* 0x0000001b0a1b7207 */ /* 0x000fe40006800000 */
[----:B0-----:R-:W-:Y:S01]  /*2bb0*/  LOP3.LUT R3, R3, 0x7f, RZ, 0xc0, !PT ;  /* 0x0000007f03037812 */ /* 0x001fe200078ec0ff */
[----:B-1----:R-:W4:Y:S04]  /*2bc0*/  LDL.LU R11, [R1+0xc] ;  /* 0x00000c00010b7983 */ /* 0x002f280000300800 */
[----:B------:R-:W-:Y:S01]  /*2bd0*/  IMAD R3, R3, c[0x0][0x18c], RZ ;  /* 0x0000630003037a24 */ /* 0x000fe200078e02ff */
[----:B------:R0:W-:Y:S04]  /*2be0*/  STL [R1+0xf64], R2 ;  /* 0x000f640201007387 */ /* 0x0001e80000100800 */
[----:B------:R-:W-:-:S02]  /*2bf0*/  LEA.HI.X.SX32 R3, R3, c[0x0][0x16c], 0x1, P6 ;  /* 0x00005b0003037a11 */ /* 0x000fc400030f0eff */
[C---:B--2---:R-:W-:Y:S01]  /*2c00*/  SEL R28, R10.reuse, R28, !P5 ;  /* 0x0000001c0a1c7207 */ /* 0x044fe20006800000 */
[----:B0-----:R-:W2:Y:S04]  /*2c10*/  LDL.LU R2, [R1] ;  /* 0x0000000001027983 */ /* 0x001ea80000300800 */
[----:B------:R0:W-:Y:S01]  /*2c20*/  STL [R1+0xf60], R3 ;  /* 0x000f600301007387 */ /* 0x0001e20000100800 */
[----:B---3--:R-:W-:-:S03]  /*2c30*/  SEL R10, R10, R29, !P5 ;  /* 0x0000001d0a0a7207 */ /* 0x008fc60006800000 */
[----:B0-----:R-:W3:Y:S04]  /*2c40*/  LDL.LU R3, [R1+0x8] ;  /* 0x0000080001037983 */ /* 0x001ee80000300800 */
[----:B------:R0:W-:Y:S04]  /*2c50*/  STL [R1+0x1c], R5 ;  /* 0x00001c0501007387 */ /* 0x0001e80000100800 */
[----:B0-----:R-:W2:Y:S04]  /*2c60*/  LDL.LU R5, [R1+0xfa4] ;  /* 0x000fa40001057983 */ /* 0x001ea80000300800 */
[----:B------:R0:W-:Y:S04]  /*2c70*/  STL [R1+0x18], R27 ;  /* 0x0000181b01007387 */ /* 0x0001e80000100800 */
[----:B0-----:R-:W2:Y:S04]  /*2c80*/  LDL.LU R27, [R1+0xfa0] ;  /* 0x000fa000011b7983 */ /* 0x001ea80000300800 */
[----:B------:R0:W-:Y:S04]  /*2c90*/  STL [R1+0x14], R28 ;  /* 0x0000141c01007387 */ /* 0x0001e80000100800 */
[----:B0-----:R-:W2:Y:S04]  /*2ca0*/  LDL.LU R28, [R1+0xf9c] ;  /* 0x000f9c00011c7983 */ /* 0x001ea80000300800 */
[----:B------:R-:W2:Y:S04]  /*2cb0*/  LDL.LU R29, [R1+0xf98] ;  /* 0x000f9800011d7983 */ /* 0x000ea80000300800 */
[----:B------:R0:W-:Y:S04]  /*2cc0*/  STL [R1+0xf88], R10 ;  /* 0x000f880a01007387 */ /* 0x0001e80000100800 */
[----:B0-----:R-:W2:Y:S04]  /*2cd0*/  LDL.LU R10, [R1+0x14] ;  /* 0x00001400010a7983 */ /* 0x001ea80000300800 */
[----:B--2---:R0:W-:Y:S04]  /*2ce0*/  STL [R1+0xf8c], R10 ;  /* 0x000f8c0a01007387 */ /* 0x0041e80000100800 */
[----:B0-----:R-:W2:Y:S04]  /*2cf0*/  LDL.LU R10, [R1+0x18] ;  /* 0x00001800010a7983 */ /* 0x001ea80000300800 */
[----:B--2---:R0:W-:Y:S04]  /*2d00*/  STL [R1+0xf90], R10 ;  /* 0x000f900a01007387 */ /* 0x0041e80000100800 */
[----:B0-----:R-:W2:Y:S01]  /*2d10*/  LDL.LU R10, [R1+0x1c] ;  /* 0x00001c00010a7983 */ /* 0x001ea20000300800 */
[----:B------:R-:W-:-:S02]  /*2d20*/  @!P3 IMAD.MOV R22, RZ, RZ, -R22 ;  /* 0x000000ffff16b224 */ /* 0x000fc400078e0a16 */
[----:B------:R-:W-:Y:S02]  /*2d30*/  @!P2 IMAD.MOV R24, RZ, RZ, -R24 ;  /* 0x000000ffff18a224 */ /* 0x000fe400078e0a18 */
[----:B------:R-:W-:Y:S02]  /*2d40*/  @!P1 IMAD.MOV R25, RZ, RZ, -R25 ;  /* 0x000000ffff199224 */ /* 0x000fe400078e0a19 */
[----:B------:R-:W-:Y:S02]  /*2d50*/  @!P4 IMAD.MOV R26, RZ, RZ, -R26 ;  /* 0x000000ffff1ac224 */ /* 0x000fe400078e0a1a */
[----:B------:R-:W-:Y:S01]  /*2d60*/  @!P0 IMAD.MOV R23, RZ, RZ, -R23 ;  /* 0x000000ffff178224 */ /* 0x000fe200078e0a17 */
[----:B--2---:R0:W-:Y:S02]  /*2d70*/  STL [R1+0xf94], R10 ;  /* 0x000f940a01007387 */ /* 0x0041e40000100800 */
[----:B0-----:R-:W-:-:S04]  /*2d80*/  LOP3.LUT R10, RZ, c[0x0][0x17c], RZ, 0x33, !PT ;  /* 0x00005f00ff0a7a12 */ /* 0x001fc800078e33ff */
[C---:B----4-:R-:W-:Y:S02]  /*2d90*/  SEL R11, R10.reuse, R11, !P5 ;  /* 0x0000000b0a0b7207 */ /* 0x050fe40006800000 */
[C---:B---3--:R-:W-:Y:S02]  /*2da0*/  SEL R3, R10.reuse, R3, !P5 ;  /* 0x000000030a037207 */ /* 0x048fe40006800000 */
[C---:B------:R-:W-:Y:S02]  /*2db0*/  SEL R2, R10.reuse, R2, !P5 ;  /* 0x000000020a027207 */ /* 0x040fe40006800000 */
[C---:B------:R-:W-:Y:S02]  /*2dc0*/  SEL R29, R10.reuse, R29, !P5 ;  /* 0x0000001d0a1d7207 */ /* 0x040fe40006800000 */
[C---:B------:R-:W-:Y:S02]  /*2dd0*/  SEL R28, R10.reuse, R28, !P5 ;  /* 0x0000001c0a1c7207 */ /* 0x040fe40006800000 */
[----:B------:R-:W-:-:S02]  /*2de0*/  SEL R27, R10, R27, !P5 ;  /* 0x0000001b0a1b7207 */ /* 0x000fc40006800000 */
[C---:B------:R-:W-:Y:S02]  /*2df0*/  SEL R5, R10.reuse, R5, !P5 ;  /* 0x000000050a057207 */ /* 0x040fe40006800000 */
[C---:B------:R-:W-:Y:S02]  /*2e00*/  SEL R6, R10.reuse, R6, !P5 ;  /* 0x000000060a067207 */ /* 0x040fe40006800000 */
        /* <DEDUP_REMOVED lines=19> */
[----:B------:R-:W-:Y:S02]  /*2f40*/  SEL R23, R10, R23, !P5 ;  /* 0x000000170a177207 */ /* 0x000fe40006800000 */
[----:B------:R-:W2:Y:S02]  /*2f50*/  LDL.LU R10, [R1+0xf94] ;  /* 0x000f9400010a7983 */ /* 0x000ea40000300800 */
[----:B--2---:R-:W-:-:S05]  /*2f60*/  IMAD R10, R10, c[0x0][0x190], RZ ;  /* 0x000064000a0a7a24 */ /* 0x004fca00078e02ff */
[----:B------:R0:W-:Y:S04]  /*2f70*/  STL [R1+0x1c], R10 ;  /* 0x00001c0a01007387 */ /* 0x0001e80000100800 */
[----:B0-----:R-:W2:Y:S02]  /*2f80*/  LDL.LU R10, [R1+0xf90] ;  /* 0x000f9000010a7983 */ /* 0x001ea40000300800 */
[----:B--2---:R-:W-:-:S05]  /*2f90*/  IMAD R10, R10, c[0x0][0x190], RZ ;  /* 0x000064000a0a7a24 */ /* 0x004fca00078e02ff */
[----:B------:R0:W-:Y:S04]  /*2fa0*/  STL [R1+0x80], R10 ;  /* 0x0000800a01007387 */ /* 0x0001e80000100800 */
[----:B0-----:R-:W2:Y:S02]  /*2fb0*/  LDL.LU R10, [R1+0xf8c] ;  /* 0x000f8c00010a7983 */ /* 0x001ea40000300800 */
[----:B--2---:R-:W-:-:S05]  /*2fc0*/  IMAD R10, R10, c[0x0][0x190], RZ ;  /* 0x000064000a0a7a24 */ /* 0x004fca00078e02ff */
[----:B------:R0:W-:Y:S04]  /*2fd0*/  STL [R1+0x84], R10 ;  /* 0x0000840a01007387 */ /* 0x0001e80000100800 */
[----:B0-----:R-:W2:Y:S01]  /*2fe0*/  LDL.LU R10, [R1+0xf88] ;  /* 0x000f8800010a7983 */ /* 0x001ea20000300800 */
[----:B------:R-:W-:Y:S02]  /*2ff0*/  IMAD R11, R11, c[0x0][0x190], RZ ;  /* 0x000064000b0b7a24 */ /* 0x000fe400078e02ff */
[----:B------:R-:W-:Y:S02]  /*3000*/  IMAD R3, R3, c[0x0][0x190], RZ ;  /* 0x0000640003037a24 */ /* 0x000fe400078e02ff */
[----:B------:R-:W-:Y:S02]  /*3010*/  IMAD R2, R2, c[0x0][0x190], RZ ;  /* 0x0000640002027a24 */ /* 0x000fe400078e02ff */
[----:B------:R-:W-:-:S02]  /*3020*/  IMAD R29, R29, c[0x0][0x190], RZ ;  /* 0x000064001d1d7a24 */ /* 0x000fc400078e02ff */
[----:B------:R-:W-:Y:S02]  /*3030*/  IMAD R5, R5, c[0x0][0x190], RZ ;  /* 0x0000640005057a24 */ /* 0x000fe400078e02ff */
[----:B------:R-:W-:Y:S02]  /*3040*/  IMAD R24, R24, c[0x0][0x190], RZ ;  /* 0x0000640018187a24 */ /* 0x000fe400078e02ff */
[----:B--2---:R-:W-:-:S05]  /*3050*/  IMAD R10, R10, c[0x0][0x190], RZ ;  /* 0x000064000a0a7a24 */ /* 0x004fca00078e02ff */
[----:B------:R0:W-:Y:S04]  /*3060*/  STL [R1+0x88], R10 ;  /* 0x0000880a01007387 */ /* 0x0001e80000100800 */
[----:B0-----:R-:W2:Y:S04]  /*3070*/  LDL.LU R10, [R1+0xf84] ;  /* 0x000f8400010a7983 */ /* 0x001ea80000300800 */
[----:B------:R0:W-:Y:S04]  /*3080*/  STL [R1+0x8c], R11 ;  /* 0x00008c0b01007387 */ /* 0x0001e80000100800 */
[----:B0-----:R-:W2:Y:S04]  /*3090*/  LDL.LU R11, [R1+0xf80] ;  /* 0x000f8000010b7983 */ /* 0x001ea80000300800 */
[----:B------:R0:W-:Y:S04]  /*30a0*/  STL [R1+0x90], R3 ;  /* 0x0000900301007387 */ /* 0x0001e80000100800 */
[----:B------:R1:W-:Y:S01]  /*30b0*/  STL [R1+0x94], R2 ;  /* 0x0000940201007387 */ /* 0x0003e20000100800 */
[----:B0-----:R-:W-:-:S03]  /*30c0*/  IMAD R3, R28, c[0x0][0x190], RZ ;  /* 0x000064001c037a24 */ /* 0x001fc600078e02ff */
[----:B------:R-:W-:Y:S01]  /*30d0*/  STL [R1+0xa0], R29 ;  /* 0x0000a01d01007387 */ /* 0x000fe20000100800 */
[----:B-1----:R-:W-:-:S03]  /*30e0*/  IMAD R2, R27, c[0x0][0x190], RZ ;  /* 0x000064001b027a24 */ /* 0x002fc600078e02ff */
[----:B------:R0:W-:Y:S04]  /*30f0*/  STL [R1+0xa4], R3 ;  /* 0x0000a40301007387 */ /* 0x0001e80000100800 */
[----:B------:R1:W-:Y:S01]  /*3100*/  STL [R1+0xa8], R2 ;  /* 0x0000a80201007387 */ /* 0x0003e20000100800 */
[----:B0-----:R-:W-:-:S03]  /*3110*/  IMAD R3, R6, c[0x0][0x190], RZ ;  /* 0x0000640006037a24 */ /* 0x001fc600078e02ff */
[----:B------:R0:W-:Y:S01]  /*3120*/  STL [R1+0xac], R5 ;  /* 0x0000ac0501007387 */ /* 0x0001e20000100800 */
[----:B-1----:R-:W-:-:S03]  /*3130*/  IMAD R2, R7, c[0x0][0x190], RZ ;  /* 0x0000640007027a24 */ /* 0x002fc600078e02ff */
[----:B------:R-:W3:Y:S04]  /*3140*/  LDL.LU R28, [R1+0x84] ;  /* 0x00008400011c7983 */ /* 0x000ee80000300800 */
[----:B------:R1:W-:Y:S04]  /*3150*/  STL [R1+0xb8], R3 ;  /* 0x0000b80301007387 */ /* 0x0003e80000100800 */
[----:B------:R-:W4:Y:S04]  /*3160*/  LDL.LU R29, [R1+0x88] ;  /* 0x00008800011d7983 */ /* 0x000f280000300800 */
[----:B------:R1:W-:Y:S01]  /*3170*/  STL [R1+0xbc], R2 ;  /* 0x0000bc0201007387 */ /* 0x0003e20000100800 */
[----:B0-----:R-:W-:-:S02]  /*3180*/  IMAD R5, R9, c[0x0][0x190], RZ ;  /* 0x0000640009057a24 */ /* 0x001fc400078e02ff */
[----:B-1----:R-:W-:Y:S01]  /*3190*/  IMAD R3, R0, c[0x0][0x190], RZ ;  /* 0x0000640000037a24 */ /* 0x002fe200078e02ff */
[----:B------:R-:W2:Y:S01]  /*31a0*/  LDL.LU R27, [R1+0x8c] ;  /* 0x00008c00011b7983 */ /* 0x000ea20000300800 */
[----:B------:R-:W-:-:S05]  /*31b0*/  IMAD R2, R8, c[0x0][0x190], RZ ;  /* 0x0000640008027a24 */ /* 0x000fca00078e02ff */
[----:B------:R0:W-:Y:S01]  /*31c0*/  STL [R1+0xc0], R2 ;  /* 0x0000c00201007387 */ /* 0x0001e20000100800 */
[----:B------:R-:W-:-:S03]  /*31d0*/  IMAD R0, R12, c[0x0][0x190], RZ ;  /* 0x000064000c007a24 */ /* 0x000fc600078e02ff */
[----:B------:R-:W-:Y:S01]  /*31e0*/  STL [R1+0xc4], R5 ;  /* 0x0000c40501007387 */ /* 0x000fe20000100800 */
[----:B0-----:R-:W-:-:S03]  /*31f0*/  IMAD R2, R4, c[0x0][0x190], RZ ;  /* 0x0000640004027a24 */ /* 0x001fc600078e02ff */
[----:B------:R-:W-:Y:S04]  /*3200*/  STL [R1+0xd0], R3 ;  /* 0x0000d00301007387 */ /* 0x000fe80000100800 */
[----:B------:R-:W2:Y:S04]  /*3210*/  LDL.LU R12, [R1+0xa0] ;  /* 0x0000a000010c7983 */ /* 0x000ea80000300800 */
[----:B------:R0:W-:Y:S04]  /*3220*/  STL [R1+0xd4], R2 ;  /* 0x0000d40201007387 */ /* 0x0001e80000100800 */
[----:B------:R1:W-:Y:S01]  /*3230*/  STL [R1+0xe0], R0 ;  /* 0x0000e00001007387 */ /* 0x0003e20000100800 */
[----:B0-----:R-:W-:-:S03]  /*3240*/  IMAD R2, R13, c[0x0][0x190], RZ ;  /* 0x000064000d027a24 */ /* 0x001fc600078e02ff */
[----:B------:R-:W2:Y:S01]  /*3250*/  LDL.LU R13, [R1+0x94] ;  /* 0x00009400010d7983 */ /* 0x000ea20000300800 */
[----:B-1----:R-:W-:-:S03]  /*3260*/  IMAD R0, R14, c[0x0][0x190], RZ ;  /* 0x000064000e007a24 */ /* 0x002fc600078e02ff */
[----:B------:R0:W-:Y:S04]  /*3270*/  STL [R1+0xe4], R2 ;  /* 0x0000e40201007387 */ /* 0x0001e80000100800 */
[----:B------:R-:W2:Y:S04]  /*3280*/  LDL.LU R14, [R1+0xa4] ;  /* 0x0000a400010e7983 */ /* 0x000ea80000300800 */
[----:B------:R1:W-:Y:S01]  /*3290*/  STL [R1+0xf0], R0 ;  /* 0x0000f00001007387 */ /* 0x0003e20000100800 */
[----:B0-----:R-:W-:-:S03]  /*32a0*/  IMAD R2, R15, c[0x0][0x190], RZ ;  /* 0x000064000f027a24 */ /* 0x001fc600078e02ff */
[----:B------:R-:W2:Y:S01]  /*32b0*/  LDL.LU R15, [R1+0x90] ;  /* 0x00009000010f7983 */ /* 0x000ea20000300800 */
[----:B------:R-:W-:-:S03]  /*32c0*/  IMAD R3, R18, c[0x0][0x190], RZ ;  /* 0x0000640012037a24 */ /* 0x000fc600078e02ff */
[----:B------:R0:W-:Y:S01]  /*32d0*/  STL [R1+0xf4], R2 ;  /* 0x0000f40201007387 */ /* 0x0001e20000100800 */
[----:B-1----:R-:W-:-:S03]  /*32e0*/  IMAD R0, R16, c[0x0][0x190], RZ ;  /* 0x0000640010007a24 */ /* 0x002fc600078e02ff */
[----:B------:R-:W2:Y:S04]  /*32f0*/  LDL.LU R16, [R1+0xa8] ;  /* 0x0000a80001107983 */ /* 0x000ea80000300800 */
[----:B------:R1:W-:Y:S01]  /*3300*/  STL [R1+0xf8], R0 ;  /* 0x0000f80001007387 */ /* 0x0003e20000100800 */
[----:B0-----:R-:W-:-:S03]  /*3310*/  IMAD R2, R17, c[0x0][0x190], RZ ;  /* 0x0000640011027a24 */ /* 0x001fc600078e02ff */
[----:B------:R-:W2:Y:S04]  /*3320*/  LDL.LU R17, [R1+0x80] ;  /* 0x0000800001117983 */ /* 0x000ea80000300800 */
[----:B------:R-:W2:Y:S01]  /*3330*/  LDL.LU R18, [R1+0xac] ;  /* 0x0000ac0001127983 */ /* 0x000ea20000300800 */
[----:B-1----:R-:W-:-:S03]  /*3340*/  IMAD R0, R19, c[0x0][0x190], RZ ;  /* 0x0000640013007a24 */ /* 0x002fc600078e02ff */
[----:B------:R-:W-:Y:S04]  /*3350*/  STL [R1+0xfc], R2 ;  /* 0x0000fc0201007387 */ /* 0x000fe80000100800 */
[----:B------:R-:W2:Y:S04]  /*3360*/  LDL.LU R19, [R1+0x1c] ;  /* 0x00001c0001137983 */ /* 0x000ea80000300800 */
[----:B------:R-:W-:Y:S04]  /*3370*/  STL [R1+0x108], R3 ;  /* 0x0001080301007387 */ /* 0x000fe80000100800 */
[----:B------:R0:W-:Y:S04]  /*3380*/  STL [R1+0x10c], R0 ;  /* 0x00010c0001007387 */ /* 0x0001e80000100800 */
[----:B------:R1:W-:Y:S01]  /*3390*/  STL.64 [R1+0xf68], R2 ;  /* 0x000f680201007387 */ /* 0x0003e20000100a00 */
[----:B0-----:R-:W-:-:S02]  /*33a0*/  IMAD R0, R21, c[0x0][0x190], RZ ;  /* 0x0000640015007a24 */ /* 0x001fc400078e02ff */
[----:B------:R-:W-:Y:S02]  /*33b0*/  IMAD R21, R22, c[0x0][0x190], RZ ;  /* 0x0000640016157a24 */ /* 0x000fe400078e02ff */
[----:B-1----:R-:W-:Y:S02]  /*33c0*/  IMAD R2, R20, c[0x0][0x190], RZ ;  /* 0x0000640014027a24 */ /* 0x002fe400078e02ff */
[----:B------:R-:W3:Y:S04]  /*33d0*/  LDL.LU R20, [R1+0xb8] ;  /* 0x0000b80001147983 */ /* 0x000ee80000300800 */
[----:B------:R0:W-:Y:S04]  /*33e0*/  STL [R1+0x110], R2 ;  /* 0x0001100201007387 */ /* 0x0001e80000100800 */
[----:B------:R-:W3:Y:S04]  /*33f0*/  LDL.LU R22, [R1+0xbc] ;  /* 0x0000bc0001167983 */ /* 0x000ee80000300800 */
[----:B------:R-:W-:Y:S04]  /*3400*/  STL [R1+0x7c], R0 ;  /* 0x00007c0001007387 */ /* 0x000fe80000100800 */
[----:B------:R-:W-:Y:S04]  /*3410*/  STL [R1+0x78], R21 ;  /* 0x0000781501007387 */ /* 0x000fe80000100800 */
[----:B------:R-:W-:Y:S04]  /*3420*/  STL [R1+0x74], R24 ;  /* 0x0000741801007387 */ /* 0x000fe80000100800 */
[----:B------:R-:W3:Y:S04]  /*3430*/  LDL R3, [R1+0xf0] ;  /* 0x0000f00001037983 */ /* 0x000ee80000100800 */
[----:B0-----:R-:W4:Y:S01]  /*3440*/  LDL R2, [R1+0xe4] ;  /* 0x0000e40001027983 */ /* 0x001f220000100800 */
[----:B--2---:R-:W-:-:S05]  /*3450*/  IMAD.WIDE R4, R19, 0x2, R10 ;  /* 0x0000000213047825 */ /* 0x004fca00078e020a */
[----:B------:R-:W-:Y:S04]  /*3460*/  STL.64 [R1+0x68], R4 ;  /* 0x0000680401007387 */ /* 0x000fe80000100a00 */
[----:B---3--:R0:W-:Y:S04]  /*3470*/  STL [R1+0xf70], R3 ;  /* 0x000f700301007387 */ /* 0x0081e80000100800 */
[----:B0-----:R-:W2:Y:S04]  /*3480*/  LDL R3, [R1+0xd0] ;  /* 0x0000d00001037983 */ /* 0x001ea80000100800 */
[----:B----4-:R0:W-:Y:S04]  /*3490*/  STL [R1+0xf74], R2 ;  /* 0x000f740201007387 */ /* 0x0101e80000100800 */
[----:B0-----:R-:W3:Y:S01]  /*34a0*/  LDL R2, [R1+0xc4] ;  /* 0x0000c40001027983 */ /* 0x001ee20000100800 */
[----:B------:R-:W-:-:S02]  /*34b0*/  IMAD R25, R25, c[0x0][0x190], RZ ;  /* 0x0000640019197a24 */ /* 0x000fc400078e02ff */
[----:B------:R-:W-:Y:S02]  /*34c0*/  IMAD R26, R26, c[0x0][0x190], RZ ;  /* 0x000064001a1a7a24 */ /* 0x000fe400078e02ff */
[----:B------:R-:W-:-:S04]  /*34d0*/  IMAD.WIDE R6, R17, 0x2, R10 ;  /* 0x0000000211067825 */ /* 0x000fc800078e020a */
[----:B------:R-:W-:-:S04]  /*34e0*/  IMAD.WIDE R4, R28, 0x2, R10 ;  /* 0x000000021c047825 */ /* 0x000fc800078e020a */
[--C-:B------:R-:W-:Y:S01]  /*34f0*/  IMAD.WIDE R8, R29, 0x2, R10.reuse ;  /* 0x000000021d087825 */ /* 0x100fe200078e020a */
[----:B--2---:R0:W-:Y:S04]  /*3500*/  STL [R1+0xf78], R3 ;  /* 0x000f780301007387 */ /* 0x0041e80000100800 */
[----:B0-----:R-:W2:Y:S04]  /*3510*/  LDL R3, [R1+0xc0] ;  /* 0x0000c00001037983 */ /* 0x001ea80000100800 */
[----:B---3--:R-:W-:Y:S04]  /*3520*/  STL [R1+0xf7c], R2 ;  /* 0x000f7c0201007387 */ /* 0x008fe80000100800 */
[----:B------:R-:W-:Y:S04]  /*3530*/  STL [R1+0x70], R25 ;  /* 0x0000701901007387 */ /* 0x000fe80000100800 */
[----:B------:R-:W-:Y:S04]  /*3540*/  STL [R1], R26 ;  /* 0x0000001a01007387 */ /* 0x000fe80000100800 */
[----:B------:R0:W-:Y:S04]  /*3550*/  STL.64 [R1+0x60], R6 ;  /* 0x0000600601007387 */ /* 0x0001e80000100a00 */
[----:B------:R1:W-:Y:S04]  /*3560*/  STL.64 [R1+0x58], R4 ;  /* 0x0000580401007387 */ /* 0x0003e80000100a00 */
[----:B------:R3:W-:Y:S01]  /*3570*/  STL.64 [R1+0x50], R8 ;  /* 0x0000500801007387 */ /* 0x0007e20000100a00 */
[----:B0-----:R-:W-:-:S04]  /*3580*/  IMAD.WIDE R6, R27, 0x2, R10 ;  /* 0x000000021b067825 */ /* 0x001fc800078e020a */
[--C-:B-1----:R-:W-:Y:S01]  /*3590*/  IMAD.WIDE R4, R15, 0x2, R10.reuse ;  /* 0x000000020f047825 */ /* 0x102fe200078e020a */
[----:B------:R0:W-:Y:S03]  /*35a0*/  STL.64 [R1+0x48], R6 ;  /* 0x0000480601007387 */ /* 0x0001e60000100a00 */
[--C-:B---3--:R-:W-:Y:S01]  /*35b0*/  IMAD.WIDE R8, R13, 0x2, R10.reuse ;  /* 0x000000020d087825 */ /* 0x108fe200078e020a */
[----:B------:R1:W-:Y:S03]  /*35c0*/  STL.64 [R1+0x40], R4 ;  /* 0x0000400401007387 */ /* 0x0003e60000100a00 */
[----:B------:R-:W-:Y:S01]  /*35d0*/  IMAD R0, R23, c[0x0][0x190], RZ ;  /* 0x0000640017007a24 */ /* 0x000fe200078e02ff */
[----:B------:R-:W-:Y:S01]  /*35e0*/  STL.64 [R1+0x38], R8 ;  /* 0x0000380801007387 */ /* 0x000fe20000100a00 */
[----:B0-----:R-:W-:-:S03]  /*35f0*/  IMAD.WIDE R6, R12, 0x2, R10 ;  /* 0x000000020c067825 */ /* 0x001fc600078e020a */
[----:B------:R-:W3:Y:S01]  /*3600*/  LDL R23, [R1+0x7c] ;  /* 0x00007c0001177983 */ /* 0x000ee20000100800 */
[----:B-1----:R-:W-:-:S03]  /*3610*/  IMAD.WIDE R4, R14, 0x2, R10 ;  /* 0x000000020e047825 */ /* 0x002fc600078e020a */
[----:B------:R0:W-:Y:S04]  /*3620*/  STL.64 [R1+0x30], R6 ;  /* 0x0000300601007387 */ /* 0x0001e80000100a00 */
[----:B------:R1:W-:Y:S01]  /*3630*/  STL.64 [R1+0x28], R4 ;  /* 0x0000280401007387 */ /* 0x0003e20000100a00 */
[----:B0-----:R-:W-:-:S04]  /*3640*/  IMAD.WIDE R6, R16, 0x2, R10 ;  /* 0x0000000210067825 */ /* 0x001fc800078e020a */
[----:B-1----:R-:W-:-:S05]  /*3650*/  IMAD.WIDE R4, R18, 0x2, R10 ;  /* 0x0000000212047825 */ /* 0x002fca00078e020a */
[----:B------:R0:W-:Y:S04]  /*3660*/  STL.64 [R1+0xee8], R4 ;  /* 0x000ee80401007387 */ /* 0x0001e80000100a00 */
[----:B------:R1:W-:Y:S01]  /*3670*/  STL.64 [R1+0x20], R6 ;  /* 0x0000200601007387 */ /* 0x0003e20000100a00 */
[----:B------:R-:W-:-:S03]  /*3680*/  IMAD.WIDE R8, R22, 0x2, R10 ;  /* 0x0000000216087825 */ /* 0x000fc600078e020a */
[----:B0-----:R-:W4:Y:S01]  /*3690*/  LDL.LU R4, [R1+0x10c] ;  /* 0x00010c0001047983 */ /* 0x001f220000300800 */
[----:B-1----:R-:W-:-:S03]  /*36a0*/  IMAD.WIDE R6, R20, 0x2, R10 ;  /* 0x0000000214067825 */ /* 0x002fc600078e020a */
[----:B------:R-:W3:Y:S04]  /*36b0*/  LDL.LU R5, [R1+0x110] ;  /* 0x0001100001057983 */ /* 0x000ee80000300800 */
[----:B------:R0:W-:Y:S04]  /*36c0*/  STL.64 [R1+0xef0], R6 ;  /* 0x000ef00601007387 */ /* 0x0001e80000100a00 */
[----:B0-----:R-:W3:Y:S04]  /*36d0*/  LDL.LU R6, [R1+0xf4] ;  /* 0x0000f40001067983 */ /* 0x001ee80000300800 */
[----:B------:R-:W3:Y:S04]  /*36e0*/  LDL.LU R7, [R1+0xf8] ;  /* 0x0000f80001077983 */ /* 0x000ee80000300800 */
[----:B------:R0:W-:Y:S04]  /*36f0*/  STL.64 [R1+0xef8], R8 ;  /* 0x000ef80801007387 */ /* 0x0001e80000100a00 */
[----:B0-----:R-:W3:Y:S04]  /*3700*/  LDL.LU R8, [R1+0xd4] ;  /* 0x0000d40001087983 */ /* 0x001ee80000300800 */
[----:B------:R-:W3:Y:S01]  /*3710*/  LDL.LU R9, [R1+0xe0] ;  /* 0x0000e00001097983 */ /* 0x000ee20000300800 */
[----:B--2---:R-:W-:-:S05]  /*3720*/  IMAD.WIDE R2, R3, 0x2, R10 ;  /* 0x0000000203027825 */ /* 0x004fca00078e020a */
[----:B------:R0:W-:Y:S04]  /*3730*/  STL.64 [R1+0x98], R2 ;  /* 0x0000980201007387 */ /* 0x0001e80000100a00 */
[----:B0-----:R-:W2:Y:S02]  /*3740*/  LDL.LU R2, [R1+0xf7c] ;  /* 0x000f7c0001027983 */ /* 0x001ea40000300800 */
[----:B--2---:R-:W-:-:S05]  /*3750*/  IMAD.WIDE R2, R2, 0x2, R10 ;  /* 0x0000000202027825 */ /* 0x004fca00078e020a */
[----:B------:R0:W-:Y:S04]  /*3760*/  STL.64 [R1+0xb0], R2 ;  /* 0x0000b00201007387 */ /* 0x0001e80000100a00 */
[----:B0-----:R-:W2:Y:S02]  /*3770*/  LDL.LU R3, [R1+0xf78] ;  /* 0x000f780001037983 */ /* 0x001ea40000300800 */
[----:B--2---:R-:W-:-:S05]  /*3780*/  IMAD.WIDE R2, R3, 0x2, R10 ;  /* 0x0000000203027825 */ /* 0x004fca00078e020a */
[----:B------:R3:W-:Y:S02]  /*3790*/  STL.64 [R1+0xc8], R2 ;  /* 0x0000c80201007387 */ /* 0x0007e40000100a00 */
[----:B---3--:R-:W-:-:S05]  /*37a0*/  IMAD.WIDE R2, R8, 0x2, R10 ;  /* 0x0000000208027825 */ /* 0x008fca00078e020a */
[----:B------:R0:W-:Y:S02]  /*37b0*/  STL.64 [R1+0xd8], R2 ;  /* 0x0000d80201007387 */ /* 0x0001e40000100a00 */
[----:B0-----:R-:W-:-:S05]  /*37c0*/  IMAD.WIDE R2, R9, 0x2, R10 ;  /* 0x0000000209027825 */ /* 0x001fca00078e020a */
[----:B------:R0:W-:Y:S04]  /*37d0*/  STL.64 [R1+0xe8], R2 ;  /* 0x0000e80201007387 */ /* 0x0001e80000100a00 */
[----:B0-----:R-:W2:Y:S02]  /*37e0*/  LDL.LU R2, [R1+0xf74] ;  /* 0x000f740001027983 */ /* 0x001ea40000300800 */
[----:B--2---:R-:W-:-:S05]  /*37f0*/  IMAD.WIDE R2, R2, 0x2, R10 ;  /* 0x0000000202027825 */ /* 0x004fca00078e020a */
[----:B------:R0:W-:Y:S04]  /*3800*/  STL.64 [R1+0x100], R2 ;  /* 0x0001000201007387 */ /* 0x0001e80000100a00 */
[----:B0-----:R-:W2:Y:S02]  /*3810*/  LDL.LU R3, [R1+0xf70] ;  /* 0x000f700001037983 */ /* 0x001ea40000300800 */
[----:B--2---:R-:W-:-:S05]  /*3820*/  IMAD.WIDE R2, R3, 0x2, R10 ;  /* 0x0000000203027825 */ /* 0x004fca00078e020a */
[----:B------:R0:W-:Y:S02]  /*3830*/  STL.64 [R1+0x118], R2 ;  /* 0x0001180201007387 */ /* 0x0001e40000100a00 */
[----:B0-----:R-:W-:-:S05]  /*3840*/  IMAD.WIDE R2, R6, 0x2, R10 ;  /* 0x0000000206027825 */ /* 0x001fca00078e020a */
[----:B------:R0:W-:Y:S02]  /*3850*/  STL.64 [R1+0x128], R2 ;  /* 0x0001280201007387 */ /* 0x0001e40000100a00 */
[----:B0-----:R-:W-:-:S05]  /*3860*/  IMAD.WIDE R2, R7, 0x2, R10 ;  /* 0x0000000207027825 */ /* 0x001fca00078e020a */
[----:B------:R0:W-:Y:S04]  /*3870*/  STL.64 [R1+0x138], R2 ;  /* 0x0001380201007387 */ /* 0x0001e80000100a00 */
[----:B0-----:R-:W2:Y:S04]  /*3880*/  LDL.LU.64 R2, [R1+0xf68] ;  /* 0x000f680001027983 */ /* 0x001ea80000300a00 */
[----:B------:R-:W-:Y:S04]  /*3890*/  STL [R1+0xf54], R7 ;  /* 0x000f540701007387 */ /* 0x000fe80000100800 */
[----:B------:R2:W-:Y:S02]  /*38a0*/  STL [R1+0xf58], R6 ;  /* 0x000f580601007387 */ /* 0x0005e40000100800 */
[----:B--2---:R-:W-:-:S02]  /*38b0*/  IMAD.WIDE R6, R2, 0x2, R10 ;  /* 0x0000000202067825 */ /* 0x004fc400078e020a */
[----:B------:R-:W2:Y:S04]  /*38c0*/  LDL.LU R2, [R1+0xf64] ;  /* 0x000f640001027983 */ /* 0x000ea80000300800 */
[----:B------:R0:W-:Y:S02]  /*38d0*/  STL.64 [R1+0x148], R6 ;  /* 0x0001480601007387 */ /* 0x0001e40000100a00 */
[--C-:B0-----:R-:W-:Y:S02]  /*38e0*/  IMAD.WIDE R6, R3, 0x2, R10.reuse ;  /* 0x0000000203067825 */ /* 0x101fe400078e020a */
[----:B------:R-:W2:Y:S04]  /*38f0*/  LDL.LU R3, [R1+0xf60] ;  /* 0x000f600001037983 */ /* 0x000ea80000300800 */
[----:B------:R4:W-:Y:S02]  /*3900*/  STL.64 [R1+0x158], R6 ;  /* 0x0001580601007387 */ /* 0x0009e40000100a00 */
[----:B----4-:R-:W-:-:S05]  /*3910*/  IMAD.WIDE R6, R4, 0x2, R10 ;  /* 0x0000000204067825 */ /* 0x010fca00078e020a */
[----:B------:R0:W-:Y:S04]  /*3920*/  STL.64 [R1+0x160], R6 ;  /* 0x0001600601007387 */ /* 0x0001e80000100a00 */
[----:B------:R-:W-:Y:S04]  /*3930*/  STL [R1+0xf48], R5 ;  /* 0x000f480501007387 */ /* 0x000fe80000100800 */
[----:B------:R1:W-:Y:S01]  /*3940*/  STL [R1+0xf4c], R4 ;  /* 0x000f4c0401007387 */ /* 0x0003e20000100800 */
[----:B0-----:R-:W-:-:S04]  /*3950*/  IMAD.WIDE R6, R5, 0x2, R10 ;  /* 0x0000000205067825 */ /* 0x001fc800078e020a */
[--C-:B-1----:R-:W-:Y:S01]  /*3960*/  IMAD.WIDE R4, R23, 0x2, R10.reuse ;  /* 0x0000000217047825 */ /* 0x102fe200078e020a */
[----:B------:R0:W-:Y:S04]  /*3970*/  STL.64 [R1+0x168], R6 ;  /* 0x0001680601007387 */ /* 0x0001e80000100a00 */
[----:B------:R1:W-:Y:S01]  /*3980*/  STL.64 [R1+0x170], R4 ;  /* 0x0001700401007387 */ /* 0x0003e20000100a00 */
[----:B0-----:R-:W-:-:S04]  /*3990*/  IMAD.WIDE R6, R21, 0x2, R10 ;  /* 0x0000000215067825 */ /* 0x001fc800078e020a */
[--C-:B-1----:R-:W-:Y:S01]  /*39a0*/  IMAD.WIDE R4, R24, 0x2, R10.reuse ;  /* 0x0000000218047825 */ /* 0x102fe200078e020a */
[----:B------:R0:W-:Y:S03]  /*39b0*/  STL.64 [R1+0x178], R6 ;  /* 0x0001780601007387 */ /* 0x0001e60000100a00 */
[--C-:B------:R-:W-:Y:S01]  /*39c0*/  IMAD.WIDE R24, R25, 0x2, R10.reuse ;  /* 0x0000000219187825 */ /* 0x100fe200078e020a */
[----:B------:R1:W-:Y:S04]  /*39d0*/  STL.64 [R1+0x180], R4 ;  /* 0x0001800401007387 */ /* 0x0003e80000100a00 */
[----:B------:R-:W-:Y:S01]  /*39e0*/  STL.64 [R1+0x188], R24 ;  /* 0x0001881801007387 */ /* 0x000fe20000100a00 */
[----:B0-----:R-:W-:-:S04]  /*39f0*/  IMAD.WIDE R6, R26, 0x2, R10 ;  /* 0x000000021a067825 */ /* 0x001fc800078e020a */
[----:B-1----:R-:W-:Y:S01]  /*3a00*/  IMAD.WIDE R4, R0, 0x2, R10 ;  /* 0x0000000200047825 */ /* 0x002fe200078e020a */
[----:B------:R0:W-:Y:S04]  /*3a10*/  STL.64 [R1+0x190], R6 ;  /* 0x0001900601007387 */ /* 0x0001e80000100a00 */
[----:B------:R1:W-:Y:S01]  /*3a20*/  STL.64 [R1+0x198], R4 ;  /* 0x0001980401007387 */ /* 0x0003e20000100a00 */
[----:B--2---:R-:W-:-:S04]  /*3a30*/  IMAD.WIDE R10, R19, 0x2, R2 ;  /* 0x00000002130a7825 */ /* 0x004fc800078e0202 */
[----:B0-----:R-:W-:-:S04]  /*3a40*/  IMAD.WIDE R6, R17, 0x2, R2 ;  /* 0x0000000211067825 */ /* 0x001fc800078e0202 */
[--C-:B-1----:R-:W-:Y:S01]  /*3a50*/  IMAD.WIDE R4, R28, 0x2, R2.reuse ;  /* 0x000000021c047825 */ /* 0x102fe200078e0202 */
[----:B------:R0:W-:Y:S03]  /*3a60*/  STL.64 [R1+0x18], R10 ;  /* 0x0000180a01007387 */ /* 0x0001e60000100a00 */
[--C-:B------:R-:W-:Y:S01]  /*3a70*/  IMAD.WIDE R28, R29, 0x2, R2.reuse ;  /* 0x000000021d1c7825 */ /* 0x100fe200078e0202 */
[----:B------:R-:W-:Y:S03]  /*3a80*/  STL.64 [R1+0x10], R6 ;  /* 0x0000100601007387 */ /* 0x000fe60000100a00 */
[--C-:B------:R-:W-:Y:S01]  /*3a90*/  IMAD.WIDE R26, R27, 0x2, R2.reuse ;  /* 0x000000021b1a7825 */ /* 0x100fe200078e0202 */
[----:B------:R-:W-:Y:S03]  /*3aa0*/  STL.64 [R1+0xf00], R28 ;  /* 0x000f001c01007387 */ /* 0x000fe60000100a00 */
[--C-:B------:R-:W-:Y:S01]  /*3ab0*/  IMAD.WIDE R24, R15, 0x2, R2.reuse ;  /* 0x000000020f187825 */ /* 0x100fe200078e0202 */
[----:B------:R-:W-:Y:S03]  /*3ac0*/  STL.64 [R1+0x8], R4 ;  /* 0x0000080401007387 */ /* 0x000fe60000100a00 */
[--C-:B0-----:R-:W-:Y:S01]  /*3ad0*/  IMAD.WIDE R10, R13, 0x2, R2.reuse ;  /* 0x000000020d0a7825 */ /* 0x101fe200078e0202 */
[----:B------:R0:W-:Y:S03]  /*3ae0*/  STL.64 [R1+0xf08], R26 ;  /* 0x000f081a01007387 */ /* 0x0001e60000100a00 */
[--C-:B------:R-:W-:Y:S01]  /*3af0*/  IMAD.WIDE R12, R12, 0x2, R2.reuse ;  /* 0x000000020c0c7825 */ /* 0x100fe200078e0202 */
[----:B0-----:R-:W2:Y:S04]  /*3b00*/  LDL.LU R27, [R1+0xc0] ;  /* 0x0000c000011b7983 */ /* 0x001ea80000300800 */
[----:B------:R-:W-:Y:S04]  /*3b10*/  STL.64 [R1+0xf10], R24 ;  /* 0x000f101801007387 */ /* 0x000fe80000100a00 */
[----:B------:R-:W3:Y:S04]  /*3b20*/  LDL.LU R28, [R1+0xc4] ;  /* 0x0000c400011c7983 */ /* 0x000ee80000300800 */
[----:B------:R-:W4:Y:S04]  /*3b30*/  LDL.LU R29, [R1+0xd0] ;  /* 0x0000d000011d7983 */ /* 0x000f280000300800 */
[----:B------:R-:W-:Y:S04]  /*3b40*/  STL.64 [R1+0xf18], R10 ;  /* 0x000f180a01007387 */ /* 0x000fe80000100a00 */
[----:B------:R-:W-:Y:S04]  /*3b50*/  STL.64 [R1+0xf20], R12 ;  /* 0x000f200c01007387 */ /* 0x000fe80000100a00 */
[----:B------:R-:W2:Y:S04]  /*3b60*/  LDL.LU R6, [R1+0xe4] ;  /* 0x0000e40001067983 */ /* 0x000ea80000300800 */
[----:B------:R-:W2:Y:S01]  /*3b70*/  LDL.LU R7, [R1+0xf0] ;  /* 0x0000f00001077983 */ /* 0x000ea20000300800 */
[----:B------:R-:W-:-:S03]  /*3b80*/  IMAD.WIDE R14, R14, 0x2, R2 ;  /* 0x000000020e0e7825 */ /* 0x000fc600078e0202 */
[----:B--2---:R-:W-:Y:S04]  /*3b90*/  STL [R1+0xf5c], R7 ;  /* 0x000f5c0701007387 */ /* 0x004fe80000100800 */
[----:B------:R-:W-:Y:S04]  /*3ba0*/  STL.64 [R1+0xf28], R14 ;  /* 0x000f280e01007387 */ /* 0x000fe80000100a00 */
[----:B------:R-:W2:Y:S04]  /*3bb0*/  LDL.LU R4, [R1+0xfc] ;  /* 0x0000fc0001047983 */ /* 0x000ea80000300800 */
[----:B------:R-:W2:Y:S01]  /*3bc0*/  LDL.LU R5, [R1+0x108] ;  /* 0x0001080001057983 */ /* 0x000ea20000300800 */
[----:B------:R-:W-:-:S03]  /*3bd0*/  IMAD.WIDE R16, R16, 0x2, R2 ;  /* 0x0000000210107825 */ /* 0x000fc600078e0202 */
[----:B--2---:R-:W-:Y:S04]  /*3be0*/  STL [R1+0xf50], R5 ;  /* 0x000f500501007387 */ /* 0x004fe80000100800 */
[----:B------:R0:W-:Y:S04]  /*3bf0*/  STL.64 [R1+0xf30], R16 ;  /* 0x000f301001007387 */ /* 0x0001e80000100a00 */
[----:B0-----:R-:W2:Y:S04]  /*3c00*/  LDL.LU R16, [R1+0x70] ;  /* 0x0000700001107983 */ /* 0x001ea80000300800 */
[----:B------:R-:W2:Y:S04]  /*3c10*/  LDL.LU R17, [R1] ;  /* 0x0000000001117983 */ /* 0x000ea80000300800 */
[----:B--2---:R0:W-:Y:S04]  /*3c20*/  STL [R1+0xf38], R17 ;  /* 0x000f381101007387 */ /* 0x0041e80000100800 */
[----:B0-----:R-:W2:Y:S04]  /*3c30*/  LDL.LU R17, [R1+0x74] ;  /* 0x0000740001117983 */ /* 0x001ea80000300800 */
[----:B------:R0:W-:Y:S04]  /*3c40*/  STL [R1+0xf3c], R16 ;  /* 0x000f3c1001007387 */ /* 0x0001e80000100800 */
[----:B0-----:R-:W2:Y:S01]  /*3c50*/  LDL.LU R16, [R1+0x78] ;  /* 0x0000780001107983 */ /* 0x001ea20000300800 */
[----:B------:R-:W-:-:S04]  /*3c60*/  IMAD.WIDE R24, R27, 0x2, R2 ;  /* 0x000000021b187825 */ /* 0x000fc800078e0202 */
[----:B---3--:R-:W-:-:S04]  /*3c70*/  IMAD.WIDE R26, R28, 0x2, R2 ;  /* 0x000000021c1a7825 */ /* 0x008fc800078e0202 */
[----:B----4-:R-:W-:-:S04]  /*3c80*/  IMAD.WIDE R28, R29, 0x2, R2 ;  /* 0x000000021d1c7825 */ /* 0x010fc800078e0202 */
[--C-:B------:R-:W-:Y:S01]  /*3c90*/  IMAD.WIDE R6, R6, 0x2, R2.reuse ;  /* 0x0000000206067825 */ /* 0x100fe200078e0202 */
[----:B--2---:R0:W-:Y:S04]  /*3ca0*/  STL [R1+0xf40], R17 ;  /* 0x000f401101007387 */ /* 0x0041e80000100800 */
[----:B0-----:R-:W2:Y:S04]  /*3cb0*/  LDL.LU R17, [R1+0x7c] ;  /* 0x00007c0001117983 */ /* 0x001ea80000300800 */
[----:B------:R-:W-:Y:S04]  /*3cc0*/  STL [R1+0xf44], R16 ;  /* 0x000f441001007387 */ /* 0x000fe80000100800 */
[----:B------:R-:W3:Y:S04]  /*3cd0*/  LDL.LU.64 R14, [R1+0x68] ;  /* 0x00006800010e7983 */ /* 0x000ee80000300a00 */
[----:B------:R-:W4:Y:S04]  /*3ce0*/  LDL.LU.64 R12, [R1+0x18] ;  /* 0x00001800010c7983 */ /* 0x000f280000300a00 */
[----:B------:R-:W2:Y:S04]  /*3cf0*/  LDL.LU.64 R10, [R1+0x60] ;  /* 0x00006000010a7983 */ /* 0x000ea80000300a00 */
[----:B------:R0:W-:Y:S04]  /*3d00*/  STL.64 [R1+0x80], R24 ;  /* 0x0000801801007387 */ /* 0x0001e80000100a00 */
[----:B0-----:R-:W2:Y:S04]  /*3d10*/  LDL.LU.64 R24, [R1+0x10] ;  /* 0x0000100001187983 */ /* 0x001ea80000300a00 */
[----:B------:R0:W-:Y:S04]  /*3d20*/  STL.64 [R1+0x88], R26 ;  /* 0x0000881a01007387 */ /* 0x0001e80000100a00 */
[----:B0-----:R-:W2:Y:S04]  /*3d30*/  LDL.LU.64 R26, [R1+0x58] ;  /* 0x00005800011a7983 */ /* 0x001ea80000300a00 */
[----:B------:R0:W-:Y:S02]  /*3d40*/  STL.64 [R1+0x90], R28 ;  /* 0x0000901c01007387 */ /* 0x0001e40000100a00 */
[----:B0-----:R-:W-:-:S04]  /*3d50*/  IMAD.WIDE R28, R8, 0x2, R2 ;  /* 0x00000002081c7825 */ /* 0x001fc800078e0202 */
[--C-:B------:R-:W-:Y:S01]  /*3d60*/  IMAD.WIDE R8, R9, 0x2, R2.reuse ;  /* 0x0000000209087825 */ /* 0x100fe200078e0202 */
[----:B------:R0:W-:Y:S04]  /*3d70*/  STL.64 [R1+0xa0], R28 ;  /* 0x0000a01c01007387 */ /* 0x0001e80000100a00 */
[----:B0-----:R-:W2:Y:S04]  /*3d80*/  LDL.LU.64 R28, [R1+0x8] ;  /* 0x00000800011c7983 */ /* 0x001ea80000300a00 */
[----:B------:R0:W-:Y:S04]  /*3d90*/  STL.64 [R1+0xa8], R8 ;  /* 0x0000a80801007387 */ /* 0x0001e80000100a00 */
[----:B0-----:R-:W2:Y:S04]  /*3da0*/  LDL.LU.64 R8, [R1+0x50] ;  /* 0x0000500001087983 */ /* 0x001ea80000300a00 */
[----:B------:R0:W-:Y:S04]  /*3db0*/  STL.64 [R1+0xb8], R6 ;  /* 0x0000b80601007387 */ /* 0x0001e80000100a00 */
[----:B0-----:R-:W2:Y:S02]  /*3dc0*/  LDL.LU R7, [R1+0xf5c] ;  /* 0x000f5c0001077983 */ /* 0x001ea40000300800 */
[----:B--2---:R-:W-:-:S05]  /*3dd0*/  IMAD.WIDE R6, R7, 0x2, R2 ;  /* 0x0000000207067825 */ /* 0x004fca00078e0202 */
[----:B------:R0:W-:Y:S04]  /*3de0*/  STL.64 [R1+0xc0], R6 ;  /* 0x0000c00601007387 */ /* 0x0001e80000100a00 */
[----:B0-----:R-:W2:Y:S02]  /*3df0*/  LDL.LU R6, [R1+0xf58] ;  /* 0x000f580001067983 */ /* 0x001ea40000300800 */
[----:B--2---:R-:W-:-:S05]  /*3e00*/  IMAD.WIDE R6, R6, 0x2, R2 ;  /* 0x0000000206067825 */ /* 0x004fca00078e0202 */
[----:B------:R0:W-:Y:S04]  /*3e10*/  STL.64 [R1+0xd0], R6 ;  /* 0x0000d00601007387 */ /* 0x0001e80000100a00 */
[----:B0-----:R-:W2:Y:S01]  /*3e20*/  LDL.LU R7, [R1+0xf54] ;  /* 0x000f540001077983 */ /* 0x001ea20000300800 */
[----:B------:R-:W-:-:S04]  /*3e30*/  IMAD.WIDE R4, R4, 0x2, R2 ;  /* 0x0000000204047825 */ /* 0x000fc800078e0202 */
[----:B--2---:R-:W-:-:S05]  /*3e40*/  IMAD.WIDE R6, R7, 0x2, R2 ;  /* 0x0000000207067825 */ /* 0x004fca00078e0202 */
        /* <DEDUP_REMOVED lines=26> */
[----:B------:R-:W-:-:S04]  /*3ff0*/  IMAD.WIDE R20, R20, 0x2, R2 ;  /* 0x0000000214147825 */ /* 0x000fc800078e0202 */
[----:B------:R-:W-:-:S04]  /*4000*/  IMAD.WIDE R22, R22, 0x2, R2 ;  /* 0x0000000216167825 */ /* 0x000fc800078e0202 */
[----:B--2---:R-:W-:-:S04]  /*4010*/  IMAD.WIDE R16, R17, 0x2, R2 ;  /* 0x0000000211107825 */ /* 0x004fc800078e0202 */
[----:B------:R-:W-:Y:S01]  /*4020*/  IMAD.WIDE R2, R0, 0x2, R2 ;  /* 0x0000000200027825 */ /* 0x000fe200078e0202 */
[----:B------:R0:W-:Y:S03]  /*4030*/  STL.64 [R1+0x150], R16 ;  /* 0x0001501001007387 */ /* 0x0001e60000100a00 */
[----:B---3--:R-:W-:Y:S01]  /*4040*/  IMAD.MOV.U32 R0, RZ, RZ, R15 ;  /* 0x000000ffff007224 */ /* 0x008fe200078e000f */
[----:B0-----:R-:W2:Y:S04]  /*4050*/  LDL.LU.64 R16, [R1+0xf30] ;  /* 0x000f300001107983 */ /* 0x001ea80000300a00 */
[----:B------:R0:W-:Y:S04]  /*4060*/  STL.64 [R1+0xed0], R2 ;  /* 0x000ed00201007387 */ /* 0x0001e80000100a00 */
[----:B0-----:R-:W3:Y:S04]  /*4070*/  LDL.LU.64 R2, [R1+0x30] ;  /* 0x0000300001027983 */ /* 0x001ee80000300a00 */
[----:B------:R0:W-:Y:S04]  /*4080*/  STL [R1+0xe1c], R14 ;  /* 0x000e1c0e01007387 */ /* 0x0001e80000100800 */
[----:B0-----:R-:W2:Y:S04]  /*4090*/  LDL.LU.64 R14, [R1+0xf28] ;  /* 0x000f2800010e7983 */ /* 0x001ea80000300a00 */
[----:B----4-:R-:W-:Y:S04]  /*40a0*/  STL [R1+0xe18], R12 ;  /* 0x000e180c01007387 */ /* 0x010fe80000100800 */
[----:B------:R0:W-:Y:S02]  /*40b0*/  STL [R1+0xe14], R0 ;  /* 0x000e140001007387 */ /* 0x0001e40000100800 */
[----:B0-----:R-:W-:-:S02]  /*40c0*/  IMAD.MOV.U32 R0, RZ, RZ, R13 ;  /* 0x000000ffff007224 */ /* 0x001fc400078e000d */
[----:B------:R-:W4:Y:S04]  /*40d0*/  LDL.LU.64 R12, [R1+0xf20] ;  /* 0x000f2000010c7983 */ /* 0x000f280000300a00 */
[----:B------:R-:W-:Y:S04]  /*40e0*/  STL [R1+0xe10], R10 ;  /* 0x000e100a01007387 */ /* 0x000fe80000100800 */
[----:B------:R0:W-:Y:S02]  /*40f0*/  STL [R1+0xe0c], R0 ;  /* 0x000e0c0001007387 */ /* 0x0001e40000100800 */
[----:B0-----:R-:W-:-:S02]  /*4100*/  IMAD.MOV.U32 R0, RZ, RZ, R11 ;  /* 0x000000ffff007224 */ /* 0x001fc400078e000b */
[----:B------:R-:W2:Y:S04]  /*4110*/  LDL.LU.64 R10, [R1+0xf18] ;  /* 0x000f1800010a7983 */ /* 0x000ea80000300a00 */
        /* <DEDUP_REMOVED lines=15> */
[----:B------:R-:W3:Y:S04]  /*4210*/  LDL.LU.64 R8, [R1+0xef8] ;  /* 0x000ef80001087983 */ /* 0x000ee80000300a00 */
[----:B--2---:R-:W-:Y:S04]  /*4220*/  STL [R1+0xde8], R28 ;  /* 0x000de81c01007387 */ /* 0x004fe80000100800 */
[----:B------:R0:W-:Y:S04]  /*4230*/  STL [R1+0xde4], R0 ;  /* 0x000de40001007387 */ /* 0x0001e80000100800 */
[----:B------:R1:W-:Y:S01]  /*4240*/  STL [R1+0xddc], R29 ;  /* 0x000ddc1d01007387 */ /* 0x0003e20000100800 */
[----:B0-----:R-:W-:-:S03]  /*4250*/  IMAD.MOV.U32 R0, RZ, RZ, R7 ;  /* 0x000000ffff007224 */ /* 0x001fc600078e0007 */
[----:B-1----:R-:W2:Y:S04]  /*4260*/  LDL.LU.64 R28, [R1+0x20] ;  /* 0x00002000011c7983 */ /* 0x002ea80000300a00 */
[----:B------:R0:W-:Y:S04]  /*4270*/  STL [R1+0xde0], R6 ;  /* 0x000de00601007387 */ /* 0x0001e80000100800 */
[----:B0-----:R-:W2:Y:S04]  /*4280*/  LDL.LU.64 R6, [R1+0xef0] ;  /* 0x000ef00001067983 */ /* 0x001ea80000300a00 */
[----:B------:R-:W-:Y:S04]  /*4290*/  STL [R1+0xdd8], R26 ;  /* 0x000dd81a01007387 */ /* 0x000fe80000100800 */
[----:B------:R0:W-:Y:S04]  /*42a0*/  STL [R1+0xdd4], R0 ;  /* 0x000dd40001007387 */ /* 0x0001e80000100800 */
[----:B------:R1:W-:Y:S01]  /*42b0*/  STL [R1+0xdcc], R27 ;  /* 0x000dcc1b01007387 */ /* 0x0003e20000100800 */
[----:B0-----:R-:W-:-:S03]  /*42c0*/  IMAD.MOV.U32 R0, RZ, RZ, R5 ;  /* 0x000000ffff007224 */ /* 0x001fc600078e0005 */
[----:B-1----:R-:W2:Y:S04]  /*42d0*/  LDL.LU.64 R26, [R1+0x28] ;  /* 0x00002800011a7983 */ /* 0x002ea80000300a00 */
[----:B------:R0:W-:Y:S04]  /*42e0*/  STL [R1+0xdd0], R4 ;  /* 0x000dd00401007387 */ /* 0x0001e80000100800 */
[----:B0-----:R-:W2:Y:S04]  /*42f0*/  LDL.LU.64 R4, [R1+0xee8] ;  /* 0x000ee80001047983 */ /* 0x001ea80000300a00 */
[----:B------:R-:W-:Y:S04]  /*4300*/  STL [R1+0xdc8], R24 ;  /* 0x000dc81801007387 */ /* 0x000fe80000100800 */
[----:B------:R-:W-:Y:S04]  /*4310*/  STL [R1+0xdc4], R0 ;  /* 0x000dc40001007387 */ /* 0x000fe80000100800 */
[----:B------:R0:W-:Y:S04]  /*4320*/  STL [R1+0xdbc], R25 ;  /* 0x000dbc1901007387 */ /* 0x0001e80000100800 */
[----:B0-----:R-:W2:Y:S02]  /*4330*/  LDL.LU.64 R24, [R1+0x38] ;  /* 0x0000380001187983 */ /* 0x001ea40000300a00 */
[----:B--2---:R-:W-:-:S02]  /*4340*/  IMAD.MOV.U32 R0, RZ, RZ, R25 ;  /* 0x000000ffff007224 */ /* 0x004fc400078e0019 */
[----:B------:R-:W-:Y:S04]  /*4350*/  STL [R1+0xdc0], R24 ;  /* 0x000dc01801007387 */ /* 0x000fe80000100800 */
[----:B------:R-:W-:Y:S04]  /*4360*/  STL [R1+0xdb8], R10 ;  /* 0x000db80a01007387 */ /* 0x000fe80000100800 */
[----:B------:R3:W-:Y:S04]  /*4370*/  STL [R1+0xdb4], R0 ;  /* 0x000db40001007387 */ /* 0x0007e80000100800 */
[----:B------:R-:W-:Y:S01]  /*4380*/  STL [R1+0xdac], R11 ;  /* 0x000dac0b01007387 */ /* 0x000fe20000100800 */
[----:B---3--:R-:W-:-:S03]  /*4390*/  IMAD.MOV.U32 R0, RZ, RZ, R3 ;  /* 0x000000ffff007224 */ /* 0x008fc600078e0003 */
[----:B------:R-:W-:Y:S04]  /*43a0*/  STL [R1+0xdb0], R2 ;  /* 0x000db00201007387 */ /* 0x000fe80000100800 */
[----:B----4-:R-:W-:Y:S04]  /*43b0*/  STL [R1+0xda8], R12 ;  /* 0x000da80c01007387 */ /* 0x010fe80000100800 */
[----:B------:R0:W-:Y:S04]  /*43c0*/  STL [R1+0xda4], R0 ;  /* 0x000da40001007387 */ /* 0x0001e80000100800 */
[----:B------:R-:W-:Y:S04]  /*43d0*/  STL [R1+0xd9c], R13 ;  /* 0x000d9c0d01007387 */ /* 0x000fe80000100800 */
[----:B------:R-:W-:Y:S01]  /*43e0*/  STL [R1+0xda0], R26 ;  /* 0x000da01a01007387 */ /* 0x000fe20000100800 */
[----:B0-----:R-:W-:-:S03]  /*43f0*/  IMAD.MOV.U32 R0, RZ, RZ, R27 ;  /* 0x000000ffff007224 */ /* 0x001fc600078e001b */
[----:B------:R-:W2:Y:S04]  /*4400*/  LDL.LU.64 R2, [R1+0x98] ;  /* 0x0000980001027983 */ /* 0x000ea80000300a00 */
[----:B------:R-:W-:Y:S04]  /*4410*/  STL [R1+0xd98], R14 ;  /* 0x000d980e01007387 */ /* 0x000fe80000100800 */
[----:B------:R0:W-:Y:S04]  /*4420*/  STL [R1+0xd94], R0 ;  /* 0x000d940001007387 */ /* 0x0001e80000100800 */
[----:B------:R-:W-:Y:S01]  /*4430*/  STL [R1+0xd8c], R15 ;  /* 0x000d8c0f01007387 */ /* 0x000fe20000100800 */
[----:B0-----:R-:W-:-:S03]  /*4440*/  IMAD.MOV.U32 R0, RZ, RZ, R29 ;  /* 0x000000ffff007224 */ /* 0x001fc600078e001d */
[----:B------:R-:W-:Y:S04]  /*4450*/  STL [R1+0xd90], R28 ;  /* 0x000d901c01007387 */ /* 0x000fe80000100800 */
[----:B------:R-:W-:Y:S04]  /*4460*/  STL [R1+0xd88], R16 ;  /* 0x000d881001007387 */ /* 0x000fe80000100800 */
[----:B------:R-:W-:Y:S04]  /*4470*/  STL [R1+0xd84], R0 ;  /* 0x000d840001007387 */ /* 0x000fe80000100800 */
[----:B------:R0:W-:Y:S04]  /*4480*/  STL [R1+0xd7c], R17 ;  /* 0x000d7c1101007387 */ /* 0x0001e80000100800 */
[----:B0-----:R-:W3:Y:S04]  /*4490*/  LDL.LU.64 R16, [R1+0x80] ;  /* 0x0000800001107983 */ /* 0x001ee80000300a00 */
[----:B------:R-:W4:Y:S04]  /*44a0*/  LDL.LU.64 R14, [R1+0xc8] ;  /* 0x0000c800010e7983 */ /* 0x000f280000300a00 */
[----:B------:R-:W-:Y:S04]  /*44b0*/  STL [R1+0xd80], R4 ;  /* 0x000d800401007387 */ /* 0x000fe80000100800 */
[----:B------:R-:W-:Y:S04]  /*44c0*/  STL [R1+0xd74], R5 ;  /* 0x000d740501007387 */ /* 0x000fe80000100800 */
[----:B------:R-:W4:Y:S04]  /*44d0*/  LDL.LU.64 R12, [R1+0x90] ;  /* 0x00009000010c7983 */ /* 0x000f280000300a00 */
[----:B------:R-:W-:Y:S04]  /*44e0*/  STL [R1+0xd78], R18 ;  /* 0x000d781201007387 */ /* 0x000fe80000100800 */
[----:B------:R-:W-:Y:S04]  /*44f0*/  STL [R1+0xd6c], R19 ;  /* 0x000d6c1301007387 */ /* 0x000fe80000100800 */
[----:B------:R-:W-:Y:S04]  /*4500*/  STL [R1+0xd70], R6 ;  /* 0x000d700601007387 */ /* 0x000fe80000100800 */
[----:B------:R-:W4:Y:S04]  /*4510*/  LDL.LU.64 R10, [R1+0xa0] ;  /* 0x0000a000010a7983 */ /* 0x000f280000300a00 */
[----:B------:R0:W-:Y:S04]  /*4520*/  STL [R1+0xd64], R7 ;  /* 0x000d640701007387 */ /* 0x0001e80000100800 */
[----:B0-----:R-:W4:Y:S04]  /*4530*/  LDL.LU.64 R6, [R1+0xd8] ;  /* 0x0000d80001067983 */ /* 0x001f280000300a00 */
[----:B------:R-:W-:Y:S04]  /*4540*/  STL [R1+0xd68], R20 ;  /* 0x000d681401007387 */ /* 0x000fe80000100800 */
[----:B------:R-:W4:Y:S04]  /*4550*/  LDL.LU.64 R24, [R1+0xe8] ;  /* 0x0000e80001187983 */ /* 0x000f280000300a00 */
[----:B------:R0:W-:Y:S04]  /*4560*/  STL [R1+0xd5c], R21 ;  /* 0x000d5c1501007387 */ /* 0x0001e80000100800 */
[----:B0-----:R-:W4:Y:S04]  /*4570*/  LDL.LU.64 R20, [R1+0x88] ;  /* 0x0000880001147983 */ /* 0x001f280000300a00 */
[----:B------:R-:W4:Y:S04]  /*4580*/  LDL.LU.64 R18, [R1+0xa8] ;  /* 0x0000a80001127983 */ /* 0x000f280000300a00 */
[----:B------:R-:W-:Y:S04]  /*4590*/  STL [R1+0xd60], R8 ;  /* 0x000d600801007387 */ /* 0x000fe80000100800 */
[----:B------:R0:W-:Y:S04]  /*45a0*/  STL [R1+0xd54], R9 ;  /* 0x000d540901007387 */ /* 0x0001e80000100800 */
[----:B0-----:R-:W4:Y:S04]  /*45b0*/  LDL.LU.64 R8, [R1+0xb0] ;  /* 0x0000b00001087983 */ /* 0x001f280000300a00 */
[----:B------:R-:W4:Y:S04]  /*45c0*/  LDL.LU.64 R26, [R1+0x100] ;  /* 0x00010000011a7983 */ /* 0x000f280000300a00 */
[----:B------:R-:W-:Y:S04]  /*45d0*/  STL [R1+0xd58], R22 ;  /* 0x000d581601007387 */ /* 0x000fe80000100800 */
[----:B------:R-:W-:Y:S04]  /*45e0*/  STL [R1+0xc20], R23 ;  /* 0x000c201701007387 */ /* 0x000fe80000100800 */
[----:B------:R-:W4:Y:S04]  /*45f0*/  LDL.LU.64 R28, [R1+0xb8] ;  /* 0x0000b800011c7983 */ /* 0x000f280000300a00 */
[----:B--2---:R0:W-:Y:S01]  /*4600*/  STL [R1+0xc28], R2 ;  /* 0x000c280201007387 */ /* 0x0041e20000100800 */
[----:B------:R-:W-:-:S03]  /*4610*/  IMAD.MOV.U32 R0, RZ, RZ, R3 ;  /* 0x000000ffff007224 */ /* 0x000fc600078e0003 */
[----:B------:R-:W2:Y:S04]  /*4620*/  LDL.LU.64 R4, [R1+0x118] ;  /* 0x0001180001047983 */ /* 0x000ea80000300a00 */
[----:B---3--:R-:W-:Y:S04]  /*4630*/  STL [R1+0xc30], R16 ;  /* 0x000c301001007387 */ /* 0x008fe80000100800 */
[----:B------:R1:W-:Y:S04]  /*4640*/  STL [R1+0xc24], R0 ;  /* 0x000c240001007387 */ /* 0x0003e80000100800 */
[----:B0-----:R-:W3:Y:S01]  /*4650*/  LDL.LU.64 R2, [R1+0xc0] ;  /* 0x0000c00001027983 */ /* 0x001ee20000300a00 */
[----:B-1----:R-:W-:-:S03]  /*4660*/  IMAD.MOV.U32 R0, RZ, RZ, R17 ;  /* 0x000000ffff007224 */ /* 0x002fc600078e0011 */
[----:B------:R-:W3:Y:S04]  /*4670*/  LDL.LU.64 R16, [R1+0x128] ;  /* 0x0001280001107983 */ /* 0x000ee80000300a00 */
[----:B------:R4:W-:Y:S02]  /*4680*/  STL [R1+0xc2c], R0 ;  /* 0x000c2c0001007387 */ /* 0x0009e40000100800 */
[----:B----4-:R-:W-:Y:S02]  /*4690*/  IMAD.MOV.U32 R0, RZ, RZ, R9 ;  /* 0x000000ffff007224 */ /* 0x010fe400078e0009 */
[----:B------:R-:W-:Y:S04]  /*46a0*/  STL [R1+0xc38], R8 ;  /* 0x000c380801007387 */ /* 0x000fe80000100800 */
[----:B------:R-:W-:Y:S04]  /*46b0*/  STL [R1+0xc40], R20 ;  /* 0x000c401401007387 */ /* 0x000fe80000100800 */
[----:B------:R0:W-:Y:S04]  /*46c0*/  STL [R1+0xc34], R0 ;  /* 0x000c340001007387 */ /* 0x0001e80000100800 */
[----:B------:R-:W-:Y:S01]  /*46d0*/  STL [R1+0xc48], R14 ;  /* 0x000c480e01007387 */ /* 0x000fe20000100800 */
[----:B0-----:R-:W-:-:S05]  /*46e0*/  IMAD.MOV.U32 R0, RZ, RZ, R21 ;  /* 0x000000ffff007224 */ /* 0x001fca00078e0015 */
[----:B------:R0:W-:Y:S02]  /*46f0*/  STL [R1+0xc3c], R0 ;  /* 0x000c3c0001007387 */ /* 0x0001e40000100800 */
[----:B0-----:R-:W-:Y:S02]  /*4700*/  IMAD.MOV.U32 R0, RZ, RZ, R15 ;  /* 0x000000ffff007224 */ /* 0x001fe400078e000f */
[----:B------:R-:W4:Y:S04]  /*4710*/  LDL.LU.64 R14, [R1+0xd0] ;  /* 0x0000d000010e7983 */ /* 0x000f280000300a00 */
[----:B------:R0:W-:Y:S04]  /*4720*/  STL [R1+0xc44], R0 ;  /* 0x000c440001007387 */ /* 0x0001e80000100800 */
[----:B------:R1:W-:Y:S01]  /*4730*/  STL [R1+0xc50], R12 ;  /* 0x000c500c01007387 */ /* 0x0003e20000100800 */
[----:B0-----:R-:W-:-:S03]  /*4740*/  IMAD.MOV.U32 R0, RZ, RZ, R13 ;  /* 0x000000ffff007224 */ /* 0x001fc600078e000d */
[----:B------:R-:W-:Y:S04]  /*4750*/  STL [R1+0xc58], R6 ;  /* 0x000c580601007387 */ /* 0x000fe80000100800 */
[----:B------:R0:W-:Y:S04]  /*4760*/  STL [R1+0xc4c], R0 ;  /* 0x000c4c0001007387 */ /* 0x0001e80000100800 */
[----:B-1----:R-:W4:Y:S01]  /*4770*/  LDL.LU.64 R12, [R1+0x138] ;  /* 0x00013800010c7983 */ /* 0x002f220000300a00 */
[----:B0-----:R-:W-:-:S03]  /*4780*/  IMAD.MOV.U32 R0, RZ, RZ, R7 ;  /* 0x000000ffff007224 */ /* 0x001fc600078e0007 */
[----:B------:R-:W-:Y:S04]  /*4790*/  STL [R1+0xc60], R10 ;  /* 0x000c600a01007387 */ /* 0x000fe80000100800 */
        /* <DEDUP_REMOVED lines=17> */
[----:B--2---:R-:W-:Y:S04]  /*48b0*/  STL [R1+0xc88], R4 ;  /* 0x000c880401007387 */ /* 0x004fe80000100800 */
[----:B------:R0:W-:Y:S04]  /*48c0*/  STL [R1+0xc7c], R0 ;  /* 0x000c7c0001007387 */ /* 0x0001e80000100800 */
[----:B-1----:R-:W2:Y:S01]  /*48d0*/  LDL.LU.64 R28, [R1+0x158] ;  /* 0x00015800011c7983 */ /* 0x002ea20000300a00 */
[----:B0-----:R-:W-:-:S03]  /*48e0*/  IMAD.MOV.U32 R0, RZ, RZ, R5 ;  /* 0x000000ffff007224 */ /* 0x001fc600078e0005 */
[----:B---3--:R-:W-:Y:S04]  /*48f0*/  STL [R1+0xc90], R2 ;  /* 0x000c900201007387 */ /* 0x008fe80000100800 */
[----:B------:R0:W-:Y:S04]  /*4900*/  STL [R1+0xc84], R0 ;  /* 0x000c840001007387 */ /* 0x0001e80000100800 */
[----:B------:R-:W-:Y:S01]  /*4910*/  STL [R1+0xc98], R16 ;  /* 0x000c981001007387 */ /* 0x000fe20000100800 */
[----:B0-----:R-:W-:-:S05]  /*4920*/  IMAD.MOV.U32 R0, RZ, RZ, R3 ;  /* 0x000000ffff007224 */ /* 0x001fca00078e0003 */
[----:B------:R-:W-:Y:S04]  /*4930*/  STL [R1+0xc8c], R0 ;  /* 0x000c8c0001007387 */ /* 0x000fe80000100800 */
[----:B------:R-:W3:Y:S04]  /*4940*/  LDL.LU.64 R2, [R1+0x108] ;  /* 0x0001080001027983 */ /* 0x000ee80000300a00 */
[----:B---3--:R0:W-:Y:S04]  /*4950*/  STL.64 [R1+0xed8], R2 ;  /* 0x000ed80201007387 */ /* 0x0081e80000100a00 */
[----:B0-----:R-:W3:Y:S01]  /*4960*/  LDL.LU.64 R2, [R1+0x160] ;  /* 0x0001600001027983 */ /* 0x001ee20000300a00 */
[----:B------:R-:W-:-:S03]  /*4970*/  IMAD.MOV.U32 R0, RZ, RZ, R17 ;  /* 0x000000ffff007224 */ /* 0x000fc600078e0011 */
[----:B---3--:R0:W-:Y:S04]  /*4980*/  STL.64 [R1+0xee0], R2 ;  /* 0x000ee00201007387 */ /* 0x0081e80000100a00 */
[----:B0-----:R-:W3:Y:S04]  /*4990*/  LDL.LU.64 R2, [R1+0xf8] ;  /* 0x0000f80001027983 */ /* 0x001ee80000300a00 */
[----:B----4-:R-:W-:Y:S04]  /*49a0*/  STL [R1+0xca0], R14 ;  /* 0x000ca00e01007387 */ /* 0x010fe80000100800 */
[----:B------:R0:W-:Y:S04]  /*49b0*/  STL [R1+0xc94], R0 ;  /* 0x000c940001007387 */ /* 0x0001e80000100800 */
[----:B------:R-:W4:Y:S04]  /*49c0*/  LDL.LU.64 R22, [R1+0x168] ;  /* 0x0001680001167983 */ /* 0x000f280000300a00 */
[----:B------:R-:W4:Y:S01]  /*49d0*/  LDL.LU.64 R8, [R1+0x110] ;  /* 0x0001100001087983 */ /* 0x000f220000300a00 */
[----:B0-----:R-:W-:-:S05]  /*49e0*/  IMAD.MOV.U32 R0, RZ, RZ, R15 ;  /* 0x000000ffff007224 */ /* 0x001fca00078e000f */
[----:B------:R0:W-:Y:S04]  /*49f0*/  STL [R1+0xc9c], R0 ;  /* 0x000c9c0001007387 */ /* 0x0001e80000100800 */
[----:B------:R-:W-:Y:S04]  /*4a00*/  STL [R1+0xca8], R12 ;  /* 0x000ca80c01007387 */ /* 0x000fe80000100800 */
[----:B------:R-:W4:Y:S01]  /*4a10*/  LDL.LU.64 R20, [R1+0x170] ;  /* 0x0001700001147983 */ /* 0x000f220000300a00 */
[----:B0-----:R-:W-:-:S03]  /*4a20*/  IMAD.MOV.U32 R0, RZ, RZ, R13 ;  /* 0x000000ffff007224 */ /* 0x001fc600078e000d */
[----:B------:R-:W4:Y:S04]  /*4a30*/  LDL.LU.64 R6, [R1+0x120] ;  /* 0x0001200001067983 */ /* 0x000f280000300a00 */
        /* <DEDUP_REMOVED lines=16> */
[----:B--2---:R-:W-:Y:S04]  /*4b40*/  STL [R1+0xcc8], R28 ;  /* 0x000cc81c01007387 */ /* 0x004fe80000100800 */
[----:B------:R-:W2:Y:S01]  /*4b50*/  LDL.LU.64 R24, [R1+0x190] ;  /* 0x0001900001187983 */ /* 0x000ea20000300a00 */
[----:B0-----:R-:W-:-:S03]  /*4b60*/  IMAD.MOV.U32 R0, RZ, RZ, R29 ;  /* 0x000000ffff007224 */ /* 0x001fc600078e001d */
[----:B------:R-:W2:Y:S04]  /*4b70*/  LDL.LU.64 R26, [R1+0x150] ;  /* 0x00015000011a7983 */ /* 0x000ea80000300a00 */
[----:B------:R0:W-:Y:S04]  /*4b80*/  STL [R1+0xcc4], R0 ;  /* 0x000cc40001007387 */ /* 0x0001e80000100800 */
[----:B---3--:R1:W-:Y:S01]  /*4b90*/  STL [R1+0xcd0], R2 ;  /* 0x000cd00201007387 */ /* 0x0083e20000100800 */
[----:B0-----:R-:W-:-:S03]  /*4ba0*/  IMAD.MOV.U32 R0, RZ, RZ, R3 ;  /* 0x000000ffff007224 */ /* 0x001fc600078e0003 */
[----:B------:R-:W3:Y:S04]  /*4bb0*/  LDL.LU.64 R28, [R1+0x198] ;  /* 0x00019800011c7983 */ /* 0x000ee80000300a00 */
[----:B-1----:R-:W2:Y:S04]  /*4bc0*/  LDL.LU.64 R2, [R1+0xee0] ;  /* 0x000ee00001027983 */ /* 0x002ea80000300a00 */
[----:B--2---:R-:W-:Y:S04]  /*4bd0*/  STL [R1+0xcd8], R2 ;  /* 0x000cd80201007387 */ /* 0x004fe80000100800 */
[----:B------:R0:W-:Y:S02]  /*4be0*/  STL [R1+0xccc], R0 ;  /* 0x000ccc0001007387 */ /* 0x0001e40000100800 */
[----:B0-----:R-:W-:-:S02]  /*4bf0*/  IMAD.MOV.U32 R0, RZ, RZ, R3 ;  /* 0x000000ffff007224 */ /* 0x001fc400078e0003 */
[----:B------:R-:W2:Y:S04]  /*4c00*/  LDL.LU.64 R2, [R1+0xed8] ;  /* 0x000ed80001027983 */ /* 0x000ea80000300a00 */
[----:B--2---:R-:W-:Y:S04]  /*4c10*/  STL [R1+0xce0], R2 ;  /* 0x000ce00201007387 */ /* 0x004fe80000100800 */
[----:B------:R0:W-:Y:S02]  /*4c20*/  STL [R1+0xcd4], R0 ;  /* 0x000cd40001007387 */ /* 0x0001e40000100800 */
[----:B0-----:R-:W-:-:S02]  /*4c30*/  IMAD.MOV.U32 R0, RZ, RZ, R3 ;  /* 0x000000ffff007224 */ /* 0x001fc400078e0003 */
[----:B------:R-:W2:Y:S04]  /*4c40*/  LDL.LU.64 R2, [R1+0xed0] ;  /* 0x000ed00001027983 */ /* 0x000ea80000300a00 */
[----:B------:R0:W-:Y:S04]  /*4c50*/  STL [R1+0xcdc], R0 ;  /* 0x000cdc0001007387 */ /* 0x0001e80000100800 */
[----:B0-----:R-:W2:Y:S04]  /*4c60*/  LDL R0, [R1+0xe48] ;  /* 0x000e480001007983 */ /* 0x001ea80000100800 */
[----:B----4-:R0:W-:Y:S04]  /*4c70*/  STL [R1+0xce8], R22 ;  /* 0x000ce81601007387 */ /* 0x0101e80000100800 */
[----:B------:R1:W-:Y:S01]  /*4c80*/  STL [R1+0xcf0], R8 ;  /* 0x000cf00801007387 */ /* 0x0003e20000100800 */
[----:B0-----:R-:W-:-:S02]  /*4c90*/  IMAD.MOV.U32 R22, RZ, RZ, R23 ;  /* 0x000000ffff167224 */ /* 0x001fc400078e0017 */
[----:B-1----:R-:W-:-:S03]  /*4ca0*/  IMAD.MOV.U32 R8, RZ, RZ, R9 ;  /* 0x000000ffff087224 */ /* 0x002fc600078e0009 */
[----:B------:R-:W-:Y:S04]  /*4cb0*/  STL [R1+0xce4], R22 ;  /* 0x000ce41601007387 */ /* 0x000fe80000100800 */
[----:B------:R-:W-:Y:S04]  /*4cc0*/  STL [R1+0xcf8], R20 ;  /* 0x000cf81401007387 */ /* 0x000fe80000100800 */
[----:B------:R0:W-:Y:S04]  /*4cd0*/  STL [R1+0xcec], R8 ;  /* 0x000cec0801007387 */ /* 0x0001e80000100800 */
        /* <DEDUP_REMOVED lines=12> */
[----:B------:R-:W-:Y:S01]  /*4da0*/  STL [R1+0xd20], R14 ;  /* 0x000d200e01007387 */ /* 0x000fe20000100800 */
[----:B0-----:R-:W-:-:S05]  /*4db0*/  IMAD.MOV.U32 R4, RZ, RZ, R17 ;  /* 0x000000ffff047224 */ /* 0x001fca00078e0011 */
        /* <DEDUP_REMOVED lines=13> */
[----:B---3--:R-:W-:Y:S01]  /*4e90*/  STL [R1+0xd48], R28 ;  /* 0x000d481c01007387 */ /* 0x008fe20000100800 */
[----:B0-----:R-:W-:-:S05]  /*4ea0*/  IMAD.MOV.U32 R4, RZ, RZ, R27 ;  /* 0x000000ffff047224 */ /* 0x001fca00078e001b */
[----:B------:R0:W-:Y:S02]  /*4eb0*/  STL [R1+0xd3c], R4 ;  /* 0x000d3c0401007387 */ /* 0x0001e40000100800 */
[----:B0-----:R-:W-:Y:S02]  /*4ec0*/  IMAD.MOV.U32 R4, RZ, RZ, R29 ;  /* 0x000000ffff047224 */ /* 0x001fe400078e001d */
[----:B--2---:R0:W-:Y:S04]  /*4ed0*/  STL [R1+0xd50], R2 ;  /* 0x000d500201007387 */ /* 0x0041e80000100800 */
[----:B------:R-:W-:Y:S04]  /*4ee0*/  STL [R1+0xd44], R4 ;  /* 0x000d440401007387 */ /* 0x000fe80000100800 */
[----:B------:R1:W-:Y:S04]  /*4ef0*/  STL [R1+0xd4c], R3 ;  /* 0x000d4c0301007387 */ /* 0x0003e80000100800 */
[----:B0-----:R-:W2:Y:S01]  /*4f00*/  LDL.LU R2, [R1+0x4] ;  /* 0x0000040001027983 */ /* 0x001ea20000300800 */
[----:B------:R-:W-:-:S02]  /*4f10*/  ISETP.NE.AND P0, PT, RZ, c[0x0][0x178], PT ;  /* 0x00005e00ff007a0c */ /* 0x000fc40003f05270 */
[----:B------:R-:W-:Y:S01]  /*4f20*/  ISETP.GE.AND P1, PT, R0, RZ, PT ;  /* 0x000000ff0000720c */ /* 0x000fe20003f26270 */
[----:B------:R-:W-:Y:S02]  /*4f30*/  IMAD.MOV.U32 R24, RZ, RZ, c[0x0][0x180] ;  /* 0x00006000ff187624 */ /* 0x000fe400078e00ff */
[----:B-1----:R-:W-:-:S03]  /*4f40*/  IMAD.MOV.U32 R3, RZ, RZ, c[0x0][0x188] ;  /* 0x00006200ff037624 */ /* 0x002fc600078e00ff */
[----:B------:R-:W-:Y:S01]  /*4f50*/  IADD3 R24, R24, 0xff, RZ ;  /* 0x000000ff18187810 */ /* 0x000fe20007ffe0ff */
[----:B------:R-:W-:-:S03]  /*4f60*/  IMAD.SHL.U32 R4, R3, 0x100, RZ ;  /* 0x0000010003047824 */ /* 0x000fc600078e00ff */
[----:B------:R-:W-:-:S04]  /*4f70*/  SHF.R.S32.HI R0, RZ, 0x1f, R24 ;  /* 0x0000001fff007819 */ /* 0x000fc80000011418 */
[----:B------:R-:W-:Y:S02]  /*4f80*/  LEA.HI R24, R0, R24, RZ, 0x8 ;  /* 0x0000001800187211 */ /* 0x000fe400078f40ff */
[----:B------:R-:W-:Y:S01]  /*4f90*/  SHF.R.S32.HI R0, RZ, 0x1f, R4 ;  /* 0x0000001fff007819 */ /* 0x000fe20000011404 */
[C---:B------:R-:W-:Y:S01]  /*4fa0*/  IMAD R20, R3.reuse, 0x1fe, RZ ;  /* 0x000001fe03147824 */ /* 0x040fe200078e02ff */
[----:B------:R-:W-:Y:S02]  /*4fb0*/  SHF.R.S32.HI R24, RZ, 0x8, R24 ;  /* 0x00000008ff187819 */ /* 0x000fe40000011418 */
[----:B------:R-:W-:Y:S01]  /*4fc0*/  SHF.L.U64.HI R0, R4, 0x1, R0 ;  /* 0x0000000104007819 */ /* 0x000fe20000010200 */
[----:B------:R-:W-:-:S04]  /*4fd0*/  IMAD R22, R3, 0x1fa, RZ ;  /* 0x000001fa03167824 */ /* 0x000fc800078e02ff */
[----:B------:R0:W-:Y:S01]  /*4fe0*/  STL [R1+0xec8], R0 ;  /* 0x000ec80001007387 */ /* 0x0001e20000100800 */
[----:B--2---:R-:W-:Y:S01]  /*4ff0*/  @!P1 IMAD.MOV R2, RZ, RZ, -R2 ;  /* 0x000000ffff029224 */ /* 0x004fe200078e0a02 */
[----:B------:R-:W-:-:S05]  /*5000*/  @!P0 LOP3.LUT R2, RZ, c[0x0][0x178], RZ, 0x33, !PT ;  /* 0x00005e00ff028a12 */ /* 0x000fca00078e33ff */
[----:B------:R-:W-:-:S05]  /*5010*/  IMAD R2, R2, c[0x0][0x184], RZ ;  /* 0x0000610002027a24 */ /* 0x000fca00078e02ff */
[----:B------:R-:W-:-:S04]  /*5020*/  LEA R24, P0, R2, c[0x0][0x160], 0x1 ;  /* 0x0000580002187a11 */ /* 0x000fc800078008ff */
[----:B0-----:R-:W-:Y:S02]  /*5030*/  LEA.HI.X.SX32 R0, R2, c[0x0][0x164], 0x1, P0 ;  /* 0x0000590002007a11 */ /* 0x001fe400000f0eff */
[-C--:B------:R-:W-:Y:S01]  /*5040*/  IADD3 R2, P0, R20, R24.reuse, RZ ;  /* 0x0000001814027210 */ /* 0x080fe20007f1e0ff */
[----:B------:R0:W-:Y:S01]  /*5050*/  STL [R1+0x14c], R24 ;  /* 0x00014c1801007387 */ /* 0x0001e20000100800 */
[----:B------:R-:W-:-:S03]  /*5060*/  IADD3 R4, P6, R22, R24, RZ ;  /* 0x0000001816047210 */ /* 0x000fc60007fde0ff */
[----:B------:R-:W-:Y:S04]  /*5070*/  STL [R1+0x42c], R2 ;  /* 0x00042c0201007387 */ /* 0x000fe80000100800 */
[----:B------:R-:W2:Y:S01]  /*5080*/  LDL R22, [R1+0x14c] ;  /* 0x00014c0001167983 */ /* 0x000ea20000100800 */
[C---:B------:R-:W-:Y:S02]  /*5090*/  IMAD R26, R3.reuse, 0x1f2, RZ ;  /* 0x000001f2031a7824 */ /* 0x040fe400078e02ff */
[C---:B0-----:R-:W-:Y:S01]  /*50a0*/  IMAD R24, R3.reuse, 0x1f6, RZ ;  /* 0x000001f603187824 */ /* 0x041fe200078e02ff */
[----:B------:R0:W-:Y:S01]  /*50b0*/  STL [R1+0x43c], R4 ;  /* 0x00043c0401007387 */ /* 0x0001e20000100800 */
[----:B------:R-:W-:-:S03]  /*50c0*/  IMAD R28, R3, 0x1ee, RZ ;  /* 0x000001ee031c7824 */ /* 0x000fc600078e02ff */
[----:B------:R-:W-:Y:S01]  /*50d0*/  STL [R1+0x148], R0 ;  /* 0x0001480001007387 */ /* 0x000fe20000100800 */
[C---:B0-----:R-:W-:Y:S01]  /*50e0*/  IMAD R4, R3.reuse, 0x1ea, RZ ;  /* 0x000001ea03047824 */ /* 0x041fe200078e02ff */
[-C--:B--2---:R-:W-:Y:S02]  /*50f0*/  IADD3 R2, P5, R24, R22.reuse, RZ ;  /* 0x0000001618027210 */ /* 0x084fe40007fbe0ff */
[-C--:B------:R-:W-:Y:S02]  /*5100*/  IADD3 R20, P1, R26, R22.reuse, RZ ;  /* 0x000000161a147210 */ /* 0x080fe40007f3e0ff */
[-C--:B------:R-:W-:Y:S01]  /*5110*/  IADD3 R24, P2, R28, R22.reuse, RZ ;  /* 0x000000161c187210 */ /* 0x080fe20007f5e0ff */
[----:B------:R0:W-:Y:S04]  /*5120*/  STL [R1+0x44c], R2 ;  /* 0x00044c0201007387 */ /* 0x0001e80000100800 */
[----:B------:R1:W-:Y:S01]  /*5130*/  STL [R1+0x45c], R20 ;  /* 0x00045c1401007387 */ /* 0x0003e20000100800 */
[----:B0-----:R-:W-:Y:S01]  /*5140*/  IMAD R2, R3, 0x1e6, RZ ;  /* 0x000001e603027824 */ /* 0x001fe200078e02ff */
[----:B-1----:R-:W-:-:S02]  /*5150*/  IADD3 R20, P3, R4, R22, RZ ;  /* 0x0000001604147210 */ /* 0x002fc40007f7e0ff */
[----:B------:R0:W-:Y:S01]  /*5160*/  STL [R1+0x46c], R24 ;  /* 0x00046c1801007387 */ /* 0x0001e20000100800 */
[----:B------:R-:W-:-:S03]  /*5170*/  IMAD R4, R3, 0xff, RZ ;  /* 0x000000ff03047824 */ /* 0x000fc600078e02ff */
[----:B------:R1:W-:Y:S01]  /*5180*/  STL [R1+0x47c], R20 ;  /* 0x00047c1401007387 */ /* 0x0003e20000100800 */
[----:B0-----:R-:W-:Y:S01]  /*5190*/  IADD3 R24, P4, R2, R22, RZ ;  /* 0x0000001602187210 */ /* 0x001fe20007f9e0ff */
[C---:B------:R-:W-:Y:S02]  /*51a0*/  IMAD R2, R3.reuse, 0xfd, RZ ;  /* 0x000000fd03027824 */ /* 0x040fe400078e02ff */
[C---:B-1----:R-:W-:Y:S02]  /*51b0*/  IMAD R20, R3.reuse, 0x1e2, RZ ;  /* 0x000001e203147824 */ /* 0x042fe400078e02ff */
[----:B------:R0:W-:Y:S01]  /*51c0*/  STL [R1+0x48c], R24 ;  /* 0x00048c1801007387 */ /* 0x0001e20000100800 */
[----:B------:R-:W-:Y:S01]  /*51d0*/  LEA.HI.X.SX32 R26, R4, R0, 0x1, P0 ;  /* 0x00000000041a7211 */ /* 0x000fe200000f0eff */
[----:B------:R-:W-:-:S04]  /*51e0*/  IMAD R4, R3, 0x1de, RZ ;  /* 0x000001de03047824 */ /* 0x000fc800078e02ff */
[----:B------:R1:W-:Y:S01]  /*51f0*/  STL [R1+0x428], R26 ;  /* 0x0004281a01007387 */ /* 0x0003e20000100800 */
[----:B0-----:R-:W-:Y:S02]  /*5200*/  IADD3 R24, P0, R20, R22, RZ ;  /* 0x0000001614187210 */ /* 0x001fe40007f1e0ff */
[-C--:B------:R-:W-:Y:S01]  /*5210*/  LEA.HI.X.SX32 R20, R2, R0.reuse, 0x1, P6 ;  /* 0x0000000002147211 */ /* 0x080fe200030f0eff */
[----:B------:R-:W-:Y:S02]  /*5220*/  IMAD R2, R3, 0xfb, RZ ;  /* 0x000000fb03027824 */ /* 0x000fe400078e02ff */
[----:B------:R0:W-:Y:S04]  /*5230*/  STL [R1+0x49c], R24 ;  /* 0x00049c1801007387 */ /* 0x0001e80000100800 */
[----:B------:R2:W-:Y:S01]  /*5240*/  STL [R1+0x438], R20 ;  /* 0x0004381401007387 */ /* 0x0005e20000100800 */
[----:B-1----:R-:W-:-:S02]  /*5250*/  LEA.HI.X.SX32 R26, R2, R0, 0x1, P5 ;  /* 0x00000000021a7211 */ /* 0x002fc400028f0eff */
[----:B0-----:R-:W-:Y:S01]  /*5260*/  IADD3 R24, P6, R4, R22, RZ ;  /* 0x0000001604187210 */ /* 0x001fe20007fde0ff */
[C---:B------:R-:W-:Y:S02]  /*5270*/  IMAD R4, R3.reuse, 0xf9, RZ ;  /* 0x000000f903047824 */ /* 0x040fe400078e02ff */
[C---:B--2---:R-:W-:Y:S02]  /*5280*/  IMAD R20, R3.reuse, 0x1da, RZ ;  /* 0x000001da03147824 */ /* 0x044fe400078e02ff */
[----:B------:R0:W-:Y:S01]  /*5290*/  STL [R1+0x4ac], R24 ;  /* 0x0004ac1801007387 */ /* 0x0001e20000100800 */
[----:B------:R-:W-:-:S03]  /*52a0*/  IMAD R2, R3, 0x1d6, RZ ;  /* 0x000001d603027824 */ /* 0x000fc600078e02ff */
        /* <DEDUP_REMOVED lines=347> */
[C---:B------:R-:W-:Y:S01]  /*6860*/  IMAD R4, R3.reuse, 0x1dc, RZ ;  /* 0x000001dc03047824 */ /* 0x040fe200078e02ff */
[----:B------:R-:W-:Y:S02]  /*6870*/  LEA.HI.X.SX32 R2, R2, R0, 0x1, P3 ;  /* 0x0000000002027211 */ /* 0x000fe400018f0eff */
[----:B------:R1:W-:Y:S01]  /*6880*/  STL [R1+0x7e8], R26 ;  /* 0x0007e81a01007387 */ /* 0x0003e20000100800 */
[----:B0-----:R-:W-:Y:S01]  /*6890*/  IADD3 R24, P2, R20, R22, RZ ;  /* 0x0000001614187210 */ /* 0x001fe20007f5e0ff */
[----:B------:R-:W-:-:S02]  /*68a0*/  IMAD R20, R3, 0x83, RZ ;  /* 0x0000008303147824 */ /* 0x000fc400078e02ff */
[----:B------:R-:W-:Y:S02]  /*68b0*/  IMAD R5, R3, 0xfe, RZ ;  /* 0x000000fe03057824 */ /* 0x000fe400078e02ff */
[----:B------:R0:W-:Y:S01]  /*68c0*/  STL [R1+0x494], R24 ;  /* 0x0004941801007387 */ /* 0x0001e20000100800 */
[----:B------:R-:W-:-:S03]  /*68d0*/  LEA.HI.X.SX32 R20, R20, R0, 0x1, P4 ;  /* 0x0000000014147211 */ /* 0x000fc600020f0eff */
[----:B------:R2:W-:Y:S01]  /*68e0*/  STL [R1+0x7f8], R2 ;  /* 0x0007f80201007387 */ /* 0x0005e20000100800 */
[-C--:B-1----:R-:W-:Y:S02]  /*68f0*/  IADD3 R26, P4, R5, R22.reuse, RZ ;  /* 0x00000016051a7210 */ /* 0x082fe40007f9e0ff */
[----:B0-----:R-:W-:Y:S01]  /*6900*/  IADD3 R24, P3, R4, R22, RZ ;  /* 0x0000001604187210 */ /* 0x001fe20007f7e0ff */
[C---:B------:R-:W-:Y:S02]  /*6910*/  IMAD R4, R3.reuse, 0x1d4, RZ ;  /* 0x000001d403047824 */ /* 0x040fe400078e02ff */
[C---:B--2---:R-:W-:Y:S02]  /*6920*/  IMAD R2, R3.reuse, 0x81, RZ ;  /* 0x0000008103027824 */ /* 0x044fe400078e02ff */
[----:B------:R0:W-:Y:S01]  /*6930*/  STL [R1+0x4b4], R24 ;  /* 0x0004b41801007387 */ /* 0x0001e20000100800 */
[----:B------:R-:W-:Y:S01]  /*6940*/  IMAD R6, R3, 0xfa, RZ ;  /* 0x000000fa03067824 */ /* 0x000fe200078e02ff */
[----:B------:R-:W-:-:S02]  /*6950*/  LEA.HI.X.SX32 R5, R5, R0, 0x1, P6 ;  /* 0x0000000005057211 */ /* 0x000fc400030f0eff */
[----:B------:R1:W-:Y:S01]  /*6960*/  STL [R1+0x808], R20 ;  /* 0x0008081401007387 */ /* 0x0003e20000100800 */
[----:B0-----:R-:W-:Y:S01]  /*6970*/  LEA.HI.X.SX32 R24, R2, R0, 0x1, P0 ;  /* 0x0000000002187211 */ /* 0x001fe200000f0eff */
[C---:B------:R-:W-:Y:S01]  /*6980*/  IMAD R2, R3.reuse, 0x7f, RZ ;  /* 0x0000007f03027824 */ /* 0x040fe200078e02ff */
[-C--:B-1----:R-:W-:Y:S01]  /*6990*/  IADD3 R20, P0, R4, R22.reuse, RZ ;  /* 0x0000001604147210 */ /* 0x082fe20007f1e0ff */
[----:B------:R-:W-:Y:S01]  /*69a0*/  IMAD R4, R3, 0x1cc, RZ ;  /* 0x000001cc03047824 */ /* 0x000fe200078e02ff */
[----:B------:R-:W-:Y:S04]  /*69b0*/  STL [R1+0x82c], R26 ;  /* 0x00082c1a01007387 */ /* 0x000fe80000100800 */
[----:B------:R0:W-:Y:S04]  /*69c0*/  STL [R1+0x818], R24 ;  /* 0x0008181801007387 */ /* 0x0001e80000100800 */
[----:B------:R1:W-:Y:S04]  /*69d0*/  STL [R1+0x4d4], R20 ;  /* 0x0004d41401007387 */ /* 0x0003e80000100800 */
[----:B------:R2:W-:Y:S01]  /*69e0*/  STL [R1+0x430], R5 ;  /* 0x0004300501007387 */ /* 0x0005e20000100800 */
[----:B0-----:R-:W-:-:S02]  /*69f0*/  IADD3 R24, P6, R6, R22, RZ ;  /* 0x0000001606187210 */ /* 0x001fc40007fde0ff */
[----:B-1----:R-:W-:-:S03]  /*6a00*/  LEA.HI.X.SX32 R20, R2, R0, 0x1, P4 ;  /* 0x0000000002147211 */ /* 0x002fc600020f0eff */
[----:B------:R-:W-:Y:S01]  /*6a10*/  STL [R1+0x83c], R24 ;  /* 0x00083c1801007387 */ /* 0x000fe20000100800 */
[----:B--2---:R-:W-:-:S03]  /*6a20*/  IADD3 R5, P4, R4, R22, RZ ;  /* 0x0000001604057210 */ /* 0x004fc60007f9e0ff */
[----:B------:R-:W-:Y:S01]  /*6a30*/  STL [R1+0x828], R20 ;  /* 0x0008281401007387 */ /* 0x000fe20000100800 */
[C---:B------:R-:W-:Y:S02]  /*6a40*/  IMAD R7, R3.reuse, 0xf6, RZ ;  /* 0x000000f603077824 */ /* 0x040fe400078e02ff */
[C---:B------:R-:W-:Y:S01]  /*6a50*/  IMAD R2, R3.reuse, 0x7d, RZ ;  /* 0x0000007d03027824 */ /* 0x040fe200078e02ff */
[----:B------:R0:W-:Y:S01]  /*6a60*/  STL [R1+0x4f4], R5 ;  /* 0x0004f40501007387 */ /* 0x0001e20000100800 */
[----:B------:R-:W-:Y:S01]  /*6a70*/  IMAD R4, R3, 0x1c4, RZ ;  /* 0x000001c403047824 */ /* 0x000fe200078e02ff */
[----:B0-----:R-:W-:Y:S02]  /*6a80*/  LEA.HI.X.SX32 R5, R6, R0, 0x1, P5 ;  /* 0x0000000006057211 */ /* 0x001fe400028f0eff */
[----:B------:R-:W-:Y:S02]  /*6a90*/  IADD3 R20, P5, R7, R22, RZ ;  /* 0x0000001607147210 */ /* 0x000fe40007fbe0ff */
[----:B------:R-:W-:Y:S01]  /*6aa0*/  LEA.HI.X.SX32 R6, R2, R0, 0x1, P6 ;  /* 0x0000000002067211 */ /* 0x000fe200030f0eff */
[----:B------:R0:W-:Y:S01]  /*6ab0*/  STL [R1+0x450], R5 ;  /* 0x0004500501007387 */ /* 0x0001e20000100800 */
[----:B------:R-:W-:-:S03]  /*6ac0*/  IMAD R8, R3, 0xf2, RZ ;  /* 0x000000f203087824 */ /* 0x000fc600078e02ff */
[----:B------:R-:W-:Y:S01]  /*6ad0*/  STL [R1+0x84c], R20 ;  /* 0x00084c1401007387 */ /* 0x000fe20000100800 */
[----:B0-----:R-:W-:-:S03]  /*6ae0*/  IADD3 R5, P6, R4, R22, RZ ;  /* 0x0000001604057210 */ /* 0x001fc60007fde0ff */
[----:B------:R-:W-:Y:S01]  /*6af0*/  STL [R1+0x838], R6 ;  /* 0x0008380601007387 */ /* 0x000fe20000100800 */
[----:B------:R-:W-:-:S03]  /*6b00*/  IMAD R2, R3, 0x7b, RZ ;  /* 0x0000007b03027824 */ /* 0x000fc600078e02ff */
        /* <DEDUP_REMOVED lines=155> */
[C---:B------:R-:W-:Y:S02]  /*74c0*/  IMAD R4, R3.reuse, 0x14c, RZ ;  /* 0x0000014c03047824 */ /* 0x040fe400078e02ff */
[----:B------:R-:W-:Y:S01]  /*74d0*/  IMAD R27, R3, 0xb6, RZ ;  /* 0x000000b6031b7824 */ /* 0x000fe200078e02ff */
[----:B0-----:R-:W-:Y:S02]  /*74e0*/  LEA.HI.X.SX32 R5, R23, R0, 0x1, P1 ;  /* 0x0000000017057211 */ /* 0x001fe400008f0eff */
[----:B------:R-:W-:Y:S02]  /*74f0*/  IADD3 R7, P1, R25, R22, RZ ;  /* 0x0000001619077210 */ /* 0x000fe40007f3e0ff */
[----:B------:R-:W-:Y:S01]  /*7500*/  LEA.HI.X.SX32 R6, R2, R0, 0x1, P5 ;  /* 0x0000000002067211 */ /* 0x000fe200028f0eff */
[----:B------:R0:W-:Y:S01]  /*7510*/  STL [R1+0x630], R5 ;  /* 0x0006300501007387 */ /* 0x0001e20000100800 */
[----:B------:R-:W-:-:S03]  /*7520*/  IMAD R2, R3, 0x5d, RZ ;  /* 0x0000005d03027824 */ /* 0x000fc600078e02ff */
[----:B------:R1:W-:Y:S01]  /*7530*/  STL [R1+0x93c], R7 ;  /* 0x00093c0701007387 */ /* 0x0003e20000100800 */
[----:B0-----:R-:W-:Y:S01]  /*7540*/  IADD3 R5, P5, R4, R22, RZ ;  /* 0x0000001604057210 */ /* 0x001fe20007fbe0ff */
[----:B------:R-:W-:Y:S02]  /*7550*/  IMAD R4, R3, 0x144, RZ ;  /* 0x0000014403047824 */ /* 0x000fe400078e02ff */
[----:B------:R0:W-:Y:S01]  /*7560*/  STL [R1+0x928], R6 ;  /* 0x0009280601007387 */ /* 0x0001e20000100800 */
[----:B-1----:R-:W-:-:S03]  /*7570*/  LEA.HI.X.SX32 R7, R25, R0, 0x1, P2 ;  /* 0x0000000019077211 */ /* 0x002fc600010f0eff */
[----:B------:R1:W-:Y:S01]  /*7580*/  STL [R1+0x6f4], R5 ;  /* 0x0006f40501007387 */ /* 0x0003e20000100800 */
[----:B------:R-:W-:Y:S01]  /*7590*/  IMAD R29, R3, 0xb2, RZ ;  /* 0x000000b2031d7824 */ /* 0x000fe200078e02ff */
[C---:B0-----:R-:W-:Y:S02]  /*75a0*/  IADD3 R6, P2, R27.reuse, R22, RZ ;  /* 0x000000161b067210 */ /* 0x041fe40007f5e0ff */
[----:B------:R-:W-:Y:S01]  /*75b0*/  STL [R1+0x650], R7 ;  /* 0x0006500701007387 */ /* 0x000fe20000100800 */
[----:B-1----:R-:W-:Y:S02]  /*75c0*/  LEA.HI.X.SX32 R5, R2, R0, 0x1, P1 ;  /* 0x0000000002057211 */ /* 0x002fe400008f0eff */
[----:B------:R-:W-:Y:S01]  /*75d0*/  IADD3 R2, P1, R4, R22, RZ ;  /* 0x0000001604027210 */ /* 0x000fe20007f3e0ff */
[----:B------:R-:W-:Y:S01]  /*75e0*/  STL [R1+0x94c], R6 ;  /* 0x00094c0601007387 */ /* 0x000fe20000100800 */
[----:B------:R-:W-:Y:S01]  /*75f0*/  LEA.HI.X.SX32 R4, R27, R0, 0x1, P3 ;  /* 0x000000001b047211 */ /* 0x000fe200018f0eff */
[----:B------:R-:W-:-:S02]  /*7600*/  IMAD R20, R3, 0x5b, RZ ;  /* 0x0000005b03147824 */ /* 0x000fc400078e02ff */
[----:B------:R0:W-:Y:S04]  /*7610*/  STL [R1+0x938], R5 ;  /* 0x0009380501007387 */ /* 0x0001e80000100800 */
[----:B------:R1:W-:Y:S01]  /*7620*/  STL [R1+0x714], R2 ;  /* 0x0007140201007387 */ /* 0x0003e20000100800 */
[----:B0-----:R-:W-:-:S03]  /*7630*/  IADD3 R5, P3, R29, R22, RZ ;  /* 0x000000161d057210 */ /* 0x001fc60007f7e0ff */
[----:B------:R0:W-:Y:S01]  /*7640*/  STL [R1+0x670], R4 ;  /* 0x0006700401007387 */ /* 0x0001e20000100800 */
[C---:B-1----:R-:W-:Y:S01]  /*7650*/  IMAD R2, R3.reuse, 0x13c, RZ ;  /* 0x0000013c03027824 */ /* 0x042fe200078e02ff */
[----:B------:R-:W-:Y:S02]  /*7660*/  LEA.HI.X.SX32 R6, R20, R0, 0x1, P2 ;  /* 0x0000000014067211 */ /* 0x000fe400010f0eff */
[----:B------:R1:W-:Y:S01]  /*7670*/  STL [R1+0x95c], R5 ;  /* 0x00095c0501007387 */ /* 0x0003e20000100800 */
[----:B0-----:R-:W-:-:S03]  /*7680*/  IMAD R4, R3, 0xae, RZ ;  /* 0x000000ae03047824 */ /* 0x001fc600078e02ff */
[----:B------:R0:W-:Y:S01]  /*7690*/  STL [R1+0x948], R6 ;  /* 0x0009480601007387 */ /* 0x0001e20000100800 */
[----:B-1----:R-:W-:Y:S01]  /*76a0*/  IADD3 R5, P2, R2, R22, RZ ;  /* 0x0000001602057210 */ /* 0x002fe20007f5e0ff */
[----:B------:R-:W-:Y:S01]  /*76b0*/  IMAD R24, R3, 0x59, RZ ;  /* 0x0000005903187824 */ /* 0x000fe200078e02ff */
[-C--:B------:R-:W-:Y:S01]  /*76c0*/  LEA.HI.X.SX32 R2, R29, R0.reuse, 0x1, P0 ;  /* 0x000000001d027211 */ /* 0x080fe200000f0eff */
[----:B------:R-:W-:Y:S02]  /*76d0*/  IMAD R20, R3, 0x134, RZ ;  /* 0x0000013403147824 */ /* 0x000fe400078e02ff */
[----:B------:R1:W-:Y:S01]  /*76e0*/  STL [R1+0x734], R5 ;  /* 0x0007340501007387 */ /* 0x0003e20000100800 */
[----:B0-----:R-:W-:-:S03]  /*76f0*/  LEA.HI.X.SX32 R6, R24, R0, 0x1, P3 ;  /* 0x0000000018067211 */ /* 0x001fc600018f0eff */
[----:B------:R0:W-:Y:S01]  /*7700*/  STL [R1+0x690], R2 ;  /* 0x0006900201007387 */ /* 0x0001e20000100800 */
[----:B-1----:R-:W-:-:S05]  /*7710*/  IADD3 R5, P0, R4, R22, RZ ;  /* 0x0000001604057210 */ /* 0x002fca0007f1e0ff */
[----:B------:R1:W-:Y:S01]  /*7720*/  STL [R1+0x96c], R5 ;  /* 0x00096c0501007387 */ /* 0x0003e20000100800 */
[C---:B0-----:R-:W-:Y:S01]  /*7730*/  IMAD R2, R3.reuse, 0xaa, RZ ;  /* 0x000000aa03027824 */ /* 0x041fe200078e02ff */
[----:B------:R-:W-:Y:S02]  /*7740*/  LEA.HI.X.SX32 R4, R4, R0, 0x1, P4 ;  /* 0x0000000004047211 */ /* 0x000fe400020f0eff */
[----:B------:R0:W-:Y:S01]  /*7750*/  STL [R1+0x958], R6 ;  /* 0x0009580601007387 */ /* 0x0001e20000100800 */
[----:B-1----:R-:W-:Y:S01]  /*7760*/  IADD3 R5, P3, R20, R22, RZ ;  /* 0x0000001614057210 */ /* 0x002fe20007f7e0ff */
[C---:B------:R-:W-:Y:S02]  /*7770*/  IMAD R24, R3.reuse, 0x57, RZ ;  /* 0x0000005703187824 */ /* 0x040fe400078e02ff */
        /* <DEDUP_REMOVED lines=84> */
[----:B------:R-:W-:Y:S01]  /*7cc0*/  LEA.HI.X.SX32 R4, R4, R0, 0x1, P6 ;  /* 0x0000000004047211 */ /* 0x000fe200030f0eff */
[C---:B------:R-:W-:Y:S01]  /*7cd0*/  IMAD R24, R3.reuse, 0x47, RZ ;  /* 0x0000004703187824 */ /* 0x040fe200078e02ff */
[----:B------:R0:W-:Y:S01]  /*7ce0*/  STL [R1+0x9d8], R6 ;  /* 0x0009d80601007387 */ /* 0x0001e20000100800 */
[----:B-1----:R-:W-:Y:S01]  /*7cf0*/  IADD3 R5, P0, R20, R22, RZ ;  /* 0x0000001614057210 */ /* 0x002fe20007f1e0ff */
[----:B------:R-:W-:-:S04]  /*7d00*/  IMAD R20, R3, 0x1d8, RZ ;  /* 0x000001d803147824 */ /* 0x000fc800078e02ff */
[----:B------:R1:W-:Y:S01]  /*7d10*/  STL [R1+0x484], R5 ;  /* 0x0004840501007387 */ /* 0x0003e20000100800 */
[----:B------:R-:W-:Y:S02]  /*7d20*/  LEA.HI.X.SX32 R7, R24, R0, 0x1, P4 ;  /* 0x0000000018077211 */ /* 0x000fe400020f0eff */
[-C--:B0-----:R-:W-:Y:S01]  /*7d30*/  IADD3 R6, P4, R20, R22.reuse, RZ ;  /* 0x0000001614067210 */ /* 0x081fe20007f9e0ff */
[----:B------:R0:W-:Y:S01]  /*7d40*/  STL [R1+0x7b0], R4 ;  /* 0x0007b00401007387 */ /* 0x0001e20000100800 */
[----:B-1----:R-:W-:-:S05]  /*7d50*/  IADD3 R5, P6, R2, R22, RZ ;  /* 0x0000001602057210 */ /* 0x002fca0007fde0ff */
[----:B------:R1:W-:Y:S01]  /*7d60*/  STL [R1+0x9fc], R5 ;  /* 0x0009fc0501007387 */ /* 0x0003e20000100800 */
[----:B0-----:R-:W-:-:S03]  /*7d70*/  IMAD R4, R3, 0x86, RZ ;  /* 0x0000008603047824 */ /* 0x001fc600078e02ff */
[----:B------:R-:W-:Y:S01]  /*7d80*/  STL [R1+0x9e8], R7 ;  /* 0x0009e80701007387 */ /* 0x000fe20000100800 */
[----:B-1----:R-:W-:-:S03]  /*7d90*/  LEA.HI.X.SX32 R5, R2, R0, 0x1, P5 ;  /* 0x0000000002057211 */ /* 0x002fc600028f0eff */
[----:B------:R-:W-:Y:S01]  /*7da0*/  STL [R1+0x4c4], R6 ;  /* 0x0004c40601007387 */ /* 0x000fe20000100800 */
[----:B------:R-:W-:-:S03]  /*7db0*/  IMAD R24, R3, 0x45, RZ ;  /* 0x0000004503187824 */ /* 0x000fc600078e02ff */
[----:B------:R0:W-:Y:S01]  /*7dc0*/  STL [R1+0x7d0], R5 ;  /* 0x0007d00501007387 */ /* 0x0001e20000100800 */
[C---:B------:R-:W-:Y:S02]  /*7dd0*/  IMAD R2, R3.reuse, 0x1c8, RZ ;  /* 0x000001c803027824 */ /* 0x040fe400078e02ff */
[----:B------:R-:W-:Y:S01]  /*7de0*/  IMAD R20, R3, 0x82, RZ ;  /* 0x0000008203147824 */ /* 0x000fe200078e02ff */
[----:B0-----:R-:W-:Y:S02]  /*7df0*/  IADD3 R5, P5, R4, R22, RZ ;  /* 0x0000001604057210 */ /* 0x001fe40007fbe0ff */
[----:B------:R-:W-:-:S03]  /*7e00*/  LEA.HI.X.SX32 R6, R24, R0, 0x1, P6 ;  /* 0x0000000018067211 */ /* 0x000fc600030f0eff */
[----:B------:R0:W-:Y:S04]  /*7e10*/  STL [R1+0xa0c], R5 ;  /* 0x000a0c0501007387 */ /* 0x0001e80000100800 */
[----:B------:R1:W-:Y:S01]  /*7e20*/  STL [R1+0x9f8], R6 ;  /* 0x0009f80601007387 */ /* 0x0003e20000100800 */
[----:B0-----:R-:W-:Y:S01]  /*7e30*/  IADD3 R5, P6, R2, R22, RZ ;  /* 0x0000001602057210 */ /* 0x001fe20007fde0ff */
[----:B------:R-:W-:Y:S01]  /*7e40*/  IMAD R2, R3, 0x43, RZ ;  /* 0x0000004303027824 */ /* 0x000fe200078e02ff */
[----:B-1----:R-:W-:-:S03]  /*7e50*/  LEA.HI.X.SX32 R6, R4, R0, 0x1, P1 ;  /* 0x0000000004067211 */ /* 0x002fc600008f0eff */
[----:B------:R0:W-:Y:S01]  /*7e60*/  STL [R1+0x504], R5 ;  /* 0x0005040501007387 */ /* 0x0001e20000100800 */
[----:B------:R-:W-:-:S03]  /*7e70*/  IMAD R4, R3, 0x1b8, RZ ;  /* 0x000001b803047824 */ /* 0x000fc600078e02ff */
[----:B------:R1:W-:Y:S01]  /*7e80*/  STL [R1+0x7f0], R6 ;  /* 0x0007f00601007387 */ /* 0x0003e20000100800 */
[----:B0-----:R-:W-:Y:S02]  /*7e90*/  IADD3 R5, P1, R20, R22, RZ ;  /* 0x0000001614057210 */ /* 0x001fe40007f3e0ff */
[----:B-1----:R-:W-:-:S03]  /*7ea0*/  LEA.HI.X.SX32 R6, R2, R0, 0x1, P5 ;  /* 0x0000000002067211 */ /* 0x002fc600028f0eff */
[----:B------:R0:W-:Y:S01]  /*7eb0*/  STL [R1+0xa1c], R5 ;  /* 0x000a1c0501007387 */ /* 0x0001e20000100800 */
[C---:B------:R-:W-:Y:S01]  /*7ec0*/  IMAD R2, R3.reuse, 0xfc, RZ ;  /* 0x000000fc03027824 */ /* 0x040fe200078e02ff */
[----:B------:R-:W-:Y:S02]  /*7ed0*/  LEA.HI.X.SX32 R7, R20, R0, 0x1, P2 ;  /* 0x0000000014077211 */ /* 0x000fe400010f0eff */
[----:B------:R1:W-:Y:S01]  /*7ee0*/  STL [R1+0xa08], R6 ;  /* 0x000a080601007387 */ /* 0x0003e20000100800 */
[----:B0-----:R-:W-:Y:S01]  /*7ef0*/  IADD3 R5, P5, R4, R22, RZ ;  /* 0x0000001604057210 */ /* 0x001fe20007fbe0ff */
[C---:B------:R-:W-:Y:S02]  /*7f00*/  IMAD R4, R3.reuse, 0x41, RZ ;  /* 0x0000004103047824 */ /* 0x040fe400078e02ff */
[----:B------:R-:W-:Y:S02]  /*7f10*/  IMAD R24, R3, 0x7e, RZ ;  /* 0x0000007e03187824 */ /* 0x000fe400078e02ff */
[----:B------:R0:W-:Y:S01]  /*7f20*/  STL [R1+0x544], R5 ;  /* 0x0005440501007387 */ /* 0x0001e20000100800 */
[----:B-1----:R-:W-:-:S03]  /*7f30*/  LEA.HI.X.SX32 R6, R4, R0, 0x1, P1 ;  /* 0x0000000004067211 */ /* 0x002fc600008f0eff */
[----:B------:R-:W-:Y:S01]  /*7f40*/  STL [R1+0x810], R7 ;  /* 0x0008100701007387 */ /* 0x000fe20000100800 */
[----:B0-----:R-:W-:Y:S01]  /*7f50*/  IADD3 R5, P2, R2, R22, RZ ;  /* 0x0000001602057210 */ /* 0x001fe20007f5e0ff */
[----:B------:R-:W-:-:S04]  /*7f60*/  IMAD R4, R3, 0x1a8, RZ ;  /* 0x000001a803047824 */ /* 0x000fc800078e02ff */
[----:B------:R0:W-:Y:S04]  /*7f70*/  STL [R1+0x834], R5 ;  /* 0x0008340501007387 */ /* 0x0001e80000100800 */
        /* <DEDUP_REMOVED lines=221> */
[C---:B0-----:R-:W-:Y:S01]  /*8d50*/  IADD3 R5, P2, R2.reuse, R22, RZ ;  /* 0x0000001602057210 */ /* 0x041fe20007f5e0ff */
[----:B------:R-:W-:Y:S01]  /*8d60*/  IMAD R4, R3, 0x190, RZ ;  /* 0x0000019003047824 */ /* 0x000fe200078e02ff */
[----:B------:R-:W-:-:S03]  /*8d70*/  LEA.HI.X.SX32 R2, R2, R0, 0x1, P5 ;  /* 0x0000000002027211 */ /* 0x000fc600028f0eff */
[----:B------:R0:W-:Y:S01]  /*8d80*/  STL [R1+0x9f4], R5 ;  /* 0x0009f40501007387 */ /* 0x0001e20000100800 */
[----:B------:R-:W-:-:S03]  /*8d90*/  IMAD R20, R3, 0x84, RZ ;  /* 0x0000008403147824 */ /* 0x000fc600078e02ff */
[----:B------:R-:W-:Y:S01]  /*8da0*/  STL [R1+0xaf8], R6 ;  /* 0x000af80601007387 */ /* 0x000fe20000100800 */
[----:B0-----:R-:W-:-:S05]  /*8db0*/  IADD3 R5, P1, R24, R22, RZ ;  /* 0x0000001618057210 */ /* 0x001fca0007f3e0ff */
[----:B------:R0:W-:Y:S04]  /*8dc0*/  STL [R1+0xb0c], R5 ;  /* 0x000b0c0501007387 */ /* 0x0001e80000100800 */
[----:B------:R1:W-:Y:S01]  /*8dd0*/  STL [R1+0x7c0], R2 ;  /* 0x0007c00201007387 */ /* 0x0003e20000100800 */
[----:B------:R-:W-:Y:S02]  /*8de0*/  LEA.HI.X.SX32 R7, R24, R0, 0x1, P2 ;  /* 0x0000000018077211 */ /* 0x000fe400010f0eff */
[----:B0-----:R-:W-:Y:S01]  /*8df0*/  IADD3 R5, P5, R4, R22, RZ ;  /* 0x0000001604057210 */ /* 0x001fe20007fbe0ff */
[----:B-1----:R-:W-:-:S04]  /*8e00*/  IMAD R2, R3, 0x23, RZ ;  /* 0x0000002303027824 */ /* 0x002fc800078e02ff */
[----:B------:R0:W-:Y:S01]  /*8e10*/  STL [R1+0x5e4], R5 ;  /* 0x0005e40501007387 */ /* 0x0001e20000100800 */
[----:B------:R-:W-:Y:S01]  /*8e20*/  IADD3 R6, P2, R20, R22, RZ ;  /* 0x0000001614067210 */ /* 0x000fe20007f5e0ff */
[C---:B------:R-:W-:Y:S02]  /*8e30*/  IMAD R4, R3.reuse, 0x42, RZ ;  /* 0x0000004203047824 */ /* 0x040fe400078e02ff */
[----:B------:R-:W-:Y:S01]  /*8e40*/  STL [R1+0x9f0], R7 ;  /* 0x0009f00701007387 */ /* 0x000fe20000100800 */
[----:B0-----:R-:W-:Y:S01]  /*8e50*/  LEA.HI.X.SX32 R5, R2, R0, 0x1, P1 ;  /* 0x0000000002057211 */ /* 0x001fe200008f0eff */
[----:B------:R-:W-:Y:S02]  /*8e60*/  IMAD R2, R3, 0x170, RZ ;  /* 0x0000017003027824 */ /* 0x000fe400078e02ff */
[----:B------:R0:W-:Y:S04]  /*8e70*/  STL [R1+0xa14], R6 ;  /* 0x000a140601007387 */ /* 0x0001e80000100800 */
[----:B------:R1:W-:Y:S01]  /*8e80*/  STL [R1+0xb08], R5 ;  /* 0x000b080501007387 */ /* 0x0003e20000100800 */
[----:B0-----:R-:W-:-:S02]  /*8e90*/  IADD3 R6, P1, R4, R22, RZ ;  /* 0x0000001604067210 */ /* 0x001fc40007f3e0ff */
[----:B-1----:R-:W-:Y:S01]  /*8ea0*/  LEA.HI.X.SX32 R5, R20, R0, 0x1, P3 ;  /* 0x0000000014057211 */ /* 0x002fe200018f0eff */
[C---:B------:R-:W-:Y:S01]  /*8eb0*/  IMAD R20, R3.reuse, 0xf8, RZ ;  /* 0x000000f803147824 */ /* 0x040fe200078e02ff */
[----:B------:R-:W-:Y:S01]  /*8ec0*/  IADD3 R2, P3, R2, R22, RZ ;  /* 0x0000001602027210 */ /* 0x000fe20007f7e0ff */
[----:B------:R-:W-:Y:S01]  /*8ed0*/  STL [R1+0xb1c], R6 ;  /* 0x000b1c0601007387 */ /* 0x000fe20000100800 */
[-C--:B------:R-:W-:Y:S01]  /*8ee0*/  LEA.HI.X.SX32 R4, R4, R0.reuse, 0x1, P2 ;  /* 0x0000000004047211 */ /* 0x080fe200010f0eff */
[----:B------:R-:W-:Y:S02]  /*8ef0*/  IMAD R24, R3, 0x21, RZ ;  /* 0x0000002103187824 */ /* 0x000fe400078e02ff */
[----:B------:R0:W-:Y:S04]  /*8f00*/  STL [R1+0x800], R5 ;  /* 0x0008000501007387 */ /* 0x0001e80000100800 */
[----:B------:R1:W-:Y:S01]  /*8f10*/  STL [R1+0x664], R2 ;  /* 0x0006640201007387 */ /* 0x0003e20000100800 */
[----:B------:R-:W-:-:S02]  /*8f20*/  LEA.HI.X.SX32 R7, R24, R0, 0x1, P1 ;  /* 0x0000000018077211 */ /* 0x000fc400008f0eff */
[----:B0-----:R-:W-:Y:S01]  /*8f30*/  IADD3 R5, P2, R20, R22, RZ ;  /* 0x0000001614057210 */ /* 0x001fe20007f5e0ff */
[----:B------:R0:W-:Y:S01]  /*8f40*/  STL [R1+0xa10], R4 ;  /* 0x000a100401007387 */ /* 0x0001e20000100800 */
[----:B-1----:R-:W-:-:S03]  /*8f50*/  IMAD R2, R3, 0x7c, RZ ;  /* 0x0000007c03027824 */ /* 0x002fc600078e02ff */
[----:B------:R1:W-:Y:S01]  /*8f60*/  STL [R1+0x844], R5 ;  /* 0x0008440501007387 */ /* 0x0003e20000100800 */
[----:B------:R-:W-:Y:S01]  /*8f70*/  LEA.HI.X.SX32 R6, R20, R0, 0x1, P0 ;  /* 0x0000000014067211 */ /* 0x000fe200000f0eff */
[C---:B0-----:R-:W-:Y:S01]  /*8f80*/  IMAD R4, R3.reuse, 0x3e, RZ ;  /* 0x0000003e03047824 */ /* 0x041fe200078e02ff */
[----:B-1----:R-:W-:Y:S01]  /*8f90*/  IADD3 R5, P1, R2, R22, RZ ;  /* 0x0000001602057210 */ /* 0x002fe20007f3e0ff */
[----:B------:R-:W-:Y:S01]  /*8fa0*/  STL [R1+0xb18], R7 ;  /* 0x000b180701007387 */ /* 0x000fe20000100800 */
[----:B------:R-:W-:-:S03]  /*8fb0*/  IMAD R20, R3, 0x150, RZ ;  /* 0x0000015003147824 */ /* 0x000fc600078e02ff */
[----:B------:R0:W-:Y:S04]  /*8fc0*/  STL [R1+0xa34], R5 ;  /* 0x000a340501007387 */ /* 0x0001e80000100800 */
[----:B------:R1:W-:Y:S01]  /*8fd0*/  STL [R1+0x460], R6 ;  /* 0x0004600601007387 */ /* 0x0003e20000100800 */
[----:B0-----:R-:W-:Y:S02]  /*8fe0*/  IADD3 R5, P0, R4, R22, RZ ;  /* 0x0000001604057210 */ /* 0x001fe40007f1e0ff */
[----:B-1----:R-:W-:-:S03]  /*8ff0*/  LEA.HI.X.SX32 R6, R2, R0, 0x1, P2 ;  /* 0x0000000002067211 */ /* 0x002fc600010f0eff */
[----:B------:R0:W-:Y:S01]  /*9000*/  STL [R1+0xb2c], R5 ;  /* 0x000b2c0501007387 */ /* 0x0001e20000100800 */
[C---:B------:R-:W-:Y:S01]  /*9010*/  IMAD R2, R3.reuse, 0xe8, RZ ;  /* 0x000000e803027824 */ /* 0x040fe200078e02ff */
[----:B------:R-:W-:Y:S01]  /*9020*/  LEA.HI.X.SX32 R4, R4, R0, 0x1, P1 ;  /* 0x0000000004047211 */ /* 0x000fe200008f0eff */
[C---:B------:R-:W-:Y:S01]  /*9030*/  IMAD R24, R3.reuse, 0x1f, RZ ;  /* 0x0000001f03187824 */ /* 0x040fe200078e02ff */
[----:B------:R1:W-:Y:S01]  /*9040*/  STL [R1+0x840], R6 ;  /* 0x0008400601007387 */ /* 0x0003e20000100800 */
[----:B0-----:R-:W-:Y:S01]  /*9050*/  IADD3 R5, P2, R20, R22, RZ ;  /* 0x0000001614057210 */ /* 0x001fe20007f5e0ff */
[----:B------:R-:W-:-:S04]  /*9060*/  IMAD R20, R3, 0x74, RZ ;  /* 0x0000007403147824 */ /* 0x000fc800078e02ff */
[----:B------:R0:W-:Y:S01]  /*9070*/  STL [R1+0x6e4], R5 ;  /* 0x0006e40501007387 */ /* 0x0001e20000100800 */
[----:B------:R-:W-:Y:S02]  /*9080*/  LEA.HI.X.SX32 R7, R24, R0, 0x1, P0 ;  /* 0x0000000018077211 */ /* 0x000fe400000f0eff */
[-C--:B-1----:R-:W-:Y:S01]  /*9090*/  IADD3 R6, P0, R20, R22.reuse, RZ ;  /* 0x0000001614067210 */ /* 0x082fe20007f1e0ff */
[----:B------:R1:W-:Y:S01]  /*90a0*/  STL [R1+0xa30], R4 ;  /* 0x000a300401007387 */ /* 0x0003e20000100800 */
[----:B0-----:R-:W-:Y:S01]  /*90b0*/  IADD3 R5, P1, R2, R22, RZ ;  /* 0x0000001602057210 */ /* 0x001fe20007f3e0ff */
[----:B-1----:R-:W-:-:S04]  /*90c0*/  IMAD R4, R3, 0x3a, RZ ;  /* 0x0000003a03047824 */ /* 0x002fc800078e02ff */
[----:B------:R0:W-:Y:S04]  /*90d0*/  STL [R1+0x884], R5 ;  /* 0x0008840501007387 */ /* 0x0001e80000100800 */
        /* <DEDUP_REMOVED lines=72> */
[----:B------:R-:W-:Y:S02]  /*9560*/  LEA.HI.X.SX32 R4, R4, R0, 0x1, P5 ;  /* 0x0000000004047211 */ /* 0x000fe400028f0eff */
[----:B------:R-:W-:Y:S01]  /*9570*/  STL [R1+0x940], R6 ;  /* 0x0009400601007387 */ /* 0x000fe20000100800 */
[----:B0-----:R-:W-:Y:S01]  /*9580*/  IADD3 R5, P6, R20, R22, RZ ;  /* 0x0000001614057210 */ /* 0x001fe20007fde0ff */
[C---:B------:R-:W-:Y:S02]  /*9590*/  IMAD R24, R3.reuse, 0x17, RZ ;  /* 0x0000001703187824 */ /* 0x040fe400078e02ff */
[----:B------:R-:W-:Y:S02]  /*95a0*/  IMAD R20, R3, 0x54, RZ ;  /* 0x0000005403147824 */ /* 0x000fe400078e02ff */
[----:B------:R0:W-:Y:S01]  /*95b0*/  STL [R1+0x5a4], R5 ;  /* 0x0005a40501007387 */ /* 0x0001e20000100800 */
[----:B------:R-:W-:-:S03]  /*95c0*/  LEA.HI.X.SX32 R7, R24, R0, 0x1, P3 ;  /* 0x0000000018077211 */ /* 0x000fc600018f0eff */
[----:B------:R1:W-:Y:S01]  /*95d0*/  STL [R1+0xab0], R4 ;  /* 0x000ab00401007387 */ /* 0x0003e20000100800 */
[----:B0-----:R-:W-:-:S05]  /*95e0*/  IADD3 R5, P5, R2, R22, RZ ;  /* 0x0000001602057210 */ /* 0x001fca0007fbe0ff */
[----:B------:R0:W-:Y:S01]  /*95f0*/  STL [R1+0x984], R5 ;  /* 0x0009840501007387 */ /* 0x0001e20000100800 */
[C---:B-1----:R-:W-:Y:S01]  /*9600*/  IMAD R4, R3.reuse, 0x2a, RZ ;  /* 0x0000002a03047824 */ /* 0x042fe200078e02ff */
[----:B------:R-:W-:Y:S02]  /*9610*/  LEA.HI.X.SX32 R6, R2, R0, 0x1, P2 ;  /* 0x0000000002067211 */ /* 0x000fe400010f0eff */
        /* <DEDUP_REMOVED lines=8> */
[----:B------:R-:W-:-:S03]  /*96a0*/  IMAD R20, R3, 0x98, RZ ;  /* 0x0000009803147824 */ /* 0x000fc600078e02ff */
[----:B------:R-:W-:Y:S01]  /*96b0*/  STL [R1+0x980], R6 ;  /* 0x0009800601007387 */ /* 0x000fe20000100800 */
[----:B0-----:R-:W-:Y:S01]  /*96c0*/  IADD3 R5, P5, R2, R22, RZ ;  /* 0x0000001602057210 */ /* 0x001fe20007fbe0ff */
[C---:B------:R-:W-:Y:S01]  /*96d0*/  IMAD R24, R3.reuse, 0x15, RZ ;  /* 0x0000001503187824 */ /* 0x040fe200078e02ff */
[-C--:B------:R-:W-:Y:S01]  /*96e0*/  LEA.HI.X.SX32 R2, R4, R0.reuse, 0x1, P3 ;  /* 0x0000000004027211 */ /* 0x080fe200018f0eff */
        /* <DEDUP_REMOVED lines=32> */
[----:B------:R0:W-:Y:S01]  /*98f0*/  STL [R1+0xb14], R5 ;  /* 0x000b140501007387 */ /* 0x0001e20000100800 */
[----:B------:R-:W-:-:S03]  /*9900*/  IMAD R24, R3, 0xf0, RZ ;  /* 0x000000f003187824 */ /* 0x000fc600078e02ff */
[----:B------:R1:W-:Y:S01]  /*9910*/  STL [R1+0x7e0], R6 ;  /* 0x0007e00601007387 */ /* 0x0003e20000100800 */
[----:B0-----:R-:W-:Y:S02]  /*9920*/  IADD3 R5, P0, R2, R22, RZ ;  /* 0x0000001602057210 */ /* 0x001fe40007f1e0ff */
[----:B-1----:R-:W-:-:S03]  /*9930*/  LEA.HI.X.SX32 R6, R20, R0, 0x1, P2 ;  /* 0x0000000014067211 */ /* 0x002fc600010f0eff */
[----:B------:R0:W-:Y:S04]  /*9940*/  STL [R1+0xb9c], R5 ;  /* 0x000b9c0501007387 */ /* 0x0001e80000100800 */
[----:B------:R1:W-:Y:S01]  /*9950*/  STL [R1+0xa00], R6 ;  /* 0x000a000601007387 */ /* 0x0003e20000100800 */
[----:B0-----:R-:W-:Y:S01]  /*9960*/  IADD3 R5, P2, R4, R22, RZ ;  /* 0x0000001604057210 */ /* 0x001fe20007f5e0ff */
[----:B------:R-:W-:Y:S01]  /*9970*/  IMAD R4, R3, 0x11, RZ ;  /* 0x0000001103047824 */ /* 0x000fe200078e02ff */
[----:B-1----:R-:W-:-:S03]  /*9980*/  LEA.HI.X.SX32 R6, R2, R0, 0x1, P1 ;  /* 0x0000000002067211 */ /* 0x002fc600008f0eff */
[----:B------:R0:W-:Y:S01]  /*9990*/  STL [R1+0x524], R5 ;  /* 0x0005240501007387 */ /* 0x0001e20000100800 */
[C---:B------:R-:W-:Y:S01]  /*99a0*/  IMAD R2, R3.reuse, 0x78, RZ ;  /* 0x0000007803027824 */ /* 0x040fe200078e02ff */
[----:B------:R-:W-:Y:S02]  /*99b0*/  LEA.HI.X.SX32 R4, R4, R0, 0x1, P0 ;  /* 0x0000000004047211 */ /* 0x000fe400000f0eff */
[----:B------:R-:W-:Y:S01]  /*99c0*/  STL [R1+0xb10], R6 ;  /* 0x000b100601007387 */ /* 0x000fe20000100800 */
[----:B0-----:R-:W-:Y:S01]  /*99d0*/  IADD3 R5, P1, R24, R22, RZ ;  /* 0x0000001618057210 */ /* 0x001fe20007f3e0ff */
[----:B------:R-:W-:-:S04]  /*99e0*/  IMAD R20, R3, 0x3c, RZ ;  /* 0x0000003c03147824 */ /* 0x000fc800078e02ff */
        /* <DEDUP_REMOVED lines=30> */
[----:B------:R-:W-:-:S04]  /*9bd0*/  IMAD R20, R3, 0x1a, RZ ;  /* 0x0000001a03147824 */ /* 0x000fc800078e02ff */
        /* <DEDUP_REMOVED lines=28> */
[----:B------:R-:W-:Y:S01]  /*9da0*/  IMAD R24, R3, 0x90, RZ ;  /* 0x0000009003187824 */ /* 0x000fe200078e02ff */
[----:B0-----:R-:W-:Y:S02]  /*9db0*/  IADD3 R5, P5, R4, R22, RZ ;  /* 0x0000001604057210 */ /* 0x001fe40007fbe0ff */
[----:B-1----:R-:W-:-:S03]  /*9dc0*/  LEA.HI.X.SX32 R6, R20, R0, 0x1, P6 ;  /* 0x0000000014067211 */ /* 0x002fc600030f0eff */
[----:B------:R0:W-:Y:S01]  /*9dd0*/  STL [R1+0xb74], R5 ;  /* 0x000b740501007387 */ /* 0x0001e20000100800 */
[----:B------:R-:W-:Y:S01]  /*9de0*/  LEA.HI.X.SX32 R4, R4, R0, 0x1, P4 ;  /* 0x0000000004047211 */ /* 0x000fe200020f0eff */
[----:B------:R-:W-:Y:S02]  /*9df0*/  IMAD R20, R3, 0x48, RZ ;  /* 0x0000004803147824 */ /* 0x000fe400078e02ff */
[----:B------:R1:W-:Y:S01]  /*9e00*/  STL [R1+0x960], R6 ;  /* 0x0009600601007387 */ /* 0x0003e20000100800 */
[-C--:B0-----:R-:W-:Y:S02]  /*9e10*/  IADD3 R5, P6, R2, R22.reuse, RZ ;  /* 0x0000001602057210 */ /* 0x081fe40007fde0ff */
[----:B-1----:R-:W-:-:S03]  /*9e20*/  IADD3 R6, P4, R24, R22, RZ ;  /* 0x0000001618067210 */ /* 0x002fc60007f9e0ff */
[----:B------:R0:W-:Y:S04]  /*9e30*/  STL [R1+0xbcc], R5 ;  /* 0x000bcc0501007387 */ /* 0x0001e80000100800 */
[----:B------:R1:W-:Y:S04]  /*9e40*/  STL [R1+0xac0], R4 ;  /* 0x000ac00401007387 */ /* 0x0003e80000100800 */
[----:B------:R2:W-:Y:S01]  /*9e50*/  STL [R1+0x9e4], R6 ;  /* 0x0009e40601007387 */ /* 0x0005e20000100800 */
[----:B0-----:R-:W-:Y:S01]  /*9e60*/  LEA.HI.X.SX32 R5, R2, R0, 0x1, P5 ;  /* 0x0000000002057211 */ /* 0x001fe200028f0eff */
[----:B------:R-:W-:-:S02]  /*9e70*/  IMAD R2, R3, 0x24, RZ ;  /* 0x0000002403027824 */ /* 0x000fc400078e02ff */
[----:B-1----:R-:W-:Y:S02]  /*9e80*/  IMAD R4, R3, 0xb, RZ ;  /* 0x0000000b03047824 */ /* 0x002fe400078e02ff */
[----:B------:R0:W-:Y:S01]  /*9e90*/  STL [R1+0xb70], R5 ;  /* 0x000b700501007387 */ /* 0x0001e20000100800 */
[----:B--2---:R-:W-:-:S05]  /*9ea0*/  IADD3 R6, P5, R20, R22, RZ ;  /* 0x0000001614067210 */ /* 0x004fca0007fbe0ff */
[----:B------:R1:W-:Y:S01]  /*9eb0*/  STL [R1+0xb04], R6 ;  /* 0x000b040601007387 */ /* 0x0003e20000100800 */
[----:B0-----:R-:W-:Y:S01]  /*9ec0*/  LEA.HI.X.SX32 R5, R4, R0, 0x1, P6 ;  /* 0x0000000004057211 */ /* 0x001fe200030f0eff */
[----:B------:R-:W-:-:S04]  /*9ed0*/  IMAD R4, R3, 0x12, RZ ;  /* 0x0000001203047824 */ /* 0x000fc800078e02ff */
[----:B------:R0:W-:Y:S01]  /*9ee0*/  STL [R1+0xbc8], R5 ;  /* 0x000bc80501007387 */ /* 0x0001e20000100800 */
[----:B-1----:R-:W-:-:S05]  /*9ef0*/  IADD3 R6, P6, R2, R22, RZ ;  /* 0x0000001602067210 */ /* 0x002fca0007fde0ff */
        /* <DEDUP_REMOVED lines=12> */
[C---:B------:R-:W-:Y:S02]  /*9fc0*/  IMAD R2, R3.reuse, 0x38, RZ ;  /* 0x0000003803027824 */ /* 0x040fe400078e02ff */
[----:B------:R-:W-:Y:S02]  /*9fd0*/  IMAD R26, R3, 0x9, RZ ;  /* 0x00000009031a7824 */ /* 0x000fe400078e02ff */
[----:B------:R0:W-:Y:S01]  /*9fe0*/  STL [R1+0xb00], R5 ;  /* 0x000b000501007387 */ /* 0x0001e20000100800 */
[----:B-1----:R-:W-:-:S05]  /*9ff0*/  IADD3 R6, P5, R20, R22, RZ ;  /* 0x0000001614067210 */ /* 0x002fca0007fbe0ff */
[----:B------:R1:W-:Y:S01]  /*a000*/  STL [R1+0xa64], R6 ;  /* 0x000a640601007387 */ /* 0x0003e20000100800 */
[----:B0-----:R-:W-:Y:S01]  /*a010*/  LEA.HI.X.SX32 R5, R4, R0, 0x1, P6 ;  /* 0x0000000004057211 */ /* 0x001fe200030f0eff */
[----:B------:R-:W-:-:S04]  /*a020*/  IMAD R4, R3, 0x1c, RZ ;  /* 0x0000001c03047824 */ /* 0x000fc800078e02ff */
[----:B------:R0:W-:Y:S01]  /*a030*/  STL [R1+0xb90], R5 ;  /* 0x000b900501007387 */ /* 0x0001e20000100800 */
[----:B-1----:R-:W-:Y:S01]  /*a040*/  IADD3 R6, P6, R2, R22, RZ ;  /* 0x0000001602067210 */ /* 0x002fe20007fde0ff */
[----:B------:R-:W-:-:S04]  /*a050*/  IMAD R28, R3, 0xe, RZ ;  /* 0x0000000e031c7824 */ /* 0x000fc800078e02ff */
[----:B------:R1:W-:Y:S01]  /*a060*/  STL [R1+0xb44], R6 ;  /* 0x000b440601007387 */ /* 0x0003e20000100800 */
[----:B0-----:R-:W-:-:S05]  /*a070*/  LEA.HI.X.SX32 R5, R26, R0, 0x1, P3 ;  /* 0x000000001a057211 */ /* 0x001fca00018f0eff */
        /* <DEDUP_REMOVED lines=24> */
[----:B0-----:R-:W-:Y:S02]  /*a200*/  LEA.HI.X.SX32 R5, R28, R0, 0x1, P3 ;  /* 0x000000001c057211 */ /* 0x001fe400018f0eff */
[----:B------:R-:W-:-:S03]  /*a210*/  IADD3 R7, P3, R4, R22, RZ ;  /* 0x0000001604077210 */ /* 0x000fc60007f7e0ff */
[----:B------:R0:W-:Y:S01]  /*a220*/  STL [R1+0xbb0], R5 ;  /* 0x000bb00501007387 */ /* 0x0001e20000100800 */
[----:B-1----:R-:W-:-:S03]  /*a230*/  IMAD R6, R3, 0xa, RZ ;  /* 0x0000000a03067824 */ /* 0x002fc600078e02ff */
[----:B------:R1:W-:Y:S01]  /*a240*/  STL [R1+0xbd4], R7 ;  /* 0x000bd40701007387 */ /* 0x0003e20000100800 */
[----:B------:R-:W-:Y:S01]  /*a250*/  IMAD R28, R3, 0xc0, RZ ;  /* 0x000000c0031c7824 */ /* 0x000fe200078e02ff */
[----:B0-----:R-:W-:Y:S02]  /*a260*/  LEA.HI.X.SX32 R5, R26, R0, 0x1, P2 ;  /* 0x000000001a057211 */ /* 0x001fe400010f0eff */
[----:B-1----:R-:W-:-:S03]  /*a270*/  IADD3 R7, P2, R6, R22, RZ ;  /* 0x0000001606077210 */ /* 0x002fc60007f5e0ff */
[----:B------:R0:W-:Y:S01]  /*a280*/  STL [R1+0xbe8], R5 ;  /* 0x000be80501007387 */ /* 0x0001e20000100800 */
[----:B------:R-:W-:-:S03]  /*a290*/  IMAD R26, R3, 0x60, RZ ;  /* 0x00000060031a7824 */ /* 0x000fc600078e02ff */
[----:B------:R1:W-:Y:S01]  /*a2a0*/  STL [R1+0xbfc], R7 ;  /* 0x000bfc0701007387 */ /* 0x0003e20000100800 */
[----:B0-----:R-:W-:Y:S02]  /*a2b0*/  LEA.HI.X.SX32 R5, R24, R0, 0x1, P0 ;  /* 0x0000000018057211 */ /* 0x001fe400000f0eff */
[----:B-1----:R-:W-:-:S03]  /*a2c0*/  IADD3 R7, P0, R28, R22, RZ ;  /* 0x000000161c077210 */ /* 0x002fc60007f1e0ff */
[----:B------:R0:W-:Y:S01]  /*a2d0*/  STL [R1+0x720], R5 ;  /* 0x0007200501007387 */ /* 0x0001e20000100800 */
[----:B------:R-:W-:-:S03]  /*a2e0*/  IMAD R24, R3, 0x30, RZ ;  /* 0x0000003003187824 */ /* 0x000fc600078e02ff */
[----:B------:R1:W-:Y:S01]  /*a2f0*/  STL [R1+0x924], R7 ;  /* 0x0009240701007387 */ /* 0x0003e20000100800 */
[----:B0-----:R-:W-:Y:S02]  /*a300*/  LEA.HI.X.SX32 R5, R20, R0, 0x1, P4 ;  /* 0x0000000014057211 */ /* 0x001fe400020f0eff */
[----:B-1----:R-:W-:-:S03]  /*a310*/  IADD3 R7, P4, R26, R22, RZ ;  /* 0x000000161a077210 */ /* 0x002fc60007f9e0ff */
[----:B------:R0:W-:Y:S04]  /*a320*/  STL [R1+0x9a0], R5 ;  /* 0x0009a00501007387 */ /* 0x0001e80000100800 */
[----:B------:R1:W-:Y:S01]  /*a330*/  STL [R1+0xaa4], R7 ;  /* 0x000aa40701007387 */ /* 0x0003e20000100800 */
[----:B0-----:R-:W-:Y:S01]  /*a340*/  LEA.HI.X.SX32 R5, R2, R0, 0x1, P5 ;  /* 0x0000000002057211 */ /* 0x001fe200028f0eff */
[----:B------:R-:W-:Y:S01]  /*a350*/  IMAD R2, R3, 0x18, RZ ;  /* 0x0000001803027824 */ /* 0x000fe200078e02ff */
[----:B-1----:R-:W-:-:S03]  /*a360*/  IADD3 R7, P5, R24, R22, RZ ;  /* 0x0000001618077210 */ /* 0x002fc60007fbe0ff */
[----:B------:R0:W-:Y:S04]  /*a370*/  STL [R1+0xae0], R5 ;  /* 0x000ae00501007387 */ /* 0x0001e80000100800 */
[----:B------:R1:W-:Y:S01]  /*a380*/  STL [R1+0xb64], R7 ;  /* 0x000b640701007387 */ /* 0x0003e20000100800 */
[----:B0-----:R-:W-:Y:S02]  /*a390*/  LEA.HI.X.SX32 R5, R4, R0, 0x1, P6 ;  /* 0x0000000004057211 */ /* 0x001fe400030f0eff */
[----:B-1----:R-:W-:-:S03]  /*a3a0*/  IADD3 R7, P6, R2, R22, RZ ;  /* 0x0000001602077210 */ /* 0x002fc60007fde0ff */
[----:B------:R0:W-:Y:S01]  /*a3b0*/  STL [R1+0xb80], R5 ;  /* 0x000b800501007387 */ /* 0x0001e20000100800 */
[----:B------:R-:W-:-:S03]  /*a3c0*/  IMAD R4, R3, 0xc, RZ ;  /* 0x0000000c03047824 */ /* 0x000fc600078e02ff */
[----:B------:R1:W-:Y:S01]  /*a3d0*/  STL [R1+0xbc4], R7 ;  /* 0x000bc40701007387 */ /* 0x0003e20000100800 */
[C---:B------:R-:W-:Y:S02]  /*a3e0*/  IMAD R20, R3.reuse, 0x6, RZ ;  /* 0x0000000603147824 */ /* 0x040fe400078e02ff */
[----:B0-----:R-:W-:Y:S01]  /*a3f0*/  IMAD R5, R3, 0x5, RZ ;  /* 0x0000000503057824 */ /* 0x001fe200078e02ff */
[----:B-1----:R-:W-:Y:S02]  /*a400*/  LEA.HI.X.SX32 R7, R6, R0, 0x1, P3 ;  /* 0x0000000006077211 */ /* 0x002fe400018f0eff */
[----:B------:R-:W-:Y:S02]  /*a410*/  IADD3 R8, P3, R4, R22, RZ ;  /* 0x0000001604087210 */ /* 0x000fe40007f7e0ff */
[-C--:B------:R-:W-:Y:S01]  /*a420*/  LEA.HI.X.SX32 R6, R5, R0.reuse, 0x1, P2 ;  /* 0x0000000005067211 */ /* 0x080fe200010f0eff */
[----:B------:R0:W-:Y:S01]  /*a430*/  STL [R1+0xbd0], R7 ;  /* 0x000bd00701007387 */ /* 0x0001e20000100800 */
[----:B------:R-:W-:-:S03]  /*a440*/  LEA.HI.X.SX32 R5, R28, R0, 0x1, P1 ;  /* 0x000000001c057211 */ /* 0x000fc600008f0eff */
[----:B------:R-:W-:Y:S01]  /*a450*/  STL [R1+0xbf4], R8 ;  /* 0x000bf40801007387 */ /* 0x000fe20000100800 */
[----:B0-----:R-:W-:-:S03]  /*a460*/  IADD3 R7, P2, R20, R22, RZ ;  /* 0x0000001614077210 */ /* 0x001fc60007f5e0ff */
[----:B------:R0:W-:Y:S04]  /*a470*/  STL [R1+0xbf8], R6 ;  /* 0x000bf80601007387 */ /* 0x0001e80000100800 */
[----:B------:R1:W-:Y:S04]  /*a480*/  STL [R1+0xc0c], R7 ;  /* 0x000c0c0701007387 */ /* 0x0003e80000100800 */
[----:B------:R2:W-:Y:S01]  /*a490*/  STL [R1+0x620], R5 ;  /* 0x0006200501007387 */ /* 0x0005e20000100800 */
[----:B0-----:R-:W-:Y:S02]  /*a4a0*/  LEA R6, P1, R3, R22, 0x8 ;  /* 0x0000001603067211 */ /* 0x001fe400078240ff */
[----:B-1----:R-:W-:-:S03]  /*a4b0*/  LEA.HI.X.SX32 R7, R26, R0, 0x1, P0 ;  /* 0x000000001a077211 */ /* 0x002fc600000f0eff */
[----:B------:R0:W-:Y:S01]  /*a4c0*/  STL [R1+0x824], R6 ;  /* 0x0008240601007387 */ /* 0x0001e20000100800 */
[----:B--2---:R-:W-:-:S03]  /*a4d0*/  LEA R5, P0, R3, R22, 0x7 ;  /* 0x0000001603057211 */ /* 0x004fc600078038ff */
[----:B------:R1:W-:Y:S04]  /*a4e0*/  STL [R1+0x920], R7 ;  /* 0x0009200701007387 */ /* 0x0003e80000100800 */
[----:B------:R2:W-:Y:S01]  /*a4f0*/  STL [R1+0xa24], R5 ;  /* 0x000a240501007387 */ /* 0x0005e20000100800 */
[----:B0-----:R-:W-:Y:S02]  /*a500*/  LEA.HI.X.SX32 R6, R24, R0, 0x1, P4 ;  /* 0x0000000018067211 */ /* 0x001fe400020f0eff */
[----:B-1----:R-:W-:-:S03]  /*a510*/  LEA R7, P4, R3, R22, 0x6 ;  /* 0x0000001603077211 */ /* 0x002fc600078830ff */
[----:B------:R0:W-:Y:S01]  /*a520*/  STL [R1+0xaa0], R6 ;  /* 0x000aa00601007387 */ /* 0x0001e20000100800 */
[----:B--2---:R-:W-:-:S03]  /*a530*/  LEA.HI.X.SX32 R5, R2, R0, 0x1, P5 ;  /* 0x0000000002057211 */ /* 0x004fc600028f0eff */
[----:B------:R-:W-:Y:S01]  /*a540*/  STL [R1+0xb24], R7 ;  /* 0x000b240701007387 */ /* 0x000fe20000100800 */
[----:B------:R-:W-:-:S03]  /*a550*/  LEA.HI.X.SX32 R2, R4, R0, 0x1, P6 ;  /* 0x0000000004027211 */ /* 0x000fc600030f0eff */
[----:B------:R1:W-:Y:S01]  /*a560*/  STL [R1+0xb60], R5 ;  /* 0x000b600501007387 */ /* 0x0003e20000100800 */
[C---:B0-----:R-:W-:Y:S01]  /*a570*/  LEA R6, P5, R3.reuse, R22, 0x5 ;  /* 0x0000001603067211 */ /* 0x041fe200078a28ff */
[----:B------:R-:W-:-:S04]  /*a580*/  IMAD R4, R3, 0x3, RZ ;  /* 0x0000000303047824 */ /* 0x000fc800078e02ff */
[----:B------:R0:W-:Y:S01]  /*a590*/  STL [R1+0xba4], R6 ;  /* 0x000ba40601007387 */ /* 0x0001e20000100800 */
[----:B-1----:R-:W-:-:S03]  /*a5a0*/  LEA R5, P6, R3, R22, 0x4 ;  /* 0x0000001603057211 */ /* 0x002fc600078c20ff */
[----:B------:R1:W-:Y:S01]  /*a5b0*/  STL [R1+0xbc0], R2 ;  /* 0x000bc00201007387 */ /* 0x0003e20000100800 */
[----:B------:R-:W-:-:S03]  /*a5c0*/  LEA.HI.X.SX32 R4, R4, R0, 0x1, P2 ;  /* 0x0000000004047211 */ /* 0x000fc600010f0eff */
[----:B------:R2:W-:Y:S01]  /*a5d0*/  STL [R1+0xbe4], R5 ;  /* 0x000be40501007387 */ /* 0x0005e20000100800 */
[----:B0-----:R-:W-:Y:S01]  /*a5e0*/  LEA.HI.X.SX32 R6, R20, R0, 0x1, P3 ;  /* 0x0000000014067211 */ /* 0x001fe200018f0eff */
[C---:B-1----:R-:W-:Y:S01]  /*a5f0*/  IMAD.SHL.U32 R2, R3.reuse, 0x2, RZ ;  /* 0x0000000203027824 */ /* 0x042fe200078e00ff */
[----:B--2---:R-:W-:-:S03]  /*a600*/  LEA R5, P3, R3, R22, 0x3 ;  /* 0x0000001603057211 */ /* 0x004fc600078618ff */
[----:B------:R-:W-:Y:S01]  /*a610*/  STL [R1+0xbf0], R6 ;  /* 0x000bf00601007387 */ /* 0x000fe20000100800 */
[----:B------:R-:W-:-:S03]  /*a620*/  IMAD.SHL.U32 R24, R3, 0x80, RZ ;  /* 0x0000008003187824 */ /* 0x000fc600078e00ff */
[----:B------:R0:W-:Y:S01]  /*a630*/  STL [R1+0xc04], R5 ;  /* 0x000c040501007387 */ /* 0x0001e20000100800 */
[----:B------:R-:W-:-:S03]  /*a640*/  IMAD.SHL.U32 R20, R3, 0x40, RZ ;  /* 0x0000004003147824 */ /* 0x000fc600078e00ff */
[----:B------:R1:W-:Y:S01]  /*a650*/  STL [R1+0xc08], R4 ;  /* 0x000c080401007387 */ /* 0x0003e20000100800 */
[----:B------:R-:W-:Y:S02]  /*a660*/  LEA.HI.X.SX32 R7, R24, R0, 0x1, P1 ;  /* 0x0000000018077211 */ /* 0x000fe400008f0eff */
[----:B0-----:R-:W-:Y:S01]  /*a670*/  IADD3 R5, P2, R2, R22, RZ ;  /* 0x0000001602057210 */ /* 0x001fe20007f5e0ff */
[----:B-1----:R-:W-:-:S04]  /*a680*/  IMAD.SHL.U32 R4, R3, 0x20, RZ ;  /* 0x0000002003047824 */ /* 0x002fc800078e00ff */
[----:B------:R0:W-:Y:S01]  /*a690*/  STL [R1+0xc1c], R5 ;  /* 0x000c1c0501007387 */ /* 0x0001e20000100800 */
[C---:B------:R-:W-:Y:S01]  /*a6a0*/  LEA R6, P1, R3.reuse, R22, 0x2 ;  /* 0x0000001603067211 */ /* 0x040fe200078210ff */
[----:B------:R-:W-:Y:S01]  /*a6b0*/  IMAD.SHL.U32 R24, R3, 0x10, RZ ;  /* 0x0000001003187824 */ /* 0x000fe200078e00ff */
[-C--:B------:R-:W-:Y:S01]  /*a6c0*/  LEA.HI.X.SX32 R4, R4, R0.reuse, 0x1, P4 ;  /* 0x0000000004047211 */ /* 0x080fe200020f0eff */
[----:B------:R-:W-:Y:S01]  /*a6d0*/  STL [R1+0x820], R7 ;  /* 0x0008200701007387 */ /* 0x000fe20000100800 */
[----:B0-----:R-:W-:-:S03]  /*a6e0*/  LEA.HI.X.SX32 R5, R20, R0, 0x1, P0 ;  /* 0x0000000014057211 */ /* 0x001fc600000f0eff */
[----:B------:R0:W-:Y:S01]  /*a6f0*/  STL [R1+0xc14], R6 ;  /* 0x000c140601007387 */ /* 0x0001e20000100800 */
[----:B------:R-:W-:-:S03]  /*a700*/  IMAD.SHL.U32 R22, R3, 0x8, RZ ;  /* 0x0000000803167824 */ /* 0x000fc600078e00ff */
[----:B------:R1:W-:Y:S01]  /*a710*/  STL [R1+0xa20], R5 ;  /* 0x000a200501007387 */ /* 0x0003e20000100800 */
[----:B------:R-:W-:-:S03]  /*a720*/  IMAD.SHL.U32 R20, R3, 0x4, RZ ;  /* 0x0000000403147824 */ /* 0x000fc600078e00ff */
[----:B------:R2:W-:Y:S01]  /*a730*/  STL [R1+0xb20], R4 ;  /* 0x000b200401007387 */ /* 0x0005e20000100800 */
[-C--:B0-----:R-:W-:Y:S02]  /*a740*/  LEA.HI.X.SX32 R6, R24, R0.reuse, 0x1, P5 ;  /* 0x0000000018067211 */ /* 0x081fe400028f0eff */
[-C--:B-1----:R-:W-:Y:S01]  /*a750*/  LEA.HI.X.SX32 R5, R22, R0.reuse, 0x1, P6 ;  /* 0x0000000016057211 */ /* 0x082fe200030f0eff */
[----:B--2---:R-:W0:Y:S04]  /*a760*/  S2R R4, SR_TID.X ;  /* 0x0000000000047919 */ /* 0x004e280000002100 */
[----:B------:R1:W-:Y:S04]  /*a770*/  STL [R1+0xba0], R6 ;  /* 0x000ba00601007387 */ /* 0x0003e80000100800 */
[----:B------:R2:W-:Y:S01]  /*a780*/  STL [R1+0xbe0], R5 ;  /* 0x000be00501007387 */ /* 0x0005e20000100800 */
[----:B-1----:R-:W-:-:S02]  /*a790*/  LEA.HI.X.SX32 R6, R20, R0, 0x1, P3 ;  /* 0x0000000014067211 */ /* 0x002fc400018f0eff */
[-C--:B--2---:R-:W-:Y:S02]  /*a7a0*/  LEA.HI.X.SX32 R5, R3, R0.reuse, 0x1, P2 ;  /* 0x0000000003057211 */ /* 0x084fe400010f0eff */
[----:B------:R-:W-:Y:S01]  /*a7b0*/  LEA.HI.X.SX32 R3, R2, R0, 0x1, P1 ;  /* 0x0000000002037211 */ /* 0x000fe200008f0eff */
[----:B------:R-:W-:Y:S04]  /*a7c0*/  STL [R1+0xc00], R6 ;  /* 0x000c000601007387 */ /* 0x000fe80000100800 */
[----:B------:R1:W5:Y:S04]  /*a7d0*/  LDL.LU R0, [R1+0xec8] ;  /* 0x000ec80001007983 */ /* 0x0003680000300800 */
[----:B------:R-:W-:Y:S04]  /*a7e0*/  STL [R1+0xc18], R5 ;  /* 0x000c180501007387 */ /* 0x000fe80000100800 */
[----:B------:R2:W-:Y:S04]  /*a7f0*/  STL [R1+0xc10], R3 ;  /* 0x000c100301007387 */ /* 0x0005e80000100800 */
[----:B------:R1:W-:Y:S04]  /*a800*/  STL [R1+0x424], RZ ;  /* 0x000424ff01007387 */ /* 0x0003e80000100800 */
[----:B------:R1:W-:Y:S04]  /*a810*/  STL [R1+0x1a8], RZ ;  /* 0x0001a8ff01007387 */ /* 0x0003e80000100800 */
[----:B------:R1:W-:Y:S04]  /*a820*/  STL [R1+0x1ac], RZ ;  /* 0x0001acff01007387 */ /* 0x0003e80000100800 */
[----:B------:R1:W-:Y:S04]  /*a830*/  STL [R1+0x1b0], RZ ;  /* 0x0001b0ff01007387 */ /* 0x0003e80000100800 */
[----:B------:R1:W-:Y:S01]  /*a840*/  STL [R1+0x1b4], RZ ;  /* 0x0001b4ff01007387 */ /* 0x0003e20000100800 */
[----:B0-----:R-:W-:-:S03]  /*a850*/  LOP3.LUT R4, R4, 0x7f, RZ, 0xc0, !PT ;  /* 0x0000007f04047812 */ /* 0x001fc600078ec0ff */
[----:B------:R1:W-:Y:S04]  /*a860*/  STL [R1+0x198], RZ ;  /* 0x000198ff01007387 */ /* 0x0003e80000100800 */
[----:B------:R1:W-:Y:S04]  /*a870*/  STL [R1+0x19c], RZ ;  /* 0x00019cff01007387 */ /* 0x0003e80000100800 */
[----:B------:R1:W-:Y:S04]  /*a880*/  STL [R1+0x1a0], RZ ;  /* 0x0001a0ff01007387 */ /* 0x0003e80000100800 */
[----:B------:R1:W-:Y:S04]  /*a890*/  STL [R1+0x1a4], RZ ;  /* 0x0001a4ff01007387 */ /* 0x0003e80000100800 */
[----:B------:R1:W-:Y:S01]  /*a8a0*/  STL [R1+0x188], RZ ;  /* 0x000188ff01007387 */ /* 0x0003e20000100800 */
[----:B------:R-:W-:-:S03]  /*a8b0*/  IMAD.SHL.U32 R2, R4, 0x2, RZ ;  /* 0x0000000204027824 */ /* 0x000fc600078e00ff */
[----:B------:R1:W-:Y:S04]  /*a8c0*/  STL [R1+0x18c], RZ ;  /* 0x00018cff01007387 */ /* 0x0003e80000100800 */
[----:B------:R1:W-:Y:S04]  /*a8d0*/  STL [R1+0x190], RZ ;  /* 0x000190ff01007387 */ /* 0x0003e80000100800 */
[----:B------:R1:W-:Y:S04]  /*a8e0*/  STL [R1+0x194], RZ ;  /* 0x000194ff01007387 */ /* 0x0003e80000100800 */
[----:B------:R1:W-:Y:S04]  /*a8f0*/  STL [R1+0x178], RZ ;  /* 0x000178ff01007387 */ /* 0x0003e80000100800 */
[----:B------:R1:W-:Y:S04]  /*a900*/  STL [R1+0x17c], RZ ;  /* 0x00017cff01007387 */ /* 0x0003e80000100800 */
[----:B------:R-:W0:Y:S04]  /*a910*/  S2R R4, SR_TID.X ;  /* 0x0000000000047919 */ /* 0x000e280000002100 */
[----:B------:R1:W-:Y:S04]  /*a920*/  STL [R1+0x180], RZ ;  /* 0x000180ff01007387 */ /* 0x0003e80000100800 */
[----:B------:R1:W-:Y:S04]  /*a930*/  STL [R1+0x184], RZ ;  /* 0x000184ff01007387 */ /* 0x0003e80000100800 */
[----:B------:R1:W-:Y:S04]  /*a940*/  STL [R1+0x168], RZ ;  /* 0x000168ff01007387 */ /* 0x0003e80000100800 */
[----:B------:R1:W-:Y:S04]  /*a950*/  STL [R1+0x16c], RZ ;  /* 0x00016cff01007387 */ /* 0x0003e80000100800 */
[----:B------:R1:W-:Y:S04]  /*a960*/  STL [R1+0x170], RZ ;  /* 0x000170ff01007387 */ /* 0x0003e80000100800 */
[----:B------:R-:W3:Y:S04]  /*a970*/  S2R R20, SR_TID.X ;  /* 0x0000000000147919 */ /* 0x000ee80000002100 */
[----:B------:R1:W-:Y:S04]  /*a980*/  STL [R1+0x174], RZ ;  /* 0x000174ff01007387 */ /* 0x0003e80000100800 */
        /* <DEDUP_REMOVED lines=11> */
[----:B------:R1:W-:Y:S01]  /*aa40*/  STL [R1+0x8c], RZ ;  /* 0x00008cff01007387 */ /* 0x0003e20000100800 */
[----:B0-----:R-:W-:Y:S01]  /*aa50*/  LOP3.LUT R4, R4, 0x7, RZ, 0xc0, !PT ;  /* 0x0000000704047812 */ /* 0x001fe200078ec0ff */
[----:B---3--:R-:W-:Y:S01]  /*aa60*/  IMAD.SHL.U32 R20, R20, 0x2, RZ ;  /* 0x0000000214147824 */ /* 0x008fe200078e00ff */
[----:B------:R-:W-:-:S03]  /*aa70*/  ULDC UR4, c[0x0][0x18c] ;  /* 0x0000630000047ab9 */ /* 0x000fc60000000800 */
[----:B------:R-:W-:Y:S01]  /*aa80*/  IMAD R4, R4, 0x210, RZ ;  /* 0x0000021004047824 */ /* 0x000fe200078e02ff */
[----:B------:R-:W-:Y:S01]  /*aa90*/  USHF.L.U32 UR4, UR4, 0x8, URZ ;  /* 0x0000000804047899 */ /* 0x000fe2000800063f */
[----:B--2---:R-:W-:-:S03]  /*aaa0*/  LOP3.LUT R3, R2, 0x10, RZ, 0x3c, !PT ;  /* 0x0000001002037812 */ /* 0x004fc600078e3cff */
[----:B------:R-:W-:Y:S01]  /*aab0*/  LOP3.LUT R4, R4, 0x30, R20, 0x78, !PT ;  /* 0x0000003004047812 */ /* 0x000fe200078e7814 */
[----:B------:R-:W-:Y:S01]  /*aac0*/  USHF.R.S32.HI UR5, URZ, 0x1f, UR4 ;  /* 0x0000001f3f057899 */ /* 0x000fe20008011404 */
[C---:B------:R-:W-:Y:S02]  /*aad0*/  LOP3.LUT R6, R2.reuse, 0x20, RZ, 0x3c, !PT ;  /* 0x0000002002067812 */ /* 0x040fe400078e3cff */
[C---:B------:R-:W-:Y:S02]  /*aae0*/  LOP3.LUT R5, R2.reuse, 0x30, RZ, 0x3c, !PT ;  /* 0x0000003002057812 */ /* 0x040fe400078e3cff */
[C---:B------:R-:W-:Y:S02]  /*aaf0*/  LOP3.LUT R3, R2.reuse, 0x40, RZ, 0x3c, !PT ;  /* 0x0000004002037812 */ /* 0x040fe400078e3cff */
[C---:B------:R-:W-:Y:S02]  /*ab00*/  LOP3.LUT R6, R2.reuse, 0x50, RZ, 0x3c, !PT ;  /* 0x0000005002067812 */ /* 0x040fe400078e3cff */
[----:B------:R-:W-:-:S02]  /*ab10*/  LOP3.LUT R5, R2, 0x60, RZ, 0x3c, !PT ;  /* 0x0000006002057812 */ /* 0x000fc400078e3cff */
[----:B------:R-:W-:Y:S02]  /*ab20*/  LOP3.LUT R3, R2, 0x70, RZ, 0x3c, !PT ;  /* 0x0000007002037812 */ /* 0x000fe400078e3cff */
[----:B------:R-:W-:Y:S01]  /*ab30*/  LOP3.LUT R2, R4, 0x40, RZ, 0x3c, !PT ;  /* 0x0000004004027812 */ /* 0x000fe200078e3cff */
[----:B------:R-:W-:Y:S02]  /*ab40*/  USHF.L.U32 UR8, UR4, 0x1, URZ ;  /* 0x0000000104087899 */ /* 0x000fe4000800063f */
[----:B-1----:R-:W-:Y:S02]  /*ab50*/  USHF.L.U64.HI UR5, UR4, 0x1, UR5 ;  /* 0x0000000104057899 */ /* 0x002fe40008010205 */
.L_x_2:
[----:B0-----:R-:W2:Y:S01]  /*ab60*/  LDL R5, [R1+0x148] ;  /* 0x0001480001057983 */ /* 0x001ea20000100800 */
[----:B-----5:R-:W-:-:S03]  /*ab70*/  IMAD.MOV.U32 R2, RZ, RZ, c[0x0][0x180] ;  /* 0x00006000ff027624 */ /* 0x020fc600078e00ff */
[----:B--2---:R0:W-:Y:S04]  /*ab80*/  STL [R1+0x1e04], R5 ;  /* 0x001e040501007387 */ /* 0x0041e80000100800 */
[----:B------:R-:W2:Y:S04]  /*ab90*/  LDL R4, [R1+0x14c] ;  /* 0x00014c0001047983 */ /* 0x000ea80000100800 */
[----:B0-----:R-:W3:Y:S04]  /*aba0*/  LDL R5, [R1+0x424] ;  /* 0x0004240001057983 */ /* 0x001ee80000100800 */
[----:B------:R-:W-:Y:S04]  /*abb0*/  STL [R1+0x1b18], R15 ;  /* 0x001b180f01007387 */ /* 0x000fe80000100800 */
        /* <DEDUP_REMOVED lines=149> */
[----:B------:R0:W-:Y:S04]  /*b510*/  STL [R1+0x1e00], R14 ;  /* 0x001e000e01007387 */ /* 0x0001e80000100800 */
        /* <DEDUP_REMOVED lines=60> */
[----:B-----5:R-:W-:Y:S04]  /*b8e0*/  STL [R1+0x1098], R0 ;  /* 0x0010980001007387 */ /* 0x020fe80000100800 */
[----:B------:R-:W-:Y:S04]  /*b8f0*/  STL [R1+0x1980], R0 ;  /* 0x0019800001007387 */ /* 0x000fe80000100800 */
[----:B------:R-:W-:Y:S04]  /*b900*/  STL [R1+0x1988], R0 ;  /* 0x0019880001007387 */ /* 0x000fe80000100800 */
[----:B------:R-:W-:Y:S04]  /*b910*/  STL [R1+0x1990], R0 ;  /* 0x0019900001007387 */ /* 0x000fe80000100800 */
[----:B------:R-:W-:Y:S04]  /*b920*/  STL [R1+0x1998], R0 ;  /* 0x0019980001007387 */ /* 0x000fe80000100800 */
[----:B------:R-:W-:Y:S04]  /*b930*/  STL [R1+0x19a0], R0 ;  /* 0x0019a00001007387 */ /* 0x000fe80000100800 */
[----:B------:R-:W-:Y:S04]  /*b940*/  STL [R1+0x19a4], R0 ;  /* 0x0019a40001007387 */ /* 0x000fe80000100800 */
[----:B------:R-:W-:Y:S04]  /*b950*/  STL [R1+0x19ac], R0 ;  /* 0x0019ac0001007387 */ /* 0x000fe80000100800 */
[----:B------:R-:W-:Y:S01]  /*b960*/  STL [R1+0x19b4], R0 ;  /* 0x0019b40001007387 */ /* 0x000fe20000100800 */
[----:B---3--:R-:W-:-:S03]  /*b970*/  IMAD R2, R5, -0x100, R2 ;  /* 0xffffff0005027824 */ /* 0x008fc600078e0202 */
[----:B------:R-:W-:Y:S04]  /*b980*/  STL [R1+0x19bc], R0 ;  /* 0x0019bc0001007387 */ /* 0x000fe80000100800 */
[----:B------:R-:W-:Y:S04]  /*b990*/  STL [R1+0x19c4], R0 ;  /* 0x0019c40001007387 */ /* 0x000fe80000100800 */
[----:B------:R-:W-:Y:S04]  /*b9a0*/  STL [R1+0x19cc], R0 ;  /* 0x0019cc0001007387 */ /* 0x000fe80000100800 */
[----:B------:R-:W-:Y:S04]  /*b9b0*/  STL [R1+0x19dc], R0 ;  /* 0x0019dc0001007387 */ /* 0x000fe80000100800 */
[----:B------:R-:W2:Y:S01]  /*b9c0*/  LDL.LU R5, [R1+0x1e04] ;  /* 0x001e040001057983 */ /* 0x000ea20000300800 */
[----:B------:R-:W-:-:S02]  /*b9d0*/  ISETP.GT.AND P0, PT, R2, RZ, PT ;  /* 0x000000ff0200720c */ /* 0x000fc40003f04270 */
[----:B0-----:R-:W-:-:S11]  /*b9e0*/  PRMT R14, RZ, 0x7610, R14 ;  /* 0x00007610ff0e7816 */ /* 0x001fd6000000000e */
[----:B--2---:R-:W2:Y:S01]  /*b9f0*/  @P0 LDG.E.U16 R14, [R4.64] ;  /* 0x00000006040e0981 */ /* 0x004ea2000c1e1500 */
[----:B------:R-:W-:-:S03]  /*ba00*/  ISETP.GT.AND P1, PT, R2, 0x1, PT ;  /* 0x000000010200780c */ /* 0x000fc60003f24270 */
[----:B--2---:R0:W-:Y:S04]  /*ba10*/  STL [R1+0x3e0], R14 ;  /* 0x0003e00e01007387 */ /* 0x0041e80000100800 */
[----:B0-----:R-:W2:Y:S04]  /*ba20*/  LDL.LU R14, [R1+0x1e00] ;  /* 0x001e0000010e7983 */ /* 0x001ea80000300800 */
[----:B------:R-:W3:Y:S04]  /*ba30*/  LDL R4, [R1+0xc18] ;  /* 0x000c180001047983 */ /* 0x000ee80000100800 */
[----:B------:R-:W3:Y:S01]  /*ba40*/  LDL R5, [R1+0xc1c] ;  /* 0x000c1c0001057983 */ /* 0x000ee20000100800 */
[----:B------:R-:W-:-:S02]  /*ba50*/  PRMT R15, RZ, 0x7610, R15 ;  /* 0x00007610ff0f7816 */ /* 0x000fc4000000000f */
[----:B---3--:R-:W-:-:S04]  /*ba60*/  @P1 LOP3.LUT R5, R5, R4, RZ, 0x3c, !PT ;  /* 0x0000000405051212 */ /* 0x008fc800078e3cff */
[----:B------:R-:W-:-:S04]  /*ba70*/  @P1 LOP3.LUT R4, R5, R4, RZ, 0x3c, !PT ;  /* 0x0000000405041212 */ /* 0x000fc800078e3cff */
[----:B------:R-:W-:-:S05]  /*ba80*/  @P1 LOP3.LUT R5, R5, R4, RZ, 0x3c, !PT ;  /* 0x0000000405051212 */ /* 0x000fca00078e3cff */
[----:B------:R-:W3:Y:S01]  /*ba90*/  @P1 LDG.E.U16 R15, [R4.64] ;  /* 0x00000006040f1981 */ /* 0x000ee2000c1e1500 */
[----:B------:R-:W-:-:S03]  /*baa0*/  ISETP.GT.AND P2, PT, R2, 0x2, PT ;  /* 0x000000020200780c */ /* 0x000fc60003f44270 */
[----:B---3--:R0:W-:Y:S04]  /*bab0*/  STL [R1+0x3dc], R15 ;  /* 0x0003dc0f01007387 */ /* 0x0081e80000100800 */
[----:B0-----:R-:W3:Y:S04]  /*bac0*/  LDL.LU R15, [R1+0x1dfc] ;  /* 0x001dfc00010f7983 */ /* 0x001ee80000300800 */
[----:B------:R-:W4:Y:S04]  /*bad0*/  LDL R4, [R1+0xc10] ;  /* 0x000c100001047983 */ /* 0x000f280000100800 */
[----:B------:R-:W4:Y:S01]  /*bae0*/  LDL R5, [R1+0xc14] ;  /* 0x000c140001057983 */ /* 0x000f220000100800 */
[----:B------:R-:W-:-:S02]  /*baf0*/  PRMT R28, RZ, 0x7610, R28 ;  /* 0x00007610ff1c7816 */ /* 0x000fc4000000001c */
[----:B----4-:R-:W-:-:S04]  /*bb00*/  @P2 LOP3.LUT R5, R5, R4, RZ, 0x3c, !PT ;  /* 0x0000000405052212 */ /* 0x010fc800078e3cff */
[----:B------:R-:W-:-:S04]  /*bb10*/  @P2 LOP3.LUT R4, R5, R4, RZ, 0x3c, !PT ;  /* 0x0000000405042212 */ /* 0x000fc800078e3cff */
[----:B------:R-:W-:-:S05]  /*bb20*/  @P2 LOP3.LUT R5, R5, R4, RZ, 0x3c, !PT ;  /* 0x0000000405052212 */ /* 0x000fca00078e3cff */
[----:B------:R-:W4:Y:S01]  /*bb30*/  @P2 LDG.E.U16 R28, [R4.64] ;  /* 0x00000006041c2981 */ /* 0x000f22000c1e1500 */
[----:B------:R-:W-:-:S03]  /*bb40*/  ISETP.GT.AND P3, PT, R2, 0x3, PT ;  /* 0x000000030200780c */ /* 0x000fc60003f64270 */
[----:B----4-:R0:W-:Y:S04]  /*bb50*/  STL [R1+0x3d8], R28 ;  /* 0x0003d81c01007387 */ /* 0x0101e80000100800 */
[----:B0-----:R-:W4:Y:S04]  /*bb60*/  LDL.LU R28, [R1+0x1df8] ;  /* 0x001df800011c7983 */ /* 0x001f280000300800 */
[----:B------:R-:W3:Y:S04]  /*bb70*/  LDL R4, [R1+0xc08] ;  /* 0x000c080001047983 */ /* 0x000ee80000100800 */
[----:B------:R-:W3:Y:S01]  /*bb80*/  LDL R5, [R1+0xc0c] ;  /* 0x000c0c0001057983 */ /* 0x000ee20000100800 */
[----:B--2---:R-:W-:-:S02]  /*bb90*/  PRMT R14, RZ, 0x7610, R14 ;  /* 0x00007610ff0e7816 */ /* 0x004fc4000000000e */
[----:B---3--:R-:W-:-:S04]  /*bba0*/  @P3 LOP3.LUT R5, R5, R4, RZ, 0x3c, !PT ;  /* 0x0000000405053212 */ /* 0x008fc800078e3cff */
[----:B------:R-:W-:-:S04]  /*bbb0*/  @P3 LOP3.LUT R4, R5, R4, RZ, 0x3c, !PT ;  /* 0x0000000405043212 */ /* 0x000fc800078e3cff */
[----:B------:R-:W-:-:S05]  /*bbc0*/  @P3 LOP3.LUT R5, R5, R4, RZ, 0x3c, !PT ;  /* 0x0000000405053212 */ /* 0x000fca00078e3cff */
[----:B------:R-:W2:Y:S01]  /*bbd0*/  @P3 LDG.E.U16 R14, [R4.64] ;  /* 0x00000006040e3981 */ /* 0x000ea2000c1e1500 */
        /* <DEDUP_REMOVED lines=33> */
[----:B------:R-:W2:Y:S04]  /*bdf0*/  LDL R4, [R1+0xbe8] ;  /* 0x000be80001047983 */ /* 0x000ea80000100800 */
[----:B------:R-:W2:Y:S01]  /*be00*/  LDL R5, [R1+0xbec] ;  /* 0x000bec0001057983 */ /* 0x000ea20000100800 */
[----:B----4-:R-:W-:-:S02]  /*be10*/  PRMT R28, RZ, 0x7610, R28 ;  /* 0x00007610ff1c7816 */ /* 0x010fc4000000001c */
[----:B--2---:R-:W-:-:S04]  /*be20*/  @P2 LOP3.LUT R5, R5, R4, RZ, 0x3c, !PT ;  /* 0x0000000405052212 */ /* 0x004fc800078e3cff */
[----:B------:R-:W-:-:S04]  /*be30*/  @P2 LOP3.LUT R4, R5, R4, RZ, 0x3c, !PT ;  /* 0x0000000405042212 */ /* 0x000fc800078e3cff */
[----:B------:R-:W-:-:S05]  /*be40*/  @P2 LOP3.LUT R5, R5, R4, RZ, 0x3c, !PT ;  /* 0x0000000405052212 */ /* 0x000fca00078e3cff */
[----:B------:R-:W2:Y:S01]  /*be50*/  @P2 LDG.E.U16 R28, [R4.64] ;  /* 0x00000006041c2981 */ /* 0x000ea2000c1e1500 */
[----:B------:R-:W-:-:S03]  /*be60*/  ISETP.GT.AND P3, PT, R2, 0x8, PT ;  /* 0x000000080200780c */ /* 0x000fc60003f64270 */
[----:B--2---:R0:W-:Y:S04]  /*be70*/  STL [R1+0x420], R28 ;  /* 0x0004201c01007387 */ /* 0x0041e80000100800 */
[----:B0-----:R-:W2:Y:S04]  /*be80*/  LDL.LU R28, [R1+0x1de4] ;  /* 0x001de400011c7983 */ /* 0x001ea80000300800 */
        /* <DEDUP_REMOVED lines=10> */
[----:B------:R-:W2:Y:S04]  /*bf30*/  LDL R4, [R1+0xbd8] ;  /* 0x000bd80001047983 */ /* 0x000ea80000100800 */
[----:B------:R-:W2:Y:S01]  /*bf40*/  LDL R5, [R1+0xbdc] ;  /* 0x000bdc0001057983 */ /* 0x000ea20000100800 */
[----:B---3--:R-:W-:-:S02]  /*bf50*/  PRMT R15, RZ, 0x7610, R15 ;  /* 0x00007610ff0f7816 */ /* 0x008fc4000000000f */
[----:B--2---:R-:W-:-:S04]  /*bf60*/  @P4 LOP3.LUT R5, R5, R4, RZ, 0x3c, !PT ;  /* 0x0000000405054212 */ /* 0x004fc800078e3cff */
        /* <DEDUP_REMOVED lines=8> */
[----:B----4-:R-:W-:-:S02]  /*bff0*/  PRMT R14, RZ, 0x7610, R14 ;  /* 0x00007610ff0e7816 */ /* 0x010fc4000000000e */
        /* <DEDUP_REMOVED lines=9> */
[----:B--2---:R-:W-:-:S02]  /*c090*/  PRMT R15, RZ, 0x7610, R15 ;  /* 0x00007610ff0f7816 */ /* 0x004fc4000000000f */
[----:B----4-:R-:W-:-:S04]  /*c0a0*/  @P0 LOP3.LUT R5, R5, R4, RZ, 0x3c, !PT ;  /* 0x0000000405050212 */ /* 0x010fc800078e3cff */
        /* <DEDUP_REMOVED lines=352> */
[----:B------:R0:W3:Y:S04]  /*d6b0*/  @P0 LDG.E.U16 R0, [R4.64] ;  /* 0x0000000604000981 */ /* 0x0000e8000c1e1500 */
[----:B0-----:R-:W2:Y:S04]  /*d6c0*/  LDL R4, [R1+0xaa8] ;  /* 0x000aa80001047983 */ /* 0x001ea80000100800 */
[----:B------:R-:W2:Y:S01]  /*d6d0*/  LDL R5, [R1+0xaac] ;  /* 0x000aac0001057983 */ /* 0x000ea20000100800 */
[----:B------:R-:W-:Y:S02]  /*d6e0*/  ISETP.GT.AND P2, PT, R2, 0x2f, PT ;  /* 0x0000002f0200780c */ /* 0x000fe40003f44270 */
[----:B----4-:R-:W-:-:S11]  /*d6f0*/  PRMT R28, RZ, 0x7610, R28 ;  /* 0x00007610ff1c7816 */ /* 0x010fd6000000001c */
[----:B--2---:R-:W-:-:S04]  /*d700*/  @P2 LOP3.LUT R5, R5, R4, RZ, 0x3c, !PT ;  /* 0x0000000405052212 */ /* 0x004fc800078e3cff */
[----:B------:R-:W-:-:S04]  /*d710*/  @P2 LOP3.LUT R4, R5, R4, RZ, 0x3c, !PT ;  /* 0x0000000405042212 */ /* 0x000fc800078e3cff */
[----:B------:R-:W-:-:S05]  /*d720*/  @P2 LOP3.LUT R5, R5, R4, RZ, 0x3c, !PT ;  /* 0x0000000405052212 */ /* 0x000fca00078e3cff */
[----:B------:R-:W2:Y:S04]  /*d730*/  @P2 LDG.E.U16 R28, [R4.64] ;  /* 0x00000006041c2981 */ /* 0x000ea8000c1e1500 */
[----:B---3--:R-:W-:Y:S01]  /*d740*/  STL [R1+0x19e0], R0 ;  /* 0x0019e00001007387 */ /* 0x008fe20000100800 */
        /* <DEDUP_REMOVED lines=445> */
[----:B---3--:R-:W-:-:S02]  /*f320*/  PRMT R14, RZ, 0x7610, R14 ;  /* 0x00007610ff0e7816 */ /* 0x008fc4000000000e */
[----:B----4-:R-:W-:-:S04]  /*f330*/  @P2 LOP3.LUT R5, R5, R4, RZ, 0x3c, !PT ;  /* 0x0000000405052212 */ /* 0x010fc800078e3cff */
        /* <DEDUP_REMOVED lines=12> */
[----:B------:R0:W4:Y:S04]  /*f400*/  @P3 LDG.E.U16 R0, [R4.64] ;  /* 0x0000000604003981 */ /* 0x000128000c1e1500 */
[----:B0-----:R-:W3:Y:S04]  /*f410*/  LDL R4, [R1+0x930] ;  /* 0x0009300001047983 */ /* 0x001ee80000100800 */
[----:B------:R-:W3:Y:S01]  /*f420*/  LDL R5, [R1+0x934] ;  /* 0x0009340001057983 */ /* 0x000ee20000100800 */
[----:B------:R-:W-:Y:S02]  /*f430*/  ISETP.GT.AND P4, PT, R2, 0x5e, PT ;  /* 0x0000005e0200780c */ /* 0x000fe40003f84270 */
[----:B--2---:R-:W-:-:S11]  /*f440*/  PRMT R15, RZ, 0x7610, R15 ;  /* 0x00007610ff0f7816 */ /* 0x004fd6000000000f */
[----:B---3--:R-:W-:-:S04]  /*f450*/  @P4 LOP3.LUT R5, R5, R4, RZ, 0x3c, !PT ;  /* 0x0000000405054212 */ /* 0x008fc800078e3cff */
[----:B------:R-:W-:-:S04]  /*f460*/  @P4 LOP3.LUT R4, R5, R4, RZ, 0x3c, !PT ;  /* 0x0000000405044212 */ /* 0x000fc800078e3cff */
[----:B------:R-:W-:-:S05]  /*f470*/  @P4 LOP3.LUT R5, R5, R4, RZ, 0x3c, !PT ;  /* 0x0000000405054212 */ /* 0x000fca00078e3cff */
[----:B------:R-:W2:Y:S04]  /*f480*/  @P4 LDG.E.U16 R15, [R4.64] ;  /* 0x00000006040f4981 */ /* 0x000ea8000c1e1500 */
[----:B----4-:R-:W-:Y:S01]  /*f490*/  STL [R1+0x1a2c], R0 ;  /* 0x001a2c0001007387 */ /* 0x010fe20000100800 */
        /* <DEDUP_REMOVED lines=632> */
[----:B0-----:R-:W4:Y:S01]  /*11c20*/  LDL.LU R28, [R1+0x1b94] ;  /* 0x001b9400011c7983 */ /* 0x001f220000300800 */
[----:B------:R-:W2:Y:S02]  /*11c30*/  LDL R4, [R1+0x730] ;  /* 0x0007300001047983 */ /* 0x000ea40000100800 */
[----:B------:R-:W2:Y:S01]  /*11c40*/  LDL R5, [R1+0x734] ;  /* 0x0007340001057983 */ /* 0x000ea20000100800 */
[----:B---3--:R-:W-:Y:S02]  /*11c50*/  PRMT R14, RZ, 0x7610, R14 ;  /* 0x00007610ff0e7816 */ /* 0x008fe4000000000e */
[----:B--2---:R-:W-:-:S04]  /*11c60*/  @P3 LOP3.LUT R5, R5, R4, RZ, 0x3c, !PT ;  /* 0x0000000405053212 */ /* 0x004fc800078e3cff */
[----:B------:R-:W-:-:S04]  /*11c70*/  @P3 LOP3.LUT R4, R5, R4, RZ, 0x3c, !PT ;  /* 0x0000000405043212 */ /* 0x000fc800078e3cff */
[----:B------:R-:W-:-:S05]  /*11c80*/  @P3 LOP3.LUT R5, R5, R4, RZ, 0x3c, !PT ;  /* 0x0000000405053212 */ /* 0x000fca00078e3cff */
[----:B------:R-:W2:Y:S01]  /*11c90*/  @P3 LDG.E.U16 R14, [R4.64] ;  /* 0x00000006040e3981 */ /* 0x000ea2000c1e1500 */
[----:B------:R-:W-:-:S03]  /*11ca0*/  ISETP.GT.AND P4, PT, R2, 0x9f, PT ;  /* 0x0000009f0200780c */ /* 0x000fc60003f84270 */
[----:B--2---:R0:W-:Y:S04]  /*11cb0*/  STL [R1+0x2d0], R14 ;  /* 0x0002d00e01007387 */ /* 0x0041e80000100800 */
[----:B0-----:R-:W2:Y:S01]  /*11cc0*/  LDL.LU R14, [R1+0x1b90] ;  /* 0x001b9000010e7983 */ /* 0x001ea20000300800 */
[----:B------:R-:W3:Y:S02]  /*11cd0*/  LDL R4, [R1+0x728] ;  /* 0x0007280001047983 */ /* 0x000ee40000100800 */
[----:B------:R-:W3:Y:S01]  /*11ce0*/  LDL R5, [R1+0x72c] ;  /* 0x00072c0001057983 */ /* 0x000ee20000100800 */
[----:B------:R-:W-:Y:S02]  /*11cf0*/  PRMT R15, RZ, 0x7610, R15 ;  /* 0x00007610ff0f7816 */ /* 0x000fe4000000000f */
[----:B---3--:R-:W-:-:S04]  /*11d00*/  @P4 LOP3.LUT R5, R5, R4, RZ, 0x3c, !PT ;  /* 0x0000000405054212 */ /* 0x008fc800078e3cff */
[----:B------:R-:W-:-:S04]  /*11d10*/  @P4 LOP3.LUT R4, R5, R4, RZ, 0x3c, !PT ;  /* 0x0000000405044212 */ /* 0x000fc800078e3cff */
[----:B------:R-:W-:-:S05]  /*11d20*/  @P4 LOP3.LUT R5, R5, R4, RZ, 0x3c, !PT ;  /* 0x0000000405054212 */ /* 0x000fca00078e3cff */
[----:B------:R-:W3:Y:S01]  /*11d30*/  @P4 LDG.E.U16 R15, [R4.64] ;  /* 0x00000006040f4981 */ /* 0x000ee2000c1e1500 */
[----:B------:R-:W-:-:S03]  /*11d40*/  ISETP.GT.AND P1, PT, R2, 0xa0, PT ;  /* 0x000000a00200780c */ /* 0x000fc60003f24270 */
[----:B---3--:R0:W-:Y:S04]  /*11d50*/  STL [R1+0x2cc], R15 ;  /* 0x0002cc0f01007387 */ /* 0x0081e80000100800 */
[----:B0-----:R-:W3:Y:S01]  /*11d60*/  LDL.LU R15, [R1+0x1b8c] ;  /* 0x001b8c00010f7983 */ /* 0x001ee20000300800 */
[----:B------:R-:W3:Y:S02]  /*11d70*/  LDL R4, [R1+0x720] ;  /* 0x0007200001047983 */ /* 0x000ee40000100800 */
[----:B------:R-:W3:Y:S01]  /*11d80*/  LDL R5, [R1+0x724] ;  /* 0x0007240001057983 */ /* 0x000ee20000100800 */
[----:B--2---:R-:W-:Y:S02]  /*11d90*/  PRMT R14, RZ, 0x7610, R14 ;  /* 0x00007610ff0e7816 */ /* 0x004fe4000000000e */
[----:B---3--:R-:W-:-:S04]  /*11da0*/  @P1 LOP3.LUT R5, R5, R4, RZ, 0x3c, !PT ;  /* 0x0000000405051212 */ /* 0x008fc800078e3cff */
        /* <DEDUP_REMOVED lines=16> */
[----:B------:R-:W2:Y:S02]  /*11eb0*/  LDL R4, [R1+0x710] ;  /* 0x0007100001047983 */ /* 0x000ea40000100800 */
[----:B------:R-:W2:Y:S01]  /*11ec0*/  LDL R5, [R1+0x714] ;  /* 0x0007140001057983 */ /* 0x000ea20000100800 */
[----:B----4-:R-:W-:Y:S02]  /*11ed0*/  PRMT R28, RZ, 0x7610, R28 ;  /* 0x00007610ff1c7816 */ /* 0x010fe4000000001c */
[----:B--2---:R-:W-:-:S04]  /*11ee0*/  @P2 LOP3.LUT R5, R5, R4, RZ, 0x3c, !PT ;  /* 0x0000000405052212 */ /* 0x004fc800078e3cff */
[----:B------:R-:W-:-:S04]  /*11ef0*/  @P2 LOP3.LUT R4, R5, R4, RZ, 0x3c, !PT ;  /* 0x0000000405042212 */ /* 0x000fc800078e3cff */
[----:B------:R-:W-:-:S05]  /*11f00*/  @P2 LOP3.LUT R5, R5, R4, RZ, 0x3c, !PT ;  /* 0x0000000405052212 */ /* 0x000fca00078e3cff */
[----:B------:R-:W2:Y:S01]  /*11f10*/  @P2 LDG.E.U16 R28, [R4.64] ;  /* 0x00000006041c2981 */ /* 0x000ea2000c1e1500 */
[----:B------:R-:W-:-:S03]  /*11f20*/  ISETP.GT.AND P3, PT, R2, 0xa3, PT ;  /* 0x000000a30200780c */ /* 0x000fc60003f64270 */
[----:B--2---:R0:W-:Y:S04]  /*11f30*/  STL [R1+0xd0], R28 ;  /* 0x0000d01c01007387 */ /* 0x0041e80000100800 */
[----:B0-----:R-:W2:Y:S01]  /*11f40*/  LDL.LU R28, [R1+0x1b80] ;  /* 0x001b8000011c7983 */ /* 0x001ea20000300800 */
[----:B------:R-:W4:Y:S02]  /*11f50*/  LDL R4, [R1+0x708] ;  /* 0x0007080001047983 */ /* 0x000f240000100800 */
[----:B------:R-:W4:Y:S01]  /*11f60*/  LDL R5, [R1+0x70c] ;  /* 0x00070c0001057983 */ /* 0x000f220000100800 */
[----:B------:R-:W-:Y:S02]  /*11f70*/  PRMT R14, RZ, 0x7610, R14 ;  /* 0x00007610ff0e7816 */ /* 0x000fe4000000000e */
        /* <DEDUP_REMOVED lines=19> */
[----:B----4-:R-:W-:Y:S02]  /*120b0*/  PRMT R14, RZ, 0x7610, R14 ;  /* 0x00007610ff0e7816 */ /* 0x010fe4000000000e */
[----:B---3--:R-:W-:-:S04]  /*120c0*/  @P1 LOP3.LUT R5, R5, R4, RZ, 0x3c, !PT ;  /* 0x0000000405051212 */ /* 0x008fc800078e3cff */
[----:B------:R-:W-:-:S04]  /*120d0*/  @P1 LOP3.LUT R4, R5, R4, RZ, 0x3c, !PT ;  /* 0x0000000405041212 */ /* 0x000fc800078e3cff */
[----:B------:R-:W-:-:S05]  /*120e0*/  @P1 LOP3.LUT R5, R5, R4, RZ, 0x3c, !PT ;  /* 0x0000000405051212 */ /* 0x000fca00078e3cff */
[----:B------:R-:W3:Y:S01]  /*120f0*/  @P1 LDG.E.U16 R14, [R4.64] ;  /* 0x00000006040e1981 */ /* 0x000ee2000c1e1500 */
[----:B------:R-:W-:-:S03]  /*12100*/  ISETP.GT.AND P0, PT, R2, 0xa6, PT ;  /* 0x000000a60200780c */ /* 0x000fc60003f04270 */
[----:B---3--:R0:W-:Y:S04]  /*12110*/  STL [R1+0xc4], R14 ;  /* 0x0000c40e01007387 */ /* 0x0081e80000100800 */
[----:B0-----:R-:W3:Y:S01]  /*12120*/  LDL.LU R14, [R1+0x1b74] ;  /* 0x001b7400010e7983 */ /* 0x001ee20000300800 */
[----:B------:R-:W4:Y:S02]  /*12130*/  LDL R4, [R1+0x6f0] ;  /* 0x0006f00001047983 */ /* 0x000f240000100800 */
[----:B------:R-:W4:Y:S01]  /*12140*/  LDL R5, [R1+0x6f4] ;  /* 0x0006f40001057983 */ /* 0x000f220000100800 */
[----:B--2---:R-:W-:Y:S02]  /*12150*/  PRMT R15, RZ, 0x7610, R15 ;  /* 0x00007610ff0f7816 */ /* 0x004fe4000000000f */
[----:B----4-:R-:W-:-:S04]  /*12160*/  @P0 LOP3.LUT R5, R5, R4, RZ, 0x3c, !PT ;  /* 0x0000000405050212 */ /* 0x010fc800078e3cff */
        /* <DEDUP_REMOVED lines=258> */
[----:B------:R-:W-:Y:S02]  /*13190*/  PRMT R13, RZ, 0x7610, R13 ;  /* 0x00007610ff0d7816 */ /* 0x000fe4000000000d */
[----:B--2---:R-:W-:-:S04]  /*131a0*/  @P2 LOP3.LUT R5, R5, R4, RZ, 0x3c, !PT ;  /* 0x0000000405052212 */ /* 0x004fc800078e3cff */
[----:B------:R-:W-:-:S04]  /*131b0*/  @P2 LOP3.LUT R4, R5, R4, RZ, 0x3c, !PT ;  /* 0x0000000405042212 */ /* 0x000fc800078e3cff */
[----:B------:R-:W-:-:S05]  /*131c0*/  @P2 LOP3.LUT R5, R5, R4, RZ, 0x3c, !PT ;  /* 0x0000000405052212 */ /* 0x000fca00078e3cff */
[----:B------:R-:W2:Y:S01]  /*131d0*/  @P2 LDG.E.U16 R13, [R4.64] ;  /* 0x00000006040d2981 */ /* 0x000ea2000c1e1500 */
[----:B------:R-:W-:-:S03]  /*131e0*/  ISETP.GT.AND P3, PT, R2, 0xc1, PT ;  /* 0x000000c10200780c */ /* 0x000fc60003f64270 */
[----:B--2---:R0:W-:Y:S04]  /*131f0*/  STL [R1+0x58], R13 ;  /* 0x0000580d01007387 */ /* 0x0041e80000100800 */
[----:B0-----:R-:W2:Y:S01]  /*13200*/  LDL.LU R13, [R1+0x1b08] ;  /* 0x001b0800010d7983 */ /* 0x001ea20000300800 */
        /* <DEDUP_REMOVED lines=126> */
[----:B------:R0:W2:Y:S04]  /*139f0*/  @P0 LDG.E.U16 R15, [R4.64] ;  /* 0x00000006040f0981 */ /* 0x0000a8000c1e1500 */
[----:B0-----:R-:W2:Y:S04]  /*13a00*/  LDL R4, [R1+0x5a0] ;  /* 0x0005a00001047983 */ /* 0x001ea80000100800 */
[----:B------:R-:W2:Y:S01]  /*13a10*/  LDL R5, [R1+0x5a4] ;  /* 0x0005a40001057983 */ /* 0x000ea20000100800 */
[----:B------:R-:W-:Y:S02]  /*13a20*/  ISETP.GT.AND P1, PT, R2, 0xd0, PT ;  /* 0x000000d00200780c */ /* 0x000fe40003f24270 */
[----:B------:R-:W-:-:S11]  /*13a30*/  PRMT R7, RZ, 0x7610, R7 ;  /* 0x00007610ff077816 */ /* 0x000fd60000000007 */
[----:B--2---:R-:W-:-:S04]  /*13a40*/  @P1 LOP3.LUT R5, R5, R4, RZ, 0x3c, !PT ;  /* 0x0000000405051212 */ /* 0x004fc800078e3cff */
[----:B------:R-:W-:-:S04]  /*13a50*/  @P1 LOP3.LUT R4, R5, R4, RZ, 0x3c, !PT ;  /* 0x0000000405041212 */ /* 0x000fc800078e3cff */
[----:B------:R-:W-:-:S05]  /*13a60*/  @P1 LOP3.LUT R5, R5, R4, RZ, 0x3c, !PT ;  /* 0x0000000405051212 */ /* 0x000fca00078e3cff */
[----:B------:R-:W2:Y:S04]  /*13a70*/  @P1 LDG.E.U16 R7, [R4.64] ;  /* 0x0000000604071981 */ /* 0x000ea8000c1e1500 */
[----:B------:R0:W-:Y:S04]  /*13a80*/  STL [R1+0x2c], R15 ;  /* 0x00002c0f01007387 */ /* 0x0001e80000100800 */
[----:B0-----:R-:W3:Y:S04]  /*13a90*/  LDL R15, [R1+0x584] ;  /* 0x00058400010f7983 */ /* 0x001ee80000100800 */
[----:B--2---:R0:W-:Y:S04]  /*13aa0*/  STL [R1+0x28], R7 ;  /* 0x0000280701007387 */ /* 0x0041e80000100800 */
[----:B0-----:R-:W2:Y:S01]  /*13ab0*/  LDL.LU R7, [R1+0x1ad4] ;  /* 0x001ad40001077983 */ /* 0x001ea20000300800 */
[----:B------:R-:W2:Y:S02]  /*13ac0*/  LDL R4, [R1+0x598] ;  /* 0x0005980001047983 */ /* 0x000ea40000100800 */
[----:B------:R-:W2:Y:S01]  /*13ad0*/  LDL R5, [R1+0x59c] ;  /* 0x00059c0001057983 */ /* 0x000ea20000100800 */
[----:B------:R-:W-:-:S02]  /*13ae0*/  ISETP.GT.AND P0, PT, R2, 0xd1, PT ;  /* 0x000000d10200780c */ /* 0x000fc40003f04270 */
[----:B------:R-:W-:-:S11]  /*13af0*/  PRMT R21, RZ, 0x7610, R21 ;  /* 0x00007610ff157816 */ /* 0x000fd60000000015 */
        /* <DEDUP_REMOVED lines=24> */
[C---:B------:R-:W-:Y:S02]  /*13c80*/  ISETP.GT.AND P1, PT, R2.reuse, 0xd4, PT ;  /* 0x000000d40200780c */ /* 0x040fe40003f24270 */
[----:B------:R-:W-:Y:S01]  /*13c90*/  PRMT R0, RZ, 0x7610, R0 ;  /* 0x00007610ff007816 */ /* 0x000fe20000000000 */
[----:B--2---:R0:W-:Y:S04]  /*13ca0*/  STL [R1+0x1c], R6 ;  /* 0x00001c0601007387 */ /* 0x0041e80000100800 */
[----:B0-----:R-:W2:Y:S01]  /*13cb0*/  LDL.LU R6, [R1+0x1ac8] ;  /* 0x001ac80001067983 */ /* 0x001ea20000300800 */
[----:B------:R-:W2:Y:S05]  /*13cc0*/  LDL R5, [R1+0x580] ;  /* 0x0005800001057983 */ /* 0x000eaa0000100800 */
[----:B---3--:R-:W-:Y:S01]  /*13cd0*/  @P1 IMAD.MOV.U32 R4, RZ, RZ, R15 ;  /* 0x000000ffff041224 */ /* 0x008fe200078e000f */
[----:B------:R-:W-:-:S02]  /*13ce0*/  ISETP.GT.AND P0, PT, R2, 0xd5, PT ;  /* 0x000000d50200780c */ /* 0x000fc40003f04270 */
[----:B------:R-:W-:Y:S01]  /*13cf0*/  PRMT R20, RZ, 0x7610, R20 ;  /* 0x00007610ff147816 */ /* 0x000fe20000000014 */
[----:B------:R-:W3:Y:S04]  /*13d00*/  LDL R15, [R1+0x554] ;  /* 0x00055400010f7983 */ /* 0x000ee80000100800 */
[----:B--2---:R0:W2:Y:S04]  /*13d10*/  @P1 LDG.E.U16 R0, [R4.64] ;  /* 0x0000000604001981 */ /* 0x0040a8000c1e1500 */
[----:B0-----:R-:W2:Y:S04]  /*13d20*/  LDL R4, [R1+0x578] ;  /* 0x0005780001047983 */ /* 0x001ea80000100800 */
[----:B------:R-:W2:Y:S02]  /*13d30*/  LDL R5, [R1+0x57c] ;  /* 0x00057c0001057983 */ /* 0x000ea40000100800 */
[----:B--2---:R-:W-:-:S04]  /*13d40*/  @P0 LOP3.LUT R5, R5, R4, RZ, 0x3c, !PT ;  /* 0x0000000405050212 */ /* 0x004fc800078e3cff */
[----:B------:R-:W-:-:S04]  /*13d50*/  @P0 LOP3.LUT R4, R5, R4, RZ, 0x3c, !PT ;  /* 0x0000000405040212 */ /* 0x000fc800078e3cff */
[----:B------:R-:W-:-:S05]  /*13d60*/  @P0 LOP3.LUT R5, R5, R4, RZ, 0x3c, !PT ;  /* 0x0000000405050212 */ /* 0x000fca00078e3cff */
[----:B------:R-:W2:Y:S04]  /*13d70*/  @P0 LDG.E.U16 R20, [R4.64] ;  /* 0x0000000604140981 */ /* 0x000ea8000c1e1500 */
[----:B------:R-:W-:Y:S01]  /*13d80*/  STL [R1+0x1a30], R0 ;  /* 0x001a300001007387 */ /* 0x000fe20000100800 */
        /* <DEDUP_REMOVED lines=34> */
[----:B------:R-:W-:Y:S01]  /*13fb0*/  @P0 LOP3.LUT R5, R5, R4, RZ, 0x3c, !PT ;  /* 0x0000000405050212 */ /* 0x000fe200078e3cff */
[----:B------:R0:W-:Y:S04]  /*13fc0*/  STL [R1+0x8], R14 ;  /* 0x0000080e01007387 */ /* 0x0001e80000100800 */
[----:B------:R1:W2:Y:S01]  /*13fd0*/  @P0 LDG.E.U16 R0, [R4.64] ;  /* 0x0000000604000981 */ /* 0x0002a2000c1e1500 */
[----:B------:R-:W-:Y:S02]  /*13fe0*/  ISETP.GT.AND P1, PT, R2, 0xe0, PT ;  /* 0x000000e00200780c */ /* 0x000fe40003f24270 */
[----:B------:R-:W-:Y:S01]  /*13ff0*/  PRMT R3, RZ, 0x7610, R3 ;  /* 0x00007610ff037816 */ /* 0x000fe20000000003 */
[----:B0-----:R-:W2:Y:S04]  /*14000*/  LDL R14, [R1+0x4a4] ;  /* 0x0004a400010e7983 */ /* 0x001ea80000100800 */
[----:B-1----:R-:W2:Y:S04]  /*14010*/  LDL R4, [R1+0x520] ;  /* 0x0005200001047983 */ /* 0x002ea80000100800 */
[----:B------:R-:W2:Y:S02]  /*14020*/  LDL R5, [R1+0x524] ;  /* 0x0005240001057983 */ /* 0x000ea40000100800 */
[----:B--2---:R-:W-:-:S04]  /*14030*/  @P1 LOP3.LUT R5, R5, R4, RZ, 0x3c, !PT ;  /* 0x0000000405051212 */ /* 0x004fc800078e3cff */
[----:B------:R-:W-:-:S04]  /*14040*/  @P1 LOP3.LUT R4, R5, R4, RZ, 0x3c, !PT ;  /* 0x0000000405041212 */ /* 0x000fc800078e3cff */
[----:B------:R-:W-:-:S05]  /*14050*/  @P1 LOP3.LUT R5, R5, R4, RZ, 0x3c, !PT ;  /* 0x0000000405051212 */ /* 0x000fca00078e3cff */
[----:B------:R-:W2:Y:S04]  /*14060*/  @P1 LDG.E.U16 R3, [R4.64] ;  /* 0x0000000604031981 */ /* 0x000ea8000c1e1500 */
[----:B------:R0:W-:Y:S04]  /*14070*/  STL [R1+0x1a48], R0 ;  /* 0x001a480001007387 */ /* 0x0001e80000100800 */
[----:B0-----:R-:W3:Y:S04]  /*14080*/  LDL.LU R0, [R1+0x424] ;  /* 0x0004240001007983 */ /* 0x001ee80000300800 */
[----:B--2---:R0:W-:Y:S04]  /*14090*/  STL [R1], R3 ;  /* 0x0000000301007387 */ /* 0x0041e80000100800 */
[----:B0-----:R-:W2:Y:S01]  /*140a0*/  LDL.LU R3, [R1+0x1ab8] ;  /* 0x001ab80001037983 */ /* 0x001ea20000300800 */
[----:B------:R-:W2:Y:S02]  /*140b0*/  LDL R4, [R1+0x4e0] ;  /* 0x0004e00001047983 */ /* 0x000ea40000100800 */
[----:B------:R-:W2:Y:S01]  /*140c0*/  LDL R5, [R1+0x4e4] ;  /* 0x0004e40001057983 */ /* 0x000ea20000100800 */
[----:B------:R-:W-:-:S02]  /*140d0*/  ISETP.GT.AND P0, PT, R2, 0xe8, PT ;  /* 0x000000e80200780c */ /* 0x000fc40003f04270 */
[----:B------:R-:W-:Y:S02]  /*140e0*/  PRMT R28, RZ, 0x7610, R28 ;  /* 0x00007610ff1c7816 */ /* 0x000fe4000000001c */
[----:B------:R-:W-:-:S09]  /*140f0*/  ISETP.GT.AND P1, PT, R2, 0xf0, PT ;  /* 0x000000f00200780c */ /* 0x000fd20003f24270 */
[----:B--2---:R-:W-:-:S04]  /*14100*/  @P0 LOP3.LUT R5, R5, R4, RZ, 0x3c, !PT ;  /* 0x0000000405050212 */ /* 0x004fc800078e3cff */
[----:B------:R-:W-:-:S04]  /*14110*/  @P0 LOP3.LUT R4, R5, R4, RZ, 0x3c, !PT ;  /* 0x0000000405040212 */ /* 0x000fc800078e3cff */
[----:B------:R-:W-:-:S05]  /*14120*/  @P0 LOP3.LUT R5, R5, R4, RZ, 0x3c, !PT ;  /* 0x0000000405050212 */ /* 0x000fca00078e3cff */
[----:B------:R0:W2:Y:S01]  /*14130*/  @P0 LDG.E.U16 R28, [R4.64] ;  /* 0x00000006041c0981 */ /* 0x0000a2000c1e1500 */
[----:B----4-:R-:W-:Y:S01]  /*14140*/  PRMT R23, RZ, 0x7610, R23 ;  /* 0x00007610ff177816 */ /* 0x010fe20000000017 */
[----:B0-----:R-:W-:Y:S02]  /*14150*/  @P1 IMAD.MOV.U32 R4, RZ, RZ, R14 ;  /* 0x000000ffff041224 */ /* 0x001fe400078e000e */
[----:B---3--:R-:W-:-:S05]  /*14160*/  @P1 IMAD.MOV.U32 R5, RZ, RZ, R15 ;  /* 0x000000ffff051224 */ /* 0x008fca00078e000f */
[----:B------:R0:W3:Y:S04]  /*14170*/  @P1 LDG.E.U16 R23, [R4.64] ;  /* 0x0000000604171981 */ /* 0x0000e8000c1e1500 */
[----:B--2---:R1:W-:Y:S01]  /*14180*/  STL [R1+0x1aa0], R28 ;  /* 0x001aa01c01007387 */ /* 0x0043e20000100800 */
[----:B0-----:R-:W2:Y:S02]  /*14190*/  LDL R4, [R1+0x460] ;  /* 0x0004600001047983 */ /* 0x001ea40000100800 */
[----:B------:R-:W2:Y:S01]  /*141a0*/  LDL R5, [R1+0x464] ;  /* 0x0004640001057983 */ /* 0x000ea20000100800 */
[----:B------:R-:W-:Y:S02]  /*141b0*/  ISETP.GT.AND P2, PT, R2, 0xf8, PT ;  /* 0x000000f80200780c */ /* 0x000fe40003f44270 */
[----:B------:R-:W-:Y:S01]  /*141c0*/  PRMT R13, RZ, 0x7610, R13 ;  /* 0x00007610ff0d7816 */ /* 0x000fe2000000000d */
[----:B------:R-:W4:Y:S04]  /*141d0*/  LDL R15, [R1+0x4d8] ;  /* 0x0004d800010f7983 */ /* 0x000f280000100800 */
[----:B------:R-:W4:Y:S04]  /*141e0*/  LDL R14, [R1+0x4dc] ;  /* 0x0004dc00010e7983 */ /* 0x000f280000100800 */
[----:B-1----:R-:W4:Y:S04]  /*141f0*/  LDL R28, [R1+0x51c] ;  /* 0x00051c00011c7983 */ /* 0x002f280000100800 */
[----:B---3--:R-:W-:Y:S01]  /*14200*/  STL [R1+0x1aa4], R23 ;  /* 0x001aa41701007387 */ /* 0x008fe20000100800 */
[----:B--2---:R-:W-:-:S04]  /*14210*/  @P2 LOP3.LUT R5, R5, R4, RZ, 0x3c, !PT ;  /* 0x0000000405052212 */ /* 0x004fc800078e3cff */
[----:B------:R-:W-:-:S04]  /*14220*/  @P2 LOP3.LUT R4, R5, R4, RZ, 0x3c, !PT ;  /* 0x0000000405042212 */ /* 0x000fc800078e3cff */
[----:B------:R-:W-:-:S05]  /*14230*/  @P2 LOP3.LUT R5, R5, R4, RZ, 0x3c, !PT ;  /* 0x0000000405052212 */ /* 0x000fca00078e3cff */
[----:B------:R0:W2:Y:S04]  /*14240*/  @P2 LDG.E.U16 R13, [R4.64] ;  /* 0x00000006040d2981 */ /* 0x0000a8000c1e1500 */
[----:B0-----:R-:W3:Y:S01]  /*14250*/  LDL R5, [R1+0x518] ;  /* 0x0005180001057983 */ /* 0x001ee20000100800 */
[----:B------:R-:W-:Y:S02]  /*14260*/  ISETP.GT.AND P0, PT, R2, 0xe1, PT ;  /* 0x000000e10200780c */ /* 0x000fe40003f04270 */
[----:B------:R-:W-:-:S11]  /*14270*/  PRMT R29, RZ, 0x7610, R29 ;  /* 0x00007610ff1d7816 */ /* 0x000fd6000000001d */
[----:B----4-:R-:W-:-:S05]  /*14280*/  @P0 IMAD.MOV.U32 R4, RZ, RZ, R28 ;  /* 0x000000ffff040224 */ /* 0x010fca00078e001c */
[----:B---3--:R0:W3:Y:S01]  /*14290*/  @P0 LDG.E.U16 R29, [R4.64] ;  /* 0x00000006041d0981 */ /* 0x0080e2000c1e1500 */
[----:B------:R-:W-:-:S03]  /*142a0*/  ISETP.GT.AND P1, PT, R2, 0xe9, PT ;  /* 0x000000e90200780c */ /* 0x000fc60003f24270 */
[----:B--2---:R1:W-:Y:S01]  /*142b0*/  STL [R1+0x1aa8], R13 ;  /* 0x001aa80d01007387 */ /* 0x0043e20000100800 */
[----:B------:R-:W2:Y:S01]  /*142c0*/  LDL R28, [R1+0x458] ;  /* 0x00045800011c7983 */ /* 0x000ea20000100800 */
[----:B------:R-:W-:Y:S02]  /*142d0*/  PRMT R25, RZ, 0x7610, R25 ;  /* 0x00007610ff197816 */ /* 0x000fe40000000019 */
[----:B-1----:R-:W4:Y:S06]  /*142e0*/  LDL R13, [R1+0x45c] ;  /* 0x00045c00010d7983 */ /* 0x002f2c0000100800 */
[----:B0-----:R-:W-:-:S02]  /*142f0*/  @P1 IMAD.MOV.U32 R4, RZ, RZ, R14 ;  /* 0x000000ffff041224 */ /* 0x001fc400078e000e */
[----:B------:R-:W-:-:S05]  /*14300*/  @P1 IMAD.MOV.U32 R5, RZ, RZ, R15 ;  /* 0x000000ffff051224 */ /* 0x000fca00078e000f */
[----:B------:R0:W2:Y:S04]  /*14310*/  @P1 LDG.E.U16 R25, [R4.64] ;  /* 0x0000000604191981 */ /* 0x0000a8000c1e1500 */
[----:B---3--:R1:W-:Y:S01]  /*14320*/  STL [R1+0x1a88], R29 ;  /* 0x001a881d01007387 */ /* 0x0083e20000100800 */
[----:B0-----:R-:W3:Y:S02]  /*14330*/  LDL R5, [R1+0x498] ;  /* 0x0004980001057983 */ /* 0x001ee40000100800 */
[----:B------:R-:W3:Y:S02]  /*14340*/  LDL R15, [R1+0x540] ;  /* 0x00054000010f7983 */ /* 0x000ee40000100800 */
[----:B------:R-:W3:Y:S01]  /*14350*/  LDL R14, [R1+0x544] ;  /* 0x00054400010e7983 */ /* 0x000ee20000100800 */
[----:B-1----:R-:W3:Y:S01]  /*14360*/  LDL R29, [R1+0x49c] ;  /* 0x00049c00011d7983 */ /* 0x002ee20000100800 */
[----:B------:R-:W-:-:S02]  /*14370*/  ISETP.GT.AND P0, PT, R2, 0xf1, PT ;  /* 0x000000f10200780c */ /* 0x000fc40003f04270 */
[----:B------:R-:W-:Y:S02]  /*14380*/  ISETP.GT.AND P1, PT, R2, 0xf9, PT ;  /* 0x000000f90200780c */ /* 0x000fe40003f24270 */
[----:B------:R-:W-:Y:S02]  /*14390*/  PRMT R12, RZ, 0x7610, R12 ;  /* 0x00007610ff0c7816 */ /* 0x000fe4000000000c */
[----:B------:R-:W-:Y:S02]  /*143a0*/  PRMT R11, RZ, 0x7610, R11 ;  /* 0x00007610ff0b7816 */ /* 0x000fe4000000000b */
[----:B------:R-:W-:Y:S01]  /*143b0*/  PRMT R27, RZ, 0x7610, R27 ;  /* 0x00007610ff1b7816 */ /* 0x000fe2000000001b */
[----:B--2---:R0:W-:Y:S04]  /*143c0*/  STL [R1+0x1a8c], R25 ;  /* 0x001a8c1901007387 */ /* 0x0041e80000100800 */
[----:B0-----:R-:W2:Y:S01]  /*143d0*/  LDL R25, [R1+0x514] ;  /* 0x0005140001197983 */ /* 0x001ea20000100800 */
[----:B---3--:R-:W-:-:S03]  /*143e0*/  @P0 IMAD.MOV.U32 R4, RZ, RZ, R29 ;  /* 0x000000ffff040224 */ /* 0x008fc600078e001d */
[----:B------:R-:W3:Y:S04]  /*143f0*/  LDL R29, [R1+0x510] ;  /* 0x00051000011d7983 */ /* 0x000ee80000100800 */
[----:B------:R4:W3:Y:S02]  /*14400*/  @P0 LDG.E.U16 R12, [R4.64] ;  /* 0x00000006040c0981 */ /* 0x0008e4000c1e1500 */
[----:B----4-:R-:W-:Y:S02]  /*14410*/  @P1 IMAD.MOV.U32 R4, RZ, RZ, R13 ;  /* 0x000000ffff041224 */ /* 0x010fe400078e000d */
[----:B------:R-:W-:-:S05]  /*14420*/  @P1 IMAD.MOV.U32 R5, RZ, RZ, R28 ;  /* 0x000000ffff051224 */ /* 0x000fca00078e001c */
[----:B------:R0:W4:Y:S01]  /*14430*/  @P1 LDG.E.U16 R11, [R4.64] ;  /* 0x00000006040b1981 */ /* 0x000122000c1e1500 */
[----:B------:R-:W-:-:S13]  /*14440*/  ISETP.GT.AND P0, PT, R2, 0xdc, PT ;  /* 0x000000dc0200780c */ /* 0x000fda0003f04270 */
[----:B0-----:R-:W-:Y:S02]  /*14450*/  @P0 IMAD.MOV.U32 R4, RZ, RZ, R14 ;  /* 0x000000ffff040224 */ /* 0x001fe400078e000e */
[----:B------:R-:W-:-:S05]  /*14460*/  @P0 IMAD.MOV.U32 R5, RZ, RZ, R15 ;  /* 0x000000ffff050224 */ /* 0x000fca00078e000f */
[----:B------:R2:W4:Y:S01]  /*14470*/  @P0 LDG.E.U16 R27, [R4.64] ;  /* 0x00000006041b0981 */ /* 0x000522000c1e1500 */
[----:B------:R-:W-:Y:S02]  /*14480*/  ISETP.GT.AND P1, PT, R2, 0xe2, PT ;  /* 0x000000e20200780c */ /* 0x000fe40003f24270 */
[----:B------:R-:W-:-:S11]  /*14490*/  PRMT R26, RZ, 0x7610, R26 ;  /* 0x00007610ff1a7816 */ /* 0x000fd6000000001a */
[----:B--2---:R-:W-:Y:S01]  /*144a0*/  @P1 IMAD.MOV.U32 R4, RZ, RZ, R25 ;  /* 0x000000ffff041224 */ /* 0x004fe200078e0019 */
[----:B---3--:R-:W-:Y:S01]  /*144b0*/  STL [R1+0x1a90], R12 ;  /* 0x001a900c01007387 */ /* 0x008fe20000100800 */
[----:B------:R-:W2:Y:S02]  /*144c0*/  LDL R28, [R1+0x4d0] ;  /* 0x0004d000011c7983 */ /* 0x000ea40000100800 */
[----:B------:R-:W3:Y:S01]  /*144d0*/  LDL R13, [R1+0x4d4] ;  /* 0x0004d400010d7983 */ /* 0x000ee20000100800 */
[----:B----4-:R-:W-:Y:S01]  /*144e0*/  STL [R1+0x1a94], R11 ;  /* 0x001a940b01007387 */ /* 0x010fe20000100800 */
[----:B------:R-:W4:Y:S02]  /*144f0*/  LDL R15, [R1+0x490] ;  /* 0x00049000010f7983 */ /* 0x000f240000100800 */
[----:B------:R-:W4:Y:S02]  /*14500*/  LDL R14, [R1+0x494] ;  /* 0x00049400010e7983 */ /* 0x000f240000100800 */
[----:B------:R-:W-:-:S05]  /*14510*/  @P1 IMAD.MOV.U32 R5, RZ, RZ, R29 ;  /* 0x000000ffff051224 */ /* 0x000fca00078e001d */
[----:B------:R2:W4:Y:S04]  /*14520*/  @P1 LDG.E.U16 R26, [R4.64] ;  /* 0x00000006041a1981 */ /* 0x000528000c1e1500 */
[----:B------:R0:W-:Y:S01]  /*14530*/  STL [R1+0x1a34], R27 ;  /* 0x001a341b01007387 */ /* 0x0001e20000100800 */
[----:B------:R-:W4:Y:S03]  /*14540*/  LDL R25, [R1+0x454] ;  /* 0x0004540001197983 */ /* 0x000f260000100800 */
[----:B0-----:R-:W4:Y:S01]  /*14550*/  LDL R27, [R1+0x450] ;  /* 0x00045000011b7983 */ /* 0x001f220000100800 */
[C---:B------:R-:W-:Y:S02]  /*14560*/  ISETP.GT.AND P0, PT, R2.reuse, 0xea, PT ;  /* 0x000000ea0200780c */ /* 0x040fe40003f04270 */
[----:B------:R-:W-:-:S02]  /*14570*/  ISETP.GT.AND P1, PT, R2, 0xf2, PT ;  /* 0x000000f20200780c */ /* 0x000fc40003f24270 */
[----:B------:R-:W-:Y:S02]  /*14580*/  PRMT R24, RZ, 0x7610, R24 ;  /* 0x00007610ff187816 */ /* 0x000fe40000000018 */
[----:B------:R-:W-:Y:S02]  /*14590*/  PRMT R10, RZ, 0x7610, R10 ;  /* 0x00007610ff0a7816 */ /* 0x000fe4000000000a */
[----:B------:R-:W-:Y:S02]  /*145a0*/  ISETP.GT.AND P2, PT, R2, 0xfa, PT ;  /* 0x000000fa0200780c */ /* 0x000fe40003f44270 */
[----:B------:R-:W-:-:S03]  /*145b0*/  PRMT R9, RZ, 0x7610, R9 ;  /* 0x00007610ff097816 */ /* 0x000fc60000000009 */
[----:B--2---:R-:W-:Y:S02]  /*145c0*/  @P0 IMAD.MOV.U32 R5, RZ, RZ, R28 ;  /* 0x000000ffff050224 */ /* 0x004fe400078e001c */
[----:B---3--:R-:W-:-:S05]  /*145d0*/  @P0 IMAD.MOV.U32 R4, RZ, RZ, R13 ;  /* 0x000000ffff040224 */ /* 0x008fca00078e000d */
[----:B------:R4:W2:Y:S02]  /*145e0*/  @P0 LDG.E.U16 R24, [R4.64] ;  /* 0x0000000604180981 */ /* 0x0008a4000c1e1500 */
[----:B----4-:R-:W-:Y:S02]  /*145f0*/  @P1 IMAD.MOV.U32 R5, RZ, RZ, R15 ;  /* 0x000000ffff051224 */ /* 0x010fe400078e000f */
[----:B------:R-:W-:-:S05]  /*14600*/  @P1 IMAD.MOV.U32 R4, RZ, RZ, R14 ;  /* 0x000000ffff041224 */ /* 0x000fca00078e000e */
[----:B------:R0:W3:Y:S04]  /*14610*/  @P1 LDG.E.U16 R10, [R4.64] ;  /* 0x00000006040a1981 */ /* 0x0000e8000c1e1500 */
[----:B------:R1:W-:Y:S01]  /*14620*/  STL [R1+0x1a68], R26 ;  /* 0x001a681a01007387 */ /* 0x0003e20000100800 */
[----:B------:R-:W4:Y:S03]  /*14630*/  LDL R13, [R1+0x50c] ;  /* 0x00050c00010d7983 */ /* 0x000f260000100800 */
[----:B-1----:R-:W4:Y:S01]  /*14640*/  LDL R26, [R1+0x508] ;  /* 0x00050800011a7983 */ /* 0x002f220000100800 */
[----:B0-----:R-:W-:Y:S02]  /*14650*/  @P2 IMAD.MOV.U32 R4, RZ, RZ, R25 ;  /* 0x000000ffff042224 */ /* 0x001fe400078e0019 */
[----:B------:R-:W-:-:S05]  /*14660*/  @P2 IMAD.MOV.U32 R5, RZ, RZ, R27 ;  /* 0x000000ffff052224 */ /* 0x000fca00078e001b */
[----:B------:R4:W4:Y:S01]  /*14670*/  @P2 LDG.E.U16 R9, [R4.64] ;  /* 0x0000000604092981 */ /* 0x000922000c1e1500 */
[----:B------:R-:W-:Y:S02]  /*14680*/  ISETP.GT.AND P0, PT, R2, 0xe3, PT ;  /* 0x000000e30200780c */ /* 0x000fe40003f04270 */
[----:B------:R-:W-:Y:S01]  /*14690*/  PRMT R22, RZ, 0x7610, R22 ;  /* 0x00007610ff167816 */ /* 0x000fe20000000016 */
[----:B--2---:R0:W-:Y:S01]  /*146a0*/  STL [R1+0x1a6c], R24 ;  /* 0x001a6c1801007387 */ /* 0x0041e20000100800 */
[----:B------:R-:W2:Y:S02]  /*146b0*/  LDL R15, [R1+0x4c8] ;  /* 0x0004c800010f7983 */ /* 0x000ea40000100800 */
[----:B------:R-:W2:Y:S01]  /*146c0*/  LDL R14, [R1+0x4cc] ;  /* 0x0004cc00010e7983 */ /* 0x000ea20000100800 */
[----:B---3--:R1:W-:Y:S01]  /*146d0*/  STL [R1+0x1a70], R10 ;  /* 0x001a700a01007387 */ /* 0x0083e20000100800 */
[----:B0-----:R-:W3:Y:S02]  /*146e0*/  LDL R24, [R1+0x48c] ;  /* 0x00048c0001187983 */ /* 0x001ee40000100800 */
[----:B------:R-:W3:Y:S03]  /*146f0*/  LDL R25, [R1+0x488] ;  /* 0x0004880001197983 */ /* 0x000ee60000100800 */
[----:B----4-:R-:W-:-:S02]  /*14700*/  @P0 IMAD.MOV.U32 R4, RZ, RZ, R13 ;  /* 0x000000ffff040224 */ /* 0x010fc400078e000d */
[----:B------:R-:W-:-:S05]  /*14710*/  @P0 IMAD.MOV.U32 R5, RZ, RZ, R26 ;  /* 0x000000ffff050224 */ /* 0x000fca00078e001a */
[----:B------:R2:W4:Y:S04]  /*14720*/  @P0 LDG.E.U16 R22, [R4.64] ;  /* 0x0000000604160981 */ /* 0x000528000c1e1500 */
[----:B------:R-:W-:Y:S01]  /*14730*/  STL [R1+0x1a74], R9 ;  /* 0x001a740901007387 */ /* 0x000fe20000100800 */
[----:B------:R-:W4:Y:S02]  /*14740*/  LDL R13, [R1+0x448] ;  /* 0x00044800010d7983 */ /* 0x000f240000100800 */
[----:B-1----:R-:W4:Y:S01]  /*14750*/  LDL R10, [R1+0x44c] ;  /* 0x00044c00010a7983 */ /* 0x002f220000100800 */
[C---:B------:R-:W-:Y:S02]  /*14760*/  ISETP.GT.AND P1, PT, R2.reuse, 0xeb, PT ;  /* 0x000000eb0200780c */ /* 0x040fe40003f24270 */
[----:B------:R-:W-:-:S02]  /*14770*/  ISETP.GT.AND P0, PT, R2, 0xf3, PT ;  /* 0x000000f30200780c */ /* 0x000fc40003f04270 */
[----:B------:R-:W-:Y:S02]  /*14780*/  PRMT R18, RZ, 0x7610, R18 ;  /* 0x00007610ff127816 */ /* 0x000fe40000000012 */
[----:B------:R-:W-:Y:S02]  /*14790*/  PRMT R8, RZ, 0x7610, R8 ;  /* 0x00007610ff087816 */ /* 0x000fe40000000008 */
[----:B------:R-:W-:-:S05]  /*147a0*/  PRMT R7, RZ, 0x7610, R7 ;  /* 0x00007610ff077816 */ /* 0x000fca0000000007 */
[----:B--2---:R-:W-:Y:S02]  /*147b0*/  @P1 IMAD.MOV.U32 R5, RZ, RZ, R15 ;  /* 0x000000ffff051224 */ /* 0x004fe400078e000f */
[----:B------:R-:W-:-:S05]  /*147c0*/  @P1 IMAD.MOV.U32 R4, RZ, RZ, R14 ;  /* 0x000000ffff041224 */ /* 0x000fca00078e000e */
[----:B------:R3:W2:Y:S02]  /*147d0*/  @P1 LDG.E.U16 R18, [R4.64] ;  /* 0x0000000604121981 */ /* 0x0006a4000c1e1500 */
[----:B---3--:R-:W-:Y:S02]  /*147e0*/  @P0 IMAD.MOV.U32 R4, RZ, RZ, R24 ;  /* 0x000000ffff040224 */ /* 0x008fe400078e0018 */
[----:B------:R-:W-:-:S05]  /*147f0*/  @P0 IMAD.MOV.U32 R5, RZ, RZ, R25 ;  /* 0x000000ffff050224 */ /* 0x000fca00078e0019 */
[----:B------:R0:W3:Y:S01]  /*14800*/  @P0 LDG.E.U16 R8, [R4.64] ;  /* 0x0000000604080981 */ /* 0x0000e2000c1e1500 */
[----:B------:R-:W-:-:S03]  /*14810*/  ISETP.GT.AND P1, PT, R2, 0xfb, PT ;  /* 0x000000fb0200780c */ /* 0x000fc60003f24270 */
[----:B----4-:R-:W-:Y:S01]  /*14820*/  STL [R1+0x1a4c], R22 ;  /* 0x001a4c1601007387 */ /* 0x010fe20000100800 */
[----:B------:R-:W4:Y:S02]  /*14830*/  LDL R15, [R1+0x500] ;  /* 0x00050000010f7983 */ /* 0x000f240000100800 */
[----:B------:R-:W4:Y:S07]  /*14840*/  LDL R14, [R1+0x504] ;  /* 0x00050400010e7983 */ /* 0x000f2e0000100800 */
[----:B0-----:R-:W-:-:S02]  /*14850*/  @P1 IMAD.MOV.U32 R5, RZ, RZ, R13 ;  /* 0x000000ffff051224 */ /* 0x001fc400078e000d */
[----:B------:R-:W-:-:S05]  /*14860*/  @P1 IMAD.MOV.U32 R4, RZ, RZ, R10 ;  /* 0x000000ffff041224 */ /* 0x000fca00078e000a */
[----:B------:R4:W4:Y:S01]  /*14870*/  @P1 LDG.E.U16 R7, [R4.64] ;  /* 0x0000000604071981 */ /* 0x000922000c1e1500 */
[----:B------:R-:W-:Y:S02]  /*14880*/  ISETP.GT.AND P0, PT, R2, 0xe4, PT ;  /* 0x000000e40200780c */ /* 0x000fe40003f04270 */
[----:B------:R-:W-:Y:S01]  /*14890*/  PRMT R21, RZ, 0x7610, R21 ;  /* 0x00007610ff157816 */ /* 0x000fe20000000015 */
[----:B--2---:R-:W-:Y:S01]  /*148a0*/  STL [R1+0x1a50], R18 ;  /* 0x001a501201007387 */ /* 0x004fe20000100800 */
[----:B------:R-:W2:Y:S02]  /*148b0*/  LDL R25, [R1+0x4c0] ;  /* 0x0004c00001197983 */ /* 0x000ea40000100800 */
[----:B------:R-:W2:Y:S01]  /*148c0*/  LDL R24, [R1+0x4c4] ;  /* 0x0004c40001187983 */ /* 0x000ea20000100800 */
[----:B---3--:R-:W-:Y:S01]  /*148d0*/  STL [R1+0x1a54], R8 ;  /* 0x001a540801007387 */ /* 0x008fe20000100800 */
[----:B------:R-:W3:Y:S02]  /*148e0*/  LDL R13, [R1+0x480] ;  /* 0x00048000010d7983 */ /* 0x000ee40000100800 */
[----:B------:R-:W3:Y:S03]  /*148f0*/  LDL R10, [R1+0x484] ;  /* 0x00048400010a7983 */ /* 0x000ee60000100800 */
[----:B----4-:R-:W-:-:S02]  /*14900*/  @P0 IMAD.MOV.U32 R5, RZ, RZ, R15 ;  /* 0x000000ffff050224 */ /* 0x010fc400078e000f */
[----:B------:R-:W-:-:S05]  /*14910*/  @P0 IMAD.MOV.U32 R4, RZ, RZ, R14 ;  /* 0x000000ffff040224 */ /* 0x000fca00078e000e */
[----:B------:R2:W4:Y:S04]  /*14920*/  @P0 LDG.E.U16 R21, [R4.64] ;  /* 0x0000000604150981 */ /* 0x000528000c1e1500 */
[----:B------:R-:W-:Y:S01]  /*14930*/  STL [R1+0x1a58], R7 ;  /* 0x001a580701007387 */ /* 0x000fe20000100800 */
[----:B------:R-:W4:Y:S02]  /*14940*/  LDL R15, [R1+0x440] ;  /* 0x00044000010f7983 */ /* 0x000f240000100800 */
[----:B------:R-:W4:Y:S01]  /*14950*/  LDL R14, [R1+0x444] ;  /* 0x00044400010e7983 */ /* 0x000f220000100800 */
[C---:B------:R-:W-:Y:S02]  /*14960*/  ISETP.GT.AND P1, PT, R2.reuse, 0xec, PT ;  /* 0x000000ec0200780c */ /* 0x040fe40003f24270 */
[----:B------:R-:W-:-:S02]  /*14970*/  ISETP.GT.AND P0, PT, R2, 0xf4, PT ;  /* 0x000000f40200780c */ /* 0x000fc40003f04270 */
[----:B------:R-:W-:Y:S02]  /*14980*/  PRMT R17, RZ, 0x7610, R17 ;  /* 0x00007610ff117816 */ /* 0x000fe40000000011 */
[----:B------:R-:W-:-:S07]  /*14990*/  PRMT R6, RZ, 0x7610, R6 ;  /* 0x00007610ff067816 */ /* 0x000fce0000000006 */
[----:B--2---:R-:W-:Y:S02]  /*149a0*/  @P1 IMAD.MOV.U32 R5, RZ, RZ, R25 ;  /* 0x000000ffff051224 */ /* 0x004fe400078e0019 */
[----:B------:R-:W-:-:S05]  /*149b0*/  @P1 IMAD.MOV.U32 R4, RZ, RZ, R24 ;  /* 0x000000ffff041224 */ /* 0x000fca00078e0018 */
[----:B------:R3:W2:Y:S02]  /*149c0*/  @P1 LDG.E.U16 R17, [R4.64] ;  /* 0x0000000604111981 */ /* 0x0006a4000c1e1500 */
[----:B---3--:R-:W-:Y:S02]  /*149d0*/  @P0 IMAD.MOV.U32 R5, RZ, RZ, R13 ;  /* 0x000000ffff050224 */ /* 0x008fe400078e000d */
[----:B------:R-:W-:-:S05]  /*149e0*/  @P0 IMAD.MOV.U32 R4, RZ, RZ, R10 ;  /* 0x000000ffff040224 */ /* 0x000fca00078e000a */
[----:B------:R0:W3:Y:S01]  /*149f0*/  @P0 LDG.E.U16 R6, [R4.64] ;  /* 0x0000000604060981 */ /* 0x0000e2000c1e1500 */
[C---:B------:R-:W-:Y:S02]  /*14a00*/  ISETP.GT.AND P1, PT, R2.reuse, 0xfc, PT ;  /* 0x000000fc0200780c */ /* 0x040fe40003f24270 */
[----:B0-----:R-:W-:Y:S01]  /*14a10*/  PRMT R5, RZ, 0x7610, R5 ;  /* 0x00007610ff057816 */ /* 0x001fe20000000005 */
[----:B----4-:R0:W-:Y:S01]  /*14a20*/  STL [R1+0x1a38], R21 ;  /* 0x001a381501007387 */ /* 0x0101e20000100800 */
[----:B------:R-:W4:Y:S03]  /*14a30*/  LDL R24, [R1+0x538] ;  /* 0x0005380001187983 */ /* 0x000f260000100800 */
[----:B0-----:R-:W4:Y:S06]  /*14a40*/  LDL R21, [R1+0x53c] ;  /* 0x00053c0001157983 */ /* 0x001f2c0000100800 */
[----:B------:R4:W4:Y:S01]  /*14a50*/  @P1 LDG.E.U16 R5, [R14.64] ;  /* 0x000000060e051981 */ /* 0x000922000c1e1500 */
[----:B------:R-:W-:-:S02]  /*14a60*/  ISETP.GT.AND P0, PT, R2, 0xdd, PT ;  /* 0x000000dd0200780c */ /* 0x000fc40003f04270 */
        /* <DEDUP_REMOVED lines=8> */
[----:B------:R-:W-:Y:S01]  /*14af0*/  @P0 IMAD.MOV.U32 R14, RZ, RZ, R21 ;  /* 0x000000ffff0e0224 */ /* 0x000fe200078e0015 */
[----:B------:R-:W-:Y:S01]  /*14b00*/  STL [R1+0x1a44], R5 ;  /* 0x001a440501007387 */ /* 0x000fe20000100800 */
[----:B------:R-:W4:Y:S02]  /*14b10*/  LDL R24, [R1+0x478] ;  /* 0x0004780001187983 */ /* 0x000f240000100800 */
[----:B------:R-:W4:Y:S01]  /*14b20*/  LDL R21, [R1+0x47c] ;  /* 0x00047c0001157983 */ /* 0x000f220000100800 */
[----:B------:R2:W4:Y:S01]  /*14b30*/  @P0 LDG.E.U16 R20, [R14.64] ;  /* 0x000000060e140981 */ /* 0x000522000c1e1500 */
[C---:B------:R-:W-:Y:S02]  /*14b40*/  ISETP.GT.AND P1, PT, R2.reuse, 0xe5, PT ;  /* 0x000000e50200780c */ /* 0x040fe40003f24270 */
[----:B------:R-:W-:Y:S02]  /*14b50*/  ISETP.GT.AND P0, PT, R2, 0xed, PT ;  /* 0x000000ed0200780c */ /* 0x000fe40003f04270 */
[----:B------:R-:W-:-:S02]  /*14b60*/  PRMT R19, RZ, 0x7610, R19 ;  /* 0x00007610ff137816 */ /* 0x000fc40000000013 */
        /* <DEDUP_REMOVED lines=8> */
[----:B------:R-:W-:-:S13]  /*14bf0*/  ISETP.GT.AND P1, PT, R2, 0xf5, PT ;  /* 0x000000f50200780c */ /* 0x000fda0003f24270 */
[----:B----4-:R-:W-:Y:S02]  /*14c00*/  @P1 IMAD.MOV.U32 R15, RZ, RZ, R24 ;  /* 0x000000ffff0f1224 */ /* 0x010fe400078e0018 */
[----:B------:R-:W-:-:S05]  /*14c10*/  @P1 IMAD.MOV.U32 R14, RZ, RZ, R21 ;  /* 0x000000ffff0e1224 */ /* 0x000fca00078e0015 */
[----:B------:R-:W4:Y:S04]  /*14c20*/  @P1 LDG.E.U16 R4, [R14.64] ;  /* 0x000000060e041981 */ /* 0x000f28000c1e1500 */
[----:B------:R-:W-:Y:S01]  /*14c30*/  STL [R1+0x19f8], R20 ;  /* 0x0019f81401007387 */ /* 0x000fe20000100800 */
[----:B------:R-:W4:Y:S02]  /*14c40*/  LDL R13, [R1+0x438] ;  /* 0x00043800010d7983 */ /* 0x000f240000100800 */
[----:B------:R-:W4:Y:S01]  /*14c50*/  LDL R10, [R1+0x43c] ;  /* 0x00043c00010a7983 */ /* 0x000f220000100800 */
[----:B------:R-:W-:Y:S01]  /*14c60*/  ISETP.GT.AND P2, PT, R2, 0xfd, PT ;  /* 0x000000fd0200780c */ /* 0x000fe20003f44270 */
[----:B--2---:R0:W-:Y:S04]  /*14c70*/  STL [R1+0x19fc], R19 ;  /* 0x0019fc1301007387 */ /* 0x0041e80000100800 */
[----:B---3--:R1:W-:Y:S01]  /*14c80*/  STL [R1+0x1a00], R16 ;  /* 0x001a001001007387 */ /* 0x0083e20000100800 */
[----:B------:R-:W2:Y:S02]  /*14c90*/  LDL R27, [R1+0x5b0] ;  /* 0x0005b000011b7983 */ /* 0x000ea40000100800 */
[----:B------:R-:W3:Y:S02]  /*14ca0*/  LDL R26, [R1+0x5b4] ;  /* 0x0005b400011a7983 */ /* 0x000ee40000100800 */
[----:B------:R-:W3:Y:S01]  /*14cb0*/  LDL R25, [R1+0x5a8] ;  /* 0x0005a80001197983 */ /* 0x000ee20000100800 */
[----:B------:R-:W3:Y:S04]  /*14cc0*/  LDL R24, [R1+0x5ac] ;  /* 0x0005ac0001187983 */ /* 0x000ee80000100800 */
[----:B----4-:R4:W-:Y:S01]  /*14cd0*/  STL [R1+0x1a04], R4 ;  /* 0x001a040401007387 */ /* 0x0109e20000100800 */
[----:B------:R-:W4:Y:S02]  /*14ce0*/  LDL R21, [R1+0x570] ;  /* 0x0005700001157983 */ /* 0x000f240000100800 */
[----:B0-----:R-:W4:Y:S02]  /*14cf0*/  LDL R19, [R1+0x574] ;  /* 0x0005740001137983 */ /* 0x001f240000100800 */
[----:B------:R-:W-:-:S02]  /*14d00*/  @P2 IMAD.MOV.U32 R14, RZ, RZ, R10 ;  /* 0x000000ffff0e2224 */ /* 0x000fc400078e000a */
[----:B------:R-:W-:Y:S01]  /*14d10*/  @P2 IMAD.MOV.U32 R15, RZ, RZ, R13 ;  /* 0x000000ffff0f2224 */ /* 0x000fe200078e000d */
[----:B------:R-:W4:Y:S04]  /*14d20*/  LDL R10, [R1+0x56c] ;  /* 0x00056c00010a7983 */ /* 0x000f280000100800 */
[----:B------:R-:W4:Y:S01]  /*14d30*/  LDL R13, [R1+0x568] ;  /* 0x00056800010d7983 */ /* 0x000f220000100800 */
[----:B------:R-:W-:Y:S02]  /*14d40*/  ISETP.GT.AND P0, PT, R2, 0xce, PT ;  /* 0x000000ce0200780c */ /* 0x000fe40003f04270 */
[----:B------:R-:W-:Y:S02]  /*14d50*/  PRMT R3, RZ, 0x7610, R3 ;  /* 0x00007610ff037816 */ /* 0x000fe40000000003 */
[----:B------:R-:W-:-:S04]  /*14d60*/  PRMT R5, RZ, 0x7610, R5 ;  /* 0x00007610ff057816 */ /* 0x000fc80000000005 */
[----:B------:R2:W4:Y:S01]  /*14d70*/  @P2 LDG.E.U16 R3, [R14.64] ;  /* 0x000000060e032981 */ /* 0x000522000c1e1500 */
[----:B------:R-:W-:Y:S02]  /*14d80*/  ISETP.GT.AND P1, PT, R2, 0xcf, PT ;  /* 0x000000cf0200780c */ /* 0x000fe40003f24270 */
[----:B------:R-:W-:Y:S02]  /*14d90*/  PRMT R23, RZ, 0x7610, R23 ;  /* 0x00007610ff177816 */ /* 0x000fe40000000017 */
[----:B-1----:R-:W-:Y:S02]  /*14da0*/  PRMT R16, RZ, 0x7610, R16 ;  /* 0x00007610ff107816 */ /* 0x002fe40000000010 */
[----:B------:R-:W-:Y:S01]  /*14db0*/  PRMT R8, RZ, 0x7610, R8 ;  /* 0x00007610ff087816 */ /* 0x000fe20000000008 */
[----:B--2---:R-:W-:Y:S02]  /*14dc0*/  @P0 IMAD.MOV.U32 R15, RZ, RZ, R27 ;  /* 0x000000ffff0f0224 */ /* 0x004fe400078e001b */
[----:B---3--:R-:W-:-:S05]  /*14dd0*/  @P0 IMAD.MOV.U32 R14, RZ, RZ, R26 ;  /* 0x000000ffff0e0224 */ /* 0x008fca00078e001a */
[----:B------:R0:W2:Y:S01]  /*14de0*/  @P0 LDG.E.U16 R5, [R14.64] ;  /* 0x000000060e050981 */ /* 0x0000a2000c1e1500 */
[----:B------:R-:W-:Y:S01]  /*14df0*/  ISETP.GT.AND P0, PT, R2, 0xd6, PT ;  /* 0x000000d60200780c */ /* 0x000fe20003f04270 */
[----:B0-----:R-:W-:Y:S02]  /*14e00*/  @P1 IMAD.MOV.U32 R14, RZ, RZ, R24 ;  /* 0x000000ffff0e1224 */ /* 0x001fe400078e0018 */
[----:B------:R-:W-:-:S05]  /*14e10*/  @P1 IMAD.MOV.U32 R15, RZ, RZ, R25 ;  /* 0x000000ffff0f1224 */ /* 0x000fca00078e0019 */
[----:B------:R4:W3:Y:S01]  /*14e20*/  @P1 LDG.E.U16 R23, [R14.64] ;  /* 0x000000060e171981 */ /* 0x0008e2000c1e1500 */
[----:B------:R-:W-:-:S04]  /*14e30*/  ISETP.GT.AND P1, PT, R2, 0xd7, PT ;  /* 0x000000d70200780c */ /* 0x000fc80003f24270 */
[----:B----4-:R-:W-:Y:S02]  /*14e40*/  @P0 IMAD.MOV.U32 R14, RZ, RZ, R19 ;  /* 0x000000ffff0e0224 */ /* 0x010fe400078e0013 */
[----:B------:R-:W-:-:S05]  /*14e50*/  @P0 IMAD.MOV.U32 R15, RZ, RZ, R21 ;  /* 0x000000ffff0f0224 */ /* 0x000fca00078e0015 */
[----:B------:R0:W4:Y:S02]  /*14e60*/  @P0 LDG.E.U16 R16, [R14.64] ;  /* 0x000000060e100981 */ /* 0x000124000c1e1500 */
[----:B0-----:R-:W-:Y:S02]  /*14e70*/  @P1 IMAD.MOV.U32 R14, RZ, RZ, R10 ;  /* 0x000000ffff0e1224 */ /* 0x001fe400078e000a */
[----:B------:R-:W-:-:S05]  /*14e80*/  @P1 IMAD.MOV.U32 R15, RZ, RZ, R13 ;  /* 0x000000ffff0f1224 */ /* 0x000fca00078e000d */
[----:B------:R-:W3:Y:S04]  /*14e90*/  @P1 LDG.E.U16 R8, [R14.64] ;  /* 0x000000060e081981 */ /* 0x000ee8000c1e1500 */
[----:B------:R-:W-:Y:S01]  /*14ea0*/  STL [R1+0x1a08], R3 ;  /* 0x001a080301007387 */ /* 0x000fe20000100800 */
[----:B------:R-:W3:Y:S03]  /*14eb0*/  LDL R4, [R1+0x534] ;  /* 0x0005340001047983 */ /* 0x000ee60000100800 */
[----:B--2---:R0:W-:Y:S01]  /*14ec0*/  STL [R1+0x138], R5 ;  /* 0x0001380501007387 */ /* 0x0041e20000100800 */
[----:B------:R-:W2:Y:S02]  /*14ed0*/  LDL R21, [R1+0x528] ;  /* 0x0005280001157983 */ /* 0x000ea40000100800 */
[----:B------:R-:W2:Y:S01]  /*14ee0*/  LDL R19, [R1+0x52c] ;  /* 0x00052c0001137983 */ /* 0x000ea20000100800 */
[----:B0-----:R-:W2:Y:S04]  /*14ef0*/  LDL R5, [R1+0x530] ;  /* 0x0005300001057983 */ /* 0x001ea80000100800 */
[----:B----4-:R0:W-:Y:S01]  /*14f00*/  STL [R1+0x124], R16 ;  /* 0x0001241001007387 */ /* 0x0101e20000100800 */
[----:B------:R-:W4:Y:S02]  /*14f10*/  LDL R13, [R1+0x4f4] ;  /* 0x0004f400010d7983 */ /* 0x000f240000100800 */
[----:B------:R-:W4:Y:S01]  /*14f20*/  LDL R10, [R1+0x4e8] ;  /* 0x0004e800010a7983 */ /* 0x000f220000100800 */
[----:B0-----:R-:W4:Y:S04]  /*14f30*/  LDL R16, [R1+0x4f0] ;  /* 0x0004f00001107983 */ /* 0x001f280000100800 */
[----:B---3--:R0:W-:Y:S04]  /*14f40*/  STL [R1+0x120], R8 ;  /* 0x0001200801007387 */ /* 0x0081e80000100800 */
[----:B0-----:R-:W3:Y:S01]  /*14f50*/  LDL R8, [R1+0x4ec] ;  /* 0x0004ec0001087983 */ /* 0x001ee20000100800 */
[----:B------:R-:W-:-:S02]  /*14f60*/  ISETP.GT.AND P0, PT, R2, 0xde, PT ;  /* 0x000000de0200780c */ /* 0x000fc40003f04270 */
[----:B------:R-:W-:Y:S02]  /*14f70*/  ISETP.GT.AND P1, PT, R2, 0xdf, PT ;  /* 0x000000df0200780c */ /* 0x000fe40003f24270 */
[----:B------:R-:W-:Y:S02]  /*14f80*/  PRMT R22, RZ, 0x7610, R22 ;  /* 0x00007610ff167816 */ /* 0x000fe40000000016 */
[----:B------:R-:W-:-:S07]  /*14f90*/  PRMT R18, RZ, 0x7610, R18 ;  /* 0x00007610ff127816 */ /* 0x000fce0000000012 */
[----:B------:R-:W-:Y:S01]  /*14fa0*/  @P0 IMAD.MOV.U32 R14, RZ, RZ, R4 ;  /* 0x000000ffff0e0224 */ /* 0x000fe200078e0004 */
[----:B------:R-:W-:Y:S02]  /*14fb0*/  PRMT R11, RZ, 0x7610, R11 ;  /* 0x00007610ff0b7816 */ /* 0x000fe4000000000b */
[----:B------:R-:W-:Y:S01]  /*14fc0*/  PRMT R7, RZ, 0x7610, R7 ;  /* 0x00007610ff077816 */ /* 0x000fe20000000007 */
[----:B------:R-:W3:Y:S01]  /*14fd0*/  LDL R4, [R1+0x4b4] ;  /* 0x0004b40001047983 */ /* 0x000ee20000100800 */
[----:B--2---:R-:W-:-:S03]  /*14fe0*/  @P0 IMAD.MOV.U32 R15, RZ, RZ, R5 ;  /* 0x000000ffff0f0224 */ /* 0x004fc600078e0005 */
[----:B------:R-:W2:Y:S04]  /*14ff0*/  LDL R5, [R1+0x4b0] ;  /* 0x0004b00001057983 */ /* 0x000ea80000100800 */
[----:B------:R0:W2:Y:S01]  /*15000*/  @P0 LDG.E.U16 R22, [R14.64] ;  /* 0x000000060e160981 */ /* 0x0000a2000c1e1500 */
[C---:B------:R-:W-:Y:S01]  /*15010*/  ISETP.GT.AND P0, PT, R2.reuse, 0xe6, PT ;  /* 0x000000e60200780c */ /* 0x040fe20003f04270 */
[----:B0-----:R-:W-:Y:S02]  /*15020*/  @P1 IMAD.MOV.U32 R14, RZ, RZ, R19 ;  /* 0x000000ffff0e1224 */ /* 0x001fe400078e0013 */
[----:B------:R-:W-:Y:S01]  /*15030*/  @P1 IMAD.MOV.U32 R15, RZ, RZ, R21 ;  /* 0x000000ffff0f1224 */ /* 0x000fe200078e0015 */
[----:B------:R-:W2:Y:S04]  /*15040*/  LDL R19, [R1+0x4a8] ;  /* 0x0004a80001137983 */ /* 0x000ea80000100800 */
[----:B------:R4:W2:Y:S01]  /*15050*/  @P1 LDG.E.U16 R18, [R14.64] ;  /* 0x000000060e121981 */ /* 0x0008a2000c1e1500 */
[----:B------:R-:W-:-:S04]  /*15060*/  ISETP.GT.AND P1, PT, R2, 0xe7, PT ;  /* 0x000000e70200780c */ /* 0x000fc80003f24270 */
[----:B----4-:R-:W-:Y:S02]  /*15070*/  @P0 IMAD.MOV.U32 R14, RZ, RZ, R13 ;  /* 0x000000ffff0e0224 */ /* 0x010fe400078e000d */
[----:B------:R-:W-:-:S05]  /*15080*/  @P0 IMAD.MOV.U32 R15, RZ, RZ, R16 ;  /* 0x000000ffff0f0224 */ /* 0x000fca00078e0010 */
[----:B------:R0:W4:Y:S02]  /*15090*/  @P0 LDG.E.U16 R11, [R14.64] ;  /* 0x000000060e0b0981 */ /* 0x000124000c1e1500 */
[----:B0-----:R-:W-:Y:S02]  /*150a0*/  @P1 IMAD.MOV.U32 R15, RZ, RZ, R10 ;  /* 0x000000ffff0f1224 */ /* 0x001fe400078e000a */
[----:B---3--:R-:W-:-:S05]  /*150b0*/  @P1 IMAD.MOV.U32 R14, RZ, RZ, R8 ;  /* 0x000000ffff0e1224 */ /* 0x008fca00078e0008 */
[----:B------:R0:W3:Y:S04]  /*150c0*/  @P1 LDG.E.U16 R7, [R14.64] ;  /* 0x000000060e071981 */ /* 0x0000e8000c1e1500 */
[----:B------:R-:W-:Y:S01]  /*150d0*/  STL [R1+0x128], R23 ;  /* 0x0001281701007387 */ /* 0x000fe20000100800 */
[----:B------:R-:W-:-:S13]  /*150e0*/  ISETP.GT.AND P0, PT, R2, 0xee, PT ;  /* 0x000000ee0200780c */ /* 0x000fda0003f04270 */
[----:B0-----:R-:W-:Y:S01]  /*150f0*/  @P0 IMAD.MOV.U32 R14, RZ, RZ, R4 ;  /* 0x000000ffff0e0224 */ /* 0x001fe200078e0004 */
        /* <DEDUP_REMOVED lines=8> */
[----:B---3--:R0:W-:Y:S01]  /*15180*/  STL [R1+0x104], R7 ;  /* 0x0001040701007387 */ /* 0x0081e20000100800 */
[----:B------:R-:W-:-:S02]  /*15190*/  @P0 IMAD.MOV.U32 R15, RZ, RZ, R5 ;  /* 0x000000ffff0f0224 */ /* 0x000fc400078e0005 */
[----:B------:R-:W3:Y:S02]  /*151a0*/  LDL R5, [R1+0x428] ;  /* 0x0004280001057983 */ /* 0x000ee40000100800 */
[----:B------:R-:W3:Y:S01]  /*151b0*/  LDL R4, [R1+0x42c] ;  /* 0x00042c0001047983 */ /* 0x000ee20000100800 */
[----:B0-----:R-:W3:Y:S01]  /*151c0*/  LDL R7, [R1+0x434] ;  /* 0x0004340001077983 */ /* 0x001ee20000100800 */
[----:B------:R-:W-:Y:S02]  /*151d0*/  ISETP.GT.AND P1, PT, R2, 0xef, PT ;  /* 0x000000ef0200780c */ /* 0x000fe40003f24270 */
[----:B------:R-:W-:Y:S02]  /*151e0*/  PRMT R20, RZ, 0x7610, R20 ;  /* 0x00007610ff147816 */ /* 0x000fe40000000014 */
[----:B------:R-:W-:-:S04]  /*151f0*/  PRMT R17, RZ, 0x7610, R17 ;  /* 0x00007610ff117816 */ /* 0x000fc80000000011 */
[----:B------:R0:W3:Y:S01]  /*15200*/  @P0 LDG.E.U16 R20, [R14.64] ;  /* 0x000000060e140981 */ /* 0x0000e2000c1e1500 */
[----:B------:R-:W-:-:S04]  /*15210*/  ISETP.GT.AND P0, PT, R2, 0xf6, PT ;  /* 0x000000f60200780c */ /* 0x000fc80003f04270 */
[----:B0-----:R-:W-:Y:S01]  /*15220*/  @P1 IMAD.MOV.U32 R15, RZ, RZ, R19 ;  /* 0x000000ffff0f1224 */ /* 0x001fe200078e0013 */
[----:B------:R-:W-:Y:S02]  /*15230*/  PRMT R12, RZ, 0x7610, R12 ;  /* 0x00007610ff0c7816 */ /* 0x000fe4000000000c */
[----:B------:R-:W-:Y:S02]  /*15240*/  PRMT R9, RZ, 0x7610, R9 ;  /* 0x00007610ff097816 */ /* 0x000fe40000000009 */
[----:B------:R-:W-:Y:S02]  /*15250*/  PRMT R6, RZ, 0x7610, R6 ;  /* 0x00007610ff067816 */ /* 0x000fe40000000006 */
[----:B------:R-:W-:Y:S01]  /*15260*/  PRMT R3, RZ, 0x7610, R3 ;  /* 0x00007610ff037816 */ /* 0x000fe20000000003 */
[----:B--2---:R-:W-:-:S05]  /*15270*/  @P1 IMAD.MOV.U32 R14, RZ, RZ, R18 ;  /* 0x000000ffff0e1224 */ /* 0x004fca00078e0012 */
[----:B------:R0:W2:Y:S01]  /*15280*/  @P1 LDG.E.U16 R17, [R14.64] ;  /* 0x000000060e111981 */ /* 0x0000a2000c1e1500 */
[----:B------:R-:W-:Y:S01]  /*15290*/  ISETP.GT.AND P1, PT, R2, 0xf7, PT ;  /* 0x000000f70200780c */ /* 0x000fe20003f24270 */
[----:B0-----:R-:W-:Y:S02]  /*152a0*/  @P0 IMAD.MOV.U32 R14, RZ, RZ, R13 ;  /* 0x000000ffff0e0224 */ /* 0x001fe400078e000d */
[----:B------:R-:W-:-:S05]  /*152b0*/  @P0 IMAD.MOV.U32 R15, RZ, RZ, R16 ;  /* 0x000000ffff0f0224 */ /* 0x000fca00078e0010 */
[----:B------:R4:W2:Y:S01]  /*152c0*/  @P0 LDG.E.U16 R12, [R14.64] ;  /* 0x000000060e0c0981 */ /* 0x0008a2000c1e1500 */
[----:B------:R-:W-:-:S04]  /*152d0*/  ISETP.GT.AND P0, PT, R2, 0xfe, PT ;  /* 0x000000fe0200780c */ /* 0x000fc80003f04270 */
[----:B----4-:R-:W-:Y:S02]  /*152e0*/  @P1 IMAD.MOV.U32 R14, RZ, RZ, R10 ;  /* 0x000000ffff0e1224 */ /* 0x010fe400078e000a */
[----:B------:R-:W-:-:S05]  /*152f0*/  @P1 IMAD.MOV.U32 R15, RZ, RZ, R11 ;  /* 0x000000ffff0f1224 */ /* 0x000fca00078e000b */
[----:B------:R3:W4:Y:S01]  /*15300*/  @P1 LDG.E.U16 R9, [R14.64] ;  /* 0x000000060e091981 */ /* 0x000722000c1e1500 */
[----:B------:R-:W-:Y:S01]  /*15310*/  ISETP.GT.AND P1, PT, R2, 0xff, PT ;  /* 0x000000ff0200780c */ /* 0x000fe20003f24270 */
[----:B---3--:R-:W-:Y:S02]  /*15320*/  @P0 IMAD.MOV.U32 R14, RZ, RZ, R7 ;  /* 0x000000ffff0e0224 */ /* 0x008fe400078e0007 */
[----:B------:R-:W-:-:S05]  /*15330*/  @P0 IMAD.MOV.U32 R15, RZ, RZ, R8 ;  /* 0x000000ffff0f0224 */ /* 0x000fca00078e0008 */
[----:B------:R0:W3:Y:S05]  /*15340*/  @P0 LDG.E.U16 R6, [R14.64] ;  /* 0x000000060e060981 */ /* 0x0000ea000c1e1500 */
[----:B0-----:R-:W-:Y:S02]  /*15350*/  @P1 IMAD.MOV.U32 R14, RZ, RZ, R4 ;  /* 0x000000ffff0e1224 */ /* 0x001fe400078e0004 */
[----:B------:R-:W-:-:S05]  /*15360*/  @P1 IMAD.MOV.U32 R15, RZ, RZ, R5 ;  /* 0x000000ffff0f1224 */ /* 0x000fca00078e0005 */
[----:B------:R-:W3:Y:S04]  /*15370*/  @P1 LDG.E.U16 R3, [R14.64] ;  /* 0x000000060e031981 */ /* 0x000ee8000c1e1500 */
[----:B------:R0:W-:Y:S04]  /*15380*/  STL [R1+0x11c], R22 ;  /* 0x00011c1601007387 */ /* 0x0001e80000100800 */
[----:B------:R-:W1:Y:S01]  /*15390*/  S2R R28, SR_TID.X ;  /* 0x00000000001c7919 */ /* 0x000e620000002100 */
[----:B------:R-:W-:Y:S06]  /*153a0*/  BAR.SYNC.DEFER_BLOCKING 0x0 ;  /* 0x0000000000007b1d */ /* 0x000fec0000010000 */
[----:B0-----:R-:W0:Y:S01]  /*153b0*/  S2R R22, SR_TID.X ;  /* 0x0000000000167919 */ /* 0x001e220000002100 */
[----:B------:R-:W-:Y:S02]  /*153c0*/  STL [R1+0x1970], R14 ;  /* 0x0019700e01007387 */ /* 0x000fe40000100800 */
[----:B------:R-:W-:Y:S02]  /*153d0*/  STL [R1+0x1974], R14 ;  /* 0x0019740e01007387 */ /* 0x000fe40000100800 */
[----:B------:R-:W-:Y:S01]  /*153e0*/  STL [R1+0x197c], R14 ;  /* 0x00197c0e01007387 */ /* 0x000fe20000100800 */
[----:B------:R-:W-:Y:S01]  /*153f0*/  STL [R1+0x1984], R14 ;  /* 0x0019840e01007387 */ /* 0x000fe20000100800 */
[----:B------:R-:W-:Y:S02]  /*15400*/  STL [R1+0x198c], R14 ;  /* 0x00198c0e01007387 */ /* 0x000fe40000100800 */
[----:B------:R-:W-:Y:S02]  /*15410*/  STL [R1+0x1994], R14 ;  /* 0x0019940e01007387 */ /* 0x000fe40000100800 */
[----:B------:R-:W-:Y:S01]  /*15420*/  STL [R1+0x199c], R14 ;  /* 0x00199c0e01007387 */ /* 0x000fe20000100800 */
[----:B------:R-:W-:Y:S01]  /*15430*/  STL [R1+0x19a8], R14 ;  /* 0x0019a80e01007387 */ /* 0x000fe20000100800 */
[----:B------:R-:W-:Y:S02]  /*15440*/  STL [R1+0x19b0], R14 ;  /* 0x0019b00e01007387 */ /* 0x000fe40000100800 */
[----:B------:R-:W-:Y:S02]  /*15450*/  STL [R1+0x100], R20 ;  /* 0x0001001401007387 */ /* 0x000fe40000100800 */
[----:B------:R-:W-:Y:S01]  /*15460*/  STL [R1+0x19b8], R14 ;  /* 0x0019b80e01007387 */ /* 0x000fe20000100800 */
[----:B0-----:R-:W-:Y:S04]  /*15470*/  STL [R1+0x1a98], R22 ;  /* 0x001a981601007387 */ /* 0x001fe80000100800 */
[----:B--2---:R-:W-:Y:S01]  /*15480*/  STL [R1+0xf4], R17 ;  /* 0x0000f41101007387 */ /* 0x004fe20000100800 */
[----:B------:R-:W-:Y:S03]  /*15490*/  STL [R1+0x19c0], R14 ;  /* 0x0019c00e01007387 */ /* 0x000fe60000100800 */
[----:B---3--:R-:W-:Y:S01]  /*154a0*/  STL [R1+0xe0], R3 ;  /* 0x0000e00301007387 */ /* 0x008fe20000100800 */
[----:B------:R-:W-:Y:S02]  /*154b0*/  STL [R1+0x19c8], R14 ;  /* 0x0019c80e01007387 */ /* 0x000fe40000100800 */
[----:B------:R-:W-:Y:S02]  /*154c0*/  STL [R1+0x19d0], R14 ;  /* 0x0019d00e01007387 */ /* 0x000fe40000100800 */
[----:B------:R-:W-:Y:S01]  /*154d0*/  STL [R1+0xf0], R12 ;  /* 0x0000f00c01007387 */ /* 0x000fe20000100800 */
[----:B------:R0:W-:Y:S01]  /*154e0*/  STL [R1+0x1aac], R0 ;  /* 0x001aac0001007387 */ /* 0x0001e20000100800 */
[----:B----4-:R-:W-:Y:S03]  /*154f0*/  STL [R1+0xe8], R9 ;  /* 0x0000e80901007387 */ /* 0x010fe60000100800 */
[----:B0-----:R-:W2:Y:S04]  /*15500*/  LDL.LU R0, [R1+0x398] ;  /* 0x0003980001007983 */ /* 0x001ea80000300800 */
[----:B--2---:R0:W-:Y:S04]  /*15510*/  STL [R1+0x1ab0], R0 ;  /* 0x001ab00001007387 */ /* 0x0041e80000100800 */
[----:B0-----:R-:W2:Y:S01]  /*15520*/  LDL.LU R0, [R1+0x3bc] ;  /* 0x0003bc0001007983 */ /* 0x001ea20000300800 */
[----:B-1----:R-:W-:-:S02]  /*15530*/  LOP3.LUT R28, R28, 0x7f, RZ, 0xc0, !PT ;  /* 0x0000007f1c1c7812 */ /* 0x002fc400078ec0ff */
[----:B------:R-:W-:Y:S02]  /*15540*/  LOP3.LUT R27, R22, 0x7f, RZ, 0xc0, !PT ;  /* 0x0000007f161b7812 */ /* 0x000fe400078ec0ff */
[----:B------:R-:W-:-:S04]  /*15550*/  LOP3.LUT R3, R28, 0x80, RZ, 0xfc, !PT ;  /* 0x000000801c037812 */ /* 0x000fc800078efcff */
[----:B------:R-:W-:Y:S01]  /*15560*/  ISETP.GE.AND P1, PT, R3, R2, PT ;  /* 0x000000020300720c */ /* 0x000fe20003f26270 */
[----:B--2---:R0:W-:Y:S01]  /*15570*/  STL [R1+0x1ab4], R0 ;  /* 0x001ab40001007387 */ /* 0x0041e20000100800 */
[----:B------:R1:W-:Y:S03]  /*15580*/  STL [R1+0xe4], R6 ;  /* 0x0000e40601007387 */ /* 0x0003e60000100800 */
[----:B0-----:R-:W2:Y:S01]  /*15590*/  LDL.LU R0, [R1+0x3e0] ;  /* 0x0003e00001007983 */ /* 0x001ea20000300800 */
[----:B------:R-:W3:Y:S02]  /*155a0*/  LDL.LU R13, [R1+0x374] ;  /* 0x00037400010d7983 */ /* 0x000ee40000300800 */
[----:B------:R-:W4:Y:S02]  /*155b0*/  LDL.LU R23, [R1+0x350] ;  /* 0x0003500001177983 */ /* 0x000f240000300800 */
[----:B------:R-:W3:Y:S01]  /*155c0*/  LDL.LU R28, [R1+0x32c] ;  /* 0x00032c00011c7983 */ /* 0x000ee20000300800 */
[----:B------:R-:W3:Y:S01]  /*155d0*/  LDL.LU R14, [R1+0x2e8] ;  /* 0x0002e800010e7983 */ /* 0x000ee20000300800 */
[----:B------:R-:W3:Y:S02]  /*155e0*/  LDL.LU R22, [R1+0x2c4] ;  /* 0x0002c40001167983 */ /* 0x000ee40000300800 */
[----:B------:R-:W3:Y:S02]  /*155f0*/  LDL.LU R15, [R1+0x2a4] ;  /* 0x0002a400010f7983 */ /* 0x000ee40000300800 */
[----:B------:R-:W3:Y:S01]  /*15600*/  LDL.LU R3, [R1+0x284] ;  /* 0x0002840001037983 */ /* 0x000ee20000300800 */
[----:B------:R-:W3:Y:S01]  /*15610*/  LDL.LU R4, [R1+0x264] ;  /* 0x0002640001047983 */ /* 0x000ee20000300800 */
[----:B------:R-:W3:Y:S02]  /*15620*/  LDL.LU R19, [R1+0x248] ;  /* 0x0002480001137983 */ /* 0x000ee40000300800 */
[----:B------:R-:W3:Y:S02]  /*15630*/  LDL.LU R20, [R1+0x228] ;  /* 0x0002280001147983 */ /* 0x000ee40000300800 */
[----:B------:R-:W3:Y:S01]  /*15640*/  LDL.LU R5, [R1+0x210] ;  /* 0x0002100001057983 */ /* 0x000ee20000300800 */
[----:B-1----:R-:W3:Y:S01]  /*15650*/  LDL.LU R6, [R1+0x1f8] ;  /* 0x0001f80001067983 */ /* 0x002ee20000300800 */
[----:B------:R-:W3:Y:S02]  /*15660*/  LDL.LU R17, [R1+0x1e0] ;  /* 0x0001e00001117983 */ /* 0x000ee40000300800 */
[----:B------:R-:W3:Y:S02]  /*15670*/  LDL.LU R21, [R1+0x1c8] ;  /* 0x0001c80001157983 */ /* 0x000ee40000300800 */
[----:B------:R-:W3:Y:S01]  /*15680*/  LDL.LU R7, [R1+0x150] ;  /* 0x0001500001077983 */ /* 0x000ee20000300800 */
[----:B------:R-:W3:Y:S01]  /*15690*/  LDL.LU R8, [R1+0x110] ;  /* 0x0001100001087983 */ /* 0x000ee20000300800 */
[----:B------:R-:W3:Y:S02]  /*156a0*/  LDL.LU R18, [R1+0xd8] ;  /* 0x0000d80001127983 */ /* 0x000ee40000300800 */
[----:B------:R-:W3:Y:S02]  /*156b0*/  LDL.LU R9, [R1+0xc0] ;  /* 0x0000c00001097983 */ /* 0x000ee40000300800 */
[----:B------:R-:W3:Y:S01]  /*156c0*/  LDL.LU R10, [R1+0xa8] ;  /* 0x0000a800010a7983 */ /* 0x000ee20000300800 */
[----:B------:R-:W3:Y:S01]  /*156d0*/  LDL.LU R24, [R1+0x70] ;  /* 0x0000700001187983 */ /* 0x000ee20000300800 */
[----:B------:R-:W-:-:S02]  /*156e0*/  IMAD.SHL.U32 R16, R27, 0x2, RZ ;  /* 0x000000021b107824 */ /* 0x000fc400078e00ff */
[----:B------:R-:W3:Y:S02]  /*156f0*/  LDL.LU R26, [R1+0x58] ;  /* 0x00005800011a7983 */ /* 0x000ee40000300800 */
[----:B------:R-:W3:Y:S01]  /*15700*/  LDL.LU R11, [R1+0x40] ;  /* 0x00004000010b7983 */ /* 0x000ee20000300800 */
[----:B------:R-:W3:Y:S01]  /*15710*/  LDL.LU R12, [R1+0x28] ;  /* 0x00002800010c7983 */ /* 0x000ee20000300800 */
[----:B------:R-:W3:Y:S02]  /*15720*/  LDL.LU R25, [R1+0x10] ;  /* 0x0000100001197983 */ /* 0x000ee40000300800 */
[----:B------:R-:W3:Y:S01]  /*15730*/  LDL.LU R29, [R1] ;  /* 0x00000000011d7983 */ /* 0x000ee20000300800 */
[----:B------:R-:W-:Y:S02]  /*15740*/  ISETP.GE.AND P0, PT, R27, R2, PT ;  /* 0x000000021b00720c */ /* 0x000fe40003f06270 */
[----:B------:R-:W3:Y:S04]  /*15750*/  LDL.LU R2, [R1+0x30c] ;  /* 0x00030c0001027983 */ /* 0x000ee80000300800 */
[----:B--2---:R0:W-:Y:S04]  /*15760*/  STS.U16 [R16], R0 ;  /* 0x0000000010007388 */ /* 0x0041e80000000400 */
[----:B0-----:R-:W2:Y:S04]  /*15770*/  LDL.LU R0, [R1+0x1ab4] ;  /* 0x001ab40001007983 */ /* 0x001ea80000300800 */
[----:B--2---:R0:W-:Y:S04]  /*15780*/  STS.U16 [R16+0x800], R0 ;  /* 0x0008000010007388 */ /* 0x0041e80000000400 */
[----:B0-----:R-:W2:Y:S04]  /*15790*/  LDL.LU R0, [R1+0x1ab0] ;  /* 0x001ab00001007983 */ /* 0x001ea80000300800 */
[----:B--2---:R0:W-:Y:S04]  /*157a0*/  STS.U16 [R16+0x1000], R0 ;  /* 0x0010000010007388 */ /* 0x0041e80000000400 */
[----:B0-----:R-:W2:Y:S01]  /*157b0*/  LDL.LU R0, [R1+0x1aac] ;  /* 0x001aac0001007983 */ /* 0x001ea20000300800 */
[----:B---3--:R0:W-:Y:S02]  /*157c0*/  STS.U16 [R16+0x1800], R13 ;  /* 0x0018000d10007388 */ /* 0x0081e40000000400 */
[----:B----4-:R1:W-:Y:S02]  /*157d0*/  STS.U16 [R16+0x2000], R23 ;  /* 0x0020001710007388 */ /* 0x0103e40000000400 */
[----:B------:R3:W-:Y:S01]  /*157e0*/  STS.U16 [R16+0x2800], R28 ;  /* 0x0028001c10007388 */ /* 0x0007e20000000400 */
[----:B0-----:R-:W4:Y:S01]  /*157f0*/  LDL.LU R13, [R1+0x1aa8] ;  /* 0x001aa800010d7983 */ /* 0x001f220000300800 */
[----:B-1----:R-:W4:Y:S02]  /*15800*/  LDL.LU R23, [R1+0x1aa4] ;  /* 0x001aa40001177983 */ /* 0x002f240000300800 */
[----:B---3--:R-:W3:Y:S01]  /*15810*/  LDL.LU R28, [R1+0x1aa0] ;  /* 0x001aa000011c7983 */ /* 0x008ee20000300800 */
[----:B------:R0:W-:Y:S01]  /*15820*/  STS.U16 [R16+0x3000], R2 ;  /* 0x0030000210007388 */ /* 0x0001e20000000400 */
[----:B------:R-:W-:Y:S02]  /*15830*/  STS.U16 [R16+0x3800], R14 ;  /* 0x0038000e10007388 */ /* 0x000fe40000000400 */
[----:B------:R-:W-:Y:S02]  /*15840*/  STS.U16 [R16+0x4000], R22 ;  /* 0x0040001610007388 */ /* 0x000fe40000000400 */
[----:B------:R-:W-:Y:S01]  /*15850*/  STS.U16 [R16+0x4800], R15 ;  /* 0x0048000f10007388 */ /* 0x000fe20000000400 */
[----:B------:R-:W-:Y:S01]  /*15860*/  STS.U16 [R16+0x5000], R3 ;  /* 0x0050000310007388 */ /* 0x000fe20000000400 */
        /* <DEDUP_REMOVED lines=13> */
[----:B------:R-:W-:Y:S01]  /*15940*/  STS.U16 [R16+0xc000], R26 ;  /* 0x00c0001a10007388 */ /* 0x000fe20000000400 */
[----:B0-----:R-:W0:Y:S01]  /*15950*/  S2R R2, SR_TID.X ;  /* 0x0000000000027919 */ /* 0x001e220000002100 */
[----:B------:R-:W-:Y:S02]  /*15960*/  STS.U16 [R16+0xc800], R11 ;  /* 0x00c8000b10007388 */ /* 0x000fe40000000400 */
[----:B------:R-:W-:Y:S01]  /*15970*/  STS.U16 [R16+0xd000], R12 ;  /* 0x00d0000c10007388 */ /* 0x000fe20000000400 */
[----:B--2---:R1:W-:Y:S04]  /*15980*/  STL [R1+0x1a9c], R0 ;  /* 0x001a9c0001007387 */ /* 0x0043e80000100800 */
[----:B-1----:R-:W2:Y:S01]  /*15990*/  LDL.LU R0, [R1+0x3dc] ;  /* 0x0003dc0001007983 */ /* 0x002ea20000300800 */
[----:B------:R-:W2:Y:S02]  /*159a0*/  LDL.LU R22, [R1+0x3b8] ;  /* 0x0003b80001167983 */ /* 0x000ea40000300800 */
[----:B------:R-:W2:Y:S02]  /*159b0*/  LDL.LU R11, [R1+0x394] ;  /* 0x00039400010b7983 */ /* 0x000ea40000300800 */
[----:B------:R1:W-:Y:S01]  /*159c0*/  STS.U16 [R16+0xd800], R25 ;  /* 0x00d8001910007388 */ /* 0x0003e20000000400 */
[----:B------:R-:W2:Y:S04]  /*159d0*/  LDL.LU R12, [R1+0x370] ;  /* 0x00037000010c7983 */ /* 0x000ea80000300800 */
[----:B------:R0:W-:Y:S04]  /*159e0*/  STS.U16 [R16+0xe000], R29 ;  /* 0x00e0001d10007388 */ /* 0x0001e80000000400 */
[----:B-1----:R-:W2:Y:S01]  /*159f0*/  LDL.LU R25, [R1+0x34c] ;  /* 0x00034c0001197983 */ /* 0x002ea20000300800 */
[----:B0-----:R-:W2:Y:S02]  /*15a00*/  LDL.LU R29, [R1+0x328] ;  /* 0x00032800011d7983 */ /* 0x001ea40000300800 */
[----:B------:R-:W2:Y:S02]  /*15a10*/  LDL.LU R14, [R1+0x260] ;  /* 0x00026000010e7983 */ /* 0x000ea40000300800 */
[----:B------:R-:W2:Y:S01]  /*15a20*/  LDL.LU R15, [R1+0x244] ;  /* 0x00024400010f7983 */ /* 0x000ea20000300800 */
[----:B------:R-:W2:Y:S01]  /*15a30*/  LDL.LU R3, [R1+0x224] ;  /* 0x0002240001037983 */ /* 0x000ea20000300800 */
[----:B------:R-:W2:Y:S02]  /*15a40*/  LDL.LU R4, [R1+0x20c] ;  /* 0x00020c0001047983 */ /* 0x000ea40000300800 */
        /* <DEDUP_REMOVED lines=12> */
[----:B------:R-:W2:Y:S01]  /*15b10*/  LDL.LU R26, [R1+0xc] ;  /* 0x00000c00011a7983 */ /* 0x000ea20000300800 */
[----:B---3--:R-:W-:Y:S01]  /*15b20*/  STS.U16 [R16+0xe800], R28 ;  /* 0x00e8001c10007388 */ /* 0x008fe20000000400 */
[----:B------:R0:W-:Y:S01]  /*15b30*/  STL [R1+0x1a78], R16 ;  /* 0x001a781001007387 */ /* 0x0001e20000100800 */
[----:B------:R-:W-:-:S02]  /*15b40*/  LOP3.LUT R2, R2, 0x7f, RZ, 0xc0, !PT ;  /* 0x0000007f02027812 */ /* 0x000fc400078ec0ff */
[----:B0-----:R-:W3:Y:S01]  /*15b50*/  LDL.LU R16, [R1+0x280] ;  /* 0x0002800001107983 */ /* 0x001ee20000300800 */
[----:B------:R-:W-:Y:S02]  /*15b60*/  STL [R1+0x1968], R28 ;  /* 0x0019681c01007387 */ /* 0x000fe40000100800 */
[----:B------:R-:W-:Y:S02]  /*15b70*/  STL [R1+0x196c], R28 ;  /* 0x00196c1c01007387 */ /* 0x000fe40000100800 */
[----:B------:R-:W-:Y:S01]  /*15b80*/  STL [R1+0x1978], R28 ;  /* 0x0019781c01007387 */ /* 0x000fe20000100800 */
[----:B------:R0:W-:Y:S01]  /*15b90*/  STL [R1+0x19d4], R28 ;  /* 0x0019d41c01007387 */ /* 0x0001e20000100800 */
[----:B------:R-:W-:Y:S02]  /*15ba0*/  IMAD.SHL.U32 R2, R2, 0x2, RZ ;  /* 0x0000000202027824 */ /* 0x000fe400078e00ff */
[----:B------:R1:W-:Y:S02]  /*15bb0*/  STL [R1+0x1a7c], R27 ;  /* 0x001a7c1b01007387 */ /* 0x0003e40000100800 */
[----:B0-----:R-:W-:Y:S01]  /*15bc0*/  IMAD.SHL.U32 R28, R27, 0x2, RZ ;  /* 0x000000021b1c7824 */ /* 0x001fe200078e00ff */
[----:B------:R-:W-:Y:S01]  /*15bd0*/  LOP3.LUT R2, R2, 0x10, RZ, 0x3c, !PT ;  /* 0x0000001002027812 */ /* 0x000fe200078e3cff */
[----:B-1----:R-:W3:Y:S04]  /*15be0*/  LDL.LU R27, [R1+0x2a0] ;  /* 0x0002a000011b7983 */ /* 0x002ee80000300800 */
[----:B----4-:R-:W-:Y:S01]  /*15bf0*/  STS.U16 [R28+0xf000], R23 ;  /* 0x00f000171c007388 */ /* 0x010fe20000000400 */
[----:B------:R0:W-:Y:S02]  /*15c00*/  STL [R1+0x19d8], R23 ;  /* 0x0019d81701007387 */ /* 0x0001e40000100800 */
[----:B------:R-:W-:Y:S01]  /*15c10*/  STS.U16 [R28+0xf800], R13 ;  /* 0x00f8000d1c007388 */ /* 0x000fe20000000400 */
[----:B0-----:R-:W4:Y:S01]  /*15c20*/  LDL.LU R23, [R1+0x2c0] ;  /* 0x0002c00001177983 */ /* 0x001f220000300800 */
[----:B------:R0:W-:Y:S03]  /*15c30*/  STL [R1+0x1a5c], R28 ;  /* 0x001a5c1c01007387 */ /* 0x0001e60000100800 */
[----:B0-----:R-:W3:Y:S01]  /*15c40*/  LDL.LU R28, [R1+0x2e4] ;  /* 0x0002e400011c7983 */ /* 0x001ee20000300800 */
[----:B------:R0:W-:Y:S03]  /*15c50*/  STL [R1+0x19e4], R13 ;  /* 0x0019e40d01007387 */ /* 0x0001e60000100800 */
[----:B0-----:R-:W3:Y:S04]  /*15c60*/  LDL.LU R13, [R1+0x308] ;  /* 0x00030800010d7983 */ /* 0x001ee80000300800 */
[----:B--2---:R0:W-:Y:S04]  /*15c70*/  STS.U16 [R2+0x100], R0 ;  /* 0x0001000002007388 */ /* 0x0041e80000000400 */
[----:B0-----:R-:W2:Y:S01]  /*15c80*/  LDL.LU R0, [R1+0x1a9c] ;  /* 0x001a9c0001007983 */ /* 0x001ea20000300800 */
[----:B------:R0:W-:Y:S02]  /*15c90*/  STS.U16 [R2+0x900], R22 ;  /* 0x0009001602007388 */ /* 0x0001e40000000400 */
[----:B------:R1:W-:Y:S02]  /*15ca0*/  STS.U16 [R2+0x1100], R11 ;  /* 0x0011000b02007388 */ /* 0x0003e40000000400 */
[----:B------:R1:W-:Y:S01]  /*15cb0*/  STS.U16 [R2+0x1900], R12 ;  /* 0x0019000c02007388 */ /* 0x0003e20000000400 */
[----:B------:R1:W-:Y:S01]  /*15cc0*/  STS.U16 [R2+0x2100], R25 ;  /* 0x0021001902007388 */ /* 0x0003e20000000400 */
[----:B------:R1:W-:Y:S03]  /*15cd0*/  STS.U16 [R2+0x2900], R29 ;  /* 0x0029001d02007388 */ /* 0x0003e60000000400 */
[----:B0-----:R-:W3:Y:S01]  /*15ce0*/  LDL.LU R22, [R1+0x1a98] ;  /* 0x001a980001167983 */ /* 0x001ee20000300800 */
[----:B-1----:R-:W4:Y:S03]  /*15cf0*/  LDL.LU R11, [R1+0x1a94] ;  /* 0x001a9400010b7983 */ /* 0x002f260000300800 */
[----:B------:R-:W4:Y:S01]  /*15d00*/  LDL.LU R12, [R1+0x1a90] ;  /* 0x001a9000010c7983 */ /* 0x000f220000300800 */
[----:B------:R-:W4:Y:S03]  /*15d10*/  LDL.LU R25, [R1+0x1a8c] ;  /* 0x001a8c0001197983 */ /* 0x000f260000300800 */
[----:B------:R-:W4:Y:S04]  /*15d20*/  LDL.LU R29, [R1+0x1a88] ;  /* 0x001a8800011d7983 */ /* 0x000f280000300800 */
[----:B--2---:R0:W-:Y:S04]  /*15d30*/  STL [R1+0x1a80], R0 ;  /* 0x001a800001007387 */ /* 0x0041e80000100800 */
[----:B0-----:R-:W2:Y:S04]  /*15d40*/  LDL.LU R0, [R1+0x3d8] ;  /* 0x0003d80001007983 */ /* 0x001ea80000300800 */
[----:B---3--:R-:W-:Y:S01]  /*15d50*/  STS.U16 [R2+0x3100], R13 ;  /* 0x0031000d02007388 */ /* 0x008fe20000000400 */
[----:B------:R-:W-:Y:S02]  /*15d60*/  STS.U16 [R2+0x3900], R28 ;  /* 0x0039001c02007388 */ /* 0x000fe40000000400 */
[----:B----4-:R-:W-:Y:S01]  /*15d70*/  STS.U16 [R2+0x4100], R23 ;  /* 0x0041001702007388 */ /* 0x010fe20000000400 */
[----:B------:R-:W-:Y:S04]  /*15d80*/  STS.U16 [R2+0x4900], R27 ;  /* 0x0049001b02007388 */ /* 0x000fe80000000400 */
        /* <DEDUP_REMOVED lines=17> */
[----:B------:R0:W-:Y:S01]  /*15ea0*/  STS.U16 [R2+0xd900], R26 ;  /* 0x00d9001a02007388 */ /* 0x0001e20000000400 */
[----:B------:R-:W-:-:S05]  /*15eb0*/  LOP3.LUT R22, R22, 0x7f, RZ, 0xc0, !PT ;  /* 0x0000007f16167812 */ /* 0x000fca00078ec0ff */
[----:B0-----:R-:W-:Y:S01]  /*15ec0*/  IMAD.SHL.U32 R2, R22, 0x2, RZ ;  /* 0x0000000216027824 */ /* 0x001fe200078e00ff */
[----:B--2---:R0:W-:Y:S01]  /*15ed0*/  STL [R1+0x1a84], R0 ;  /* 0x001a840001007387 */ /* 0x0041e20000100800 */
[----:B------:R-:W2:Y:S02]  /*15ee0*/  LDL.LU R27, [R1+0x3b4] ;  /* 0x0003b400011b7983 */ /* 0x000ea40000300800 */
[----:B------:R-:W3:Y:S02]  /*15ef0*/  LDL.LU R16, [R1+0x390] ;  /* 0x0003900001107983 */ /* 0x000ee40000300800 */
[----:B------:R-:W4:Y:S01]  /*15f00*/  LDL.LU R9, [R1+0x36c] ;  /* 0x00036c0001097983 */ /* 0x000f220000300800 */
        /* <DEDUP_REMOVED lines=16> */
[C---:B0-----:R-:W-:Y:S01]  /*16010*/  LOP3.LUT R0, R2.reuse, 0x10, RZ, 0x3c, !PT ;  /* 0x0000001002007812 */ /* 0x041fe200078e3cff */
[----:B------:R-:W2:Y:S01]  /*16020*/  LDL.LU R7, [R1+0x50] ;  /* 0x0000500001077983 */ /* 0x000ea20000300800 */
[----:B------:R-:W2:Y:S02]  /*16030*/  LDL.LU R8, [R1+0x38] ;  /* 0x0000380001087983 */ /* 0x000ea40000300800 */
[----:B------:R-:W2:Y:S02]  /*16040*/  LDL.LU R18, [R1+0x20] ;  /* 0x0000200001127983 */ /* 0x000ea40000300800 */
[----:B------:R-:W2:Y:S01]  /*16050*/  LDL.LU R22, [R1+0x8] ;  /* 0x0000080001167983 */ /* 0x000ea20000300800 */
[----:B------:R-:W-:Y:S04]  /*16060*/  STS.U16 [R0+0xe100], R29 ;  /* 0x00e1001d00007388 */ /* 0x000fe80000000400 */
[----:B------:R0:W-:Y:S01]  /*16070*/  STL [R1+0x19e8], R29 ;  /* 0x0019e81d01007387 */ /* 0x0001e20000100800 */
[----:B------:R-:W-:Y:S02]  /*16080*/  STS.U16 [R0+0xe900], R25 ;  /* 0x00e9001900007388 */ /* 0x000fe40000000400 */
[----:B------:R-:W-:Y:S02]  /*16090*/  STS.U16 [R0+0xf100], R12 ;  /* 0x00f1000c00007388 */ /* 0x000fe40000000400 */
[----:B------:R-:W-:Y:S01]  /*160a0*/  STS.U16 [R0+0xf900], R11 ;  /* 0x00f9000b00007388 */ /* 0x000fe20000000400 */
[----:B0-----:R-:W2:Y:S01]  /*160b0*/  LDL.LU R29, [R1+0x27c] ;  /* 0x00027c00011d7983 */ /* 0x001ea20000300800 */
[----:B------:R0:W-:Y:S03]  /*160c0*/  STL [R1+0x19ec], R25 ;  /* 0x0019ec1901007387 */ /* 0x0001e60000100800 */
[----:B0-----:R-:W2:Y:S01]  /*160d0*/  LDL.LU R25, [R1+0x29c] ;  /* 0x00029c0001197983 */ /* 0x001ea20000300800 */
[----:B------:R0:W-:Y:S03]  /*160e0*/  STL [R1+0x19f0], R12 ;  /* 0x0019f00c01007387 */ /* 0x0001e60000100800 */
[----:B0-----:R-:W2:Y:S01]  /*160f0*/  LDL.LU R12, [R1+0x2bc] ;  /* 0x0002bc00010c7983 */ /* 0x001ea20000300800 */
[----:B------:R-:W2:Y:S02]  /*16100*/  LDL.LU R0, [R1+0x1a84] ;  /* 0x001a840001007983 */ /* 0x000ea40000300800 */
[----:B------:R0:W-:Y:S01]  /*16110*/  STL [R1+0x19f4], R11 ;  /* 0x0019f40b01007387 */ /* 0x0001e20000100800 */
[----:B------:R-:W-:Y:S01]  /*16120*/  LOP3.LUT R2, R2, 0x20, RZ, 0x3c, !PT ;  /* 0x0000002002027812 */ /* 0x000fe200078e3cff */
[----:B0-----:R-:W3:Y:S04]  /*16130*/  LDL.LU R11, [R1+0x2e0] ;  /* 0x0002e000010b7983 */ /* 0x001ee80000300800 */
[----:B--2---:R0:W-:Y:S04]  /*16140*/  STS.U16 [R2+0x200], R0 ;  /* 0x0002000002007388 */ /* 0x0041e80000000400 */
[----:B0-----:R-:W2:Y:S01]  /*16150*/  LDL.LU R0, [R1+0x1a80] ;  /* 0x001a800001007983 */ /* 0x001ea20000300800 */
[----:B------:R0:W-:Y:S02]  /*16160*/  STS.U16 [R2+0xa00], R27 ;  /* 0x000a001b02007388 */ /* 0x0001e40000000400 */
[----:B---3--:R1:W-:Y:S02]  /*16170*/  STS.U16 [R2+0x1200], R16 ;  /* 0x0012001002007388 */ /* 0x0083e40000000400 */
[----:B----4-:R3:W-:Y:S01]  /*16180*/  STS.U16 [R2+0x1a00], R9 ;  /* 0x001a000902007388 */ /* 0x0107e20000000400 */
[----:B------:R4:W-:Y:S01]  /*16190*/  STS.U16 [R2+0x2200], R10 ;  /* 0x0022000a02007388 */ /* 0x0009e20000000400 */
[----:B------:R0:W-:Y:S02]  /*161a0*/  STS.U16 [R2+0x2a00], R24 ;  /* 0x002a001802007388 */ /* 0x0001e40000000400 */
[----:B------:R0:W-:Y:S02]  /*161b0*/  STS.U16 [R2+0x3200], R26 ;  /* 0x0032001a02007388 */ /* 0x0001e40000000400 */
        /* <DEDUP_REMOVED lines=12> */
[----:B0-----:R-:W2:Y:S01]  /*16280*/  LDL.LU R27, [R1+0x1a7c] ;  /* 0x001a7c00011b7983 */ /* 0x001ea20000300800 */
[----:B------:R2:W-:Y:S02]  /*16290*/  STS.U16 [R2+0x9a00], R20 ;  /* 0x009a001402007388 */ /* 0x0005e40000000400 */
[----:B-1----:R-:W2:Y:S02]  /*162a0*/  LDL.LU R16, [R1+0x1a78] ;  /* 0x001a780001107983 */ /* 0x002ea40000300800 */
[----:B---3--:R-:W3:Y:S01]  /*162b0*/  LDL.LU R9, [R1+0x1a74] ;  /* 0x001a740001097983 */ /* 0x008ee20000300800 */
[----:B----4-:R-:W2:Y:S01]  /*162c0*/  LDL.LU R10, [R1+0x1a70] ;  /* 0x001a7000010a7983 */ /* 0x010ea20000300800 */
[----:B------:R-:W3:Y:S02]  /*162d0*/  LDL.LU R24, [R1+0x1a6c] ;  /* 0x001a6c0001187983 */ /* 0x000ee40000300800 */
[----:B------:R-:W3:Y:S02]  /*162e0*/  LDL.LU R26, [R1+0x1a68] ;  /* 0x001a6800011a7983 */ /* 0x000ee40000300800 */
[----:B--2---:R-:W-:-:S05]  /*162f0*/  IMAD.MOV.U32 R20, RZ, RZ, R0 ;  /* 0x000000ffff147224 */ /* 0x004fca00078e0000 */
[----:B------:R0:W-:Y:S04]  /*16300*/  STL [R1+0x1a60], R20 ;  /* 0x001a601401007387 */ /* 0x0001e80000100800 */
[----:B0-----:R-:W2:Y:S04]  /*16310*/  LDL.LU R20, [R1+0x3d4] ;  /* 0x0003d40001147983 */ /* 0x001ea80000300800 */
[----:B------:R-:W-:Y:S01]  /*16320*/  STS.U16 [R2+0xa200], R5 ;  /* 0x00a2000502007388 */ /* 0x000fe20000000400 */
[----:B------:R-:W-:Y:S02]  /*16330*/  STS.U16 [R2+0xaa00], R6 ;  /* 0x00aa000602007388 */ /* 0x000fe40000000400 */
[----:B------:R-:W-:Y:S02]  /*16340*/  STS.U16 [R2+0xb200], R17 ;  /* 0x00b2001102007388 */ /* 0x000fe40000000400 */
[----:B------:R-:W-:Y:S01]  /*16350*/  STS.U16 [R2+0xba00], R21 ;  /* 0x00ba001502007388 */ /* 0x000fe20000000400 */
[----:B------:R0:W-:Y:S01]  /*16360*/  STS.U16 [R2+0xc200], R7 ;  /* 0x00c2000702007388 */ /* 0x0001e20000000400 */
[----:B------:R1:W-:Y:S02]  /*16370*/  STS.U16 [R2+0xca00], R8 ;  /* 0x00ca000802007388 */ /* 0x0003e40000000400 */
[----:B------:R0:W-:Y:S02]  /*16380*/  STS.U16 [R2+0xd200], R18 ;  /* 0x00d2001202007388 */ /* 0x0001e40000000400 */
[----:B------:R0:W-:Y:S02]  /*16390*/  STS.U16 [R2+0xda00], R22 ;  /* 0x00da001602007388 */ /* 0x0001e40000000400 */
[----:B------:R-:W-:Y:S01]  /*163a0*/  IMAD.SHL.U32 R27, R27, 0x2, RZ ;  /* 0x000000021b1b7824 */ /* 0x000fe200078e00ff */
[----:B--2---:R2:W-:Y:S01]  /*163b0*/  STL [R1+0x1a64], R20 ;  /* 0x001a641401007387 */ /* 0x0045e20000100800 */
[----:B------:R-:W4:Y:S02]  /*163c0*/  LDL.LU R28, [R1+0x3b0] ;  /* 0x0003b000011c7983 */ /* 0x000f240000300800 */
[----:B0-----:R-:W4:Y:S02]  /*163d0*/  LDL.LU R7, [R1+0x38c] ;  /* 0x00038c0001077983 */ /* 0x001f240000300800 */
[----:B-1----:R-:W4:Y:S01]  /*163e0*/  LDL.LU R8, [R1+0x368] ;  /* 0x0003680001087983 */ /* 0x002f220000300800 */
[----:B------:R-:W4:Y:S01]  /*163f0*/  LDL.LU R18, [R1+0x344] ;  /* 0x0003440001127983 */ /* 0x000f220000300800 */
[----:B------:R-:W4:Y:S02]  /*16400*/  LDL.LU R22, [R1+0x320] ;  /* 0x0003200001167983 */ /* 0x000f240000300800 */
[----:B------:R-:W4:Y:S02]  /*16410*/  LDL.LU R0, [R1+0x300] ;  /* 0x0003000001007983 */ /* 0x000f240000300800 */
[----:B------:R-:W4:Y:S01]  /*16420*/  LDL.LU R12, [R1+0x258] ;  /* 0x00025800010c7983 */ /* 0x000f220000300800 */
        /* <DEDUP_REMOVED lines=10> */
[----:B------:R-:W4:Y:S01]  /*164d0*/  LDL.LU R5, [R1+0x7c] ;  /* 0x00007c0001057983 */ /* 0x000f220000300800 */
[----:B--2---:R-:W-:Y:S01]  /*164e0*/  LOP3.LUT R20, R27, 0x20, RZ, 0x3c, !PT ;  /* 0x000000201b147812 */ /* 0x004fe200078e3cff */
[----:B------:R-:W2:Y:S01]  /*164f0*/  LDL.LU R6, [R1+0x64] ;  /* 0x0000640001067983 */ /* 0x000ea20000300800 */
[----:B------:R-:W2:Y:S02]  /*16500*/  LDL.LU R17, [R1+0x4c] ;  /* 0x00004c0001117983 */ /* 0x000ea40000300800 */
[----:B------:R-:W2:Y:S02]  /*16510*/  LDL.LU R21, [R1+0x34] ;  /* 0x0000340001157983 */ /* 0x000ea40000300800 */
[----:B------:R-:W2:Y:S01]  /*16520*/  LDL.LU R27, [R1+0x1c] ;  /* 0x00001c00011b7983 */ /* 0x000ea20000300800 */
[----:B---3--:R-:W-:Y:S04]  /*16530*/  STS.U16 [R20+0xe200], R26 ;  /* 0x00e2001a14007388 */ /* 0x008fe80000000400 */
[----:B------:R0:W-:Y:S01]  /*16540*/  STL [R1+0x1a0c], R26 ;  /* 0x001a0c1a01007387 */ /* 0x0001e20000100800 */
[----:B------:R-:W-:Y:S02]  /*16550*/  STS.U16 [R20+0xea00], R24 ;  /* 0x00ea001814007388 */ /* 0x000fe40000000400 */
[----:B------:R-:W-:Y:S02]  /*16560*/  STS.U16 [R20+0xf200], R10 ;  /* 0x00f2000a14007388 */ /* 0x000fe40000000400 */
[----:B------:R-:W-:Y:S01]  /*16570*/  STS.U16 [R20+0xfa00], R9 ;  /* 0x00fa000914007388 */ /* 0x000fe20000000400 */
[----:B0-----:R-:W4:Y:S01]  /*16580*/  LDL.LU R26, [R1+0x278] ;  /* 0x00027800011a7983 */ /* 0x001f220000300800 */
[----:B------:R0:W-:Y:S03]  /*16590*/  STL [R1+0x1a10], R24 ;  /* 0x001a101801007387 */ /* 0x0001e60000100800 */
[----:B0-----:R-:W2:Y:S01]  /*165a0*/  LDL.LU R24, [R1+0x298] ;  /* 0x0002980001187983 */ /* 0x001ea20000300800 */
[----:B------:R0:W-:Y:S03]  /*165b0*/  STL [R1+0x1a14], R10 ;  /* 0x001a140a01007387 */ /* 0x0001e60000100800 */
[----:B0-----:R-:W2:Y:S01]  /*165c0*/  LDL.LU R10, [R1+0x2b8] ;  /* 0x0002b800010a7983 */ /* 0x001ea20000300800 */
[----:B------:R-:W2:Y:S02]  /*165d0*/  LDL.LU R20, [R1+0x1a64] ;  /* 0x001a640001147983 */ /* 0x000ea40000300800 */
[----:B------:R0:W-:Y:S01]  /*165e0*/  STL [R1+0x1a18], R9 ;  /* 0x001a180901007387 */ /* 0x0001e20000100800 */
[C---:B------:R-:W-:Y:S01]  /*165f0*/  LOP3.LUT R11, R16.reuse, 0x30, RZ, 0x3c, !PT ;  /* 0x00000030100b7812 */ /* 0x040fe200078e3cff */
[----:B0-----:R-:W4:Y:S04]  /*16600*/  LDL.LU R9, [R1+0x2dc] ;  /* 0x0002dc0001097983 */ /* 0x001f280000300800 */
[----:B--2---:R0:W-:Y:S01]  /*16610*/  STS.U16 [R11+0x300], R20 ;  /* 0x000300140b007388 */ /* 0x0041e20000000400 */
[----:B----4-:R1:W-:Y:S03]  /*16620*/  STS.U16 [R11+0xb00], R28 ;  /* 0x000b001c0b007388 */ /* 0x0103e60000000400 */
[----:B------:R2:W-:Y:S01]  /*16630*/  STS.U16 [R11+0x1300], R7 ;  /* 0x001300070b007388 */ /* 0x0005e20000000400 */
[----:B------:R4:W-:Y:S03]  /*16640*/  STS.U16 [R11+0x1b00], R8 ;  /* 0x001b00080b007388 */ /* 0x0009e60000000400 */
[----:B------:R4:W-:Y:S01]  /*16650*/  STS.U16 [R11+0x2300], R18 ;  /* 0x002300120b007388 */ /* 0x0009e20000000400 */
[----:B------:R4:W-:Y:S03]  /*16660*/  STS.U16 [R11+0x2b00], R22 ;  /* 0x002b00160b007388 */ /* 0x0009e60000000400 */
[----:B0-----:R-:W3:Y:S04]  /*16670*/  LDL.LU R20, [R1+0x1a60] ;  /* 0x001a600001147983 */ /* 0x001ee80000300800 */
[----:B-1----:R-:W3:Y:S01]  /*16680*/  LDL.LU R28, [R1+0x1a5c] ;  /* 0x001a5c00011c7983 */ /* 0x002ee20000300800 */
[----:B--2---:R-:W2:Y:S02]  /*16690*/  LDL.LU R7, [R1+0x1a58] ;  /* 0x001a580001077983 */ /* 0x004ea40000300800 */
[----:B----4-:R-:W4:Y:S01]  /*166a0*/  LDL.LU R8, [R1+0x1a54] ;  /* 0x001a540001087983 */ /* 0x010f220000300800 */
[----:B------:R-:W2:Y:S01]  /*166b0*/  LDL.LU R18, [R1+0x1a50] ;  /* 0x001a500001127983 */ /* 0x000ea20000300800 */
[----:B------:R-:W2:Y:S03]  /*166c0*/  LDL.LU R22, [R1+0x1a4c] ;  /* 0x001a4c0001167983 */ /* 0x000ea60000300800 */
[----:B------:R0:W-:Y:S04]  /*166d0*/  STS.U16 [R11+0x3300], R0 ;  /* 0x003300000b007388 */ /* 0x0001e80000000400 */
[----:B0-----:R-:W2:Y:S01]  /*166e0*/  LDL.LU R0, [R1+0x1a48] ;  /* 0x001a480001007983 */ /* 0x001ea20000300800 */
        /* <DEDUP_REMOVED lines=15> */
[----:B------:R0:W-:Y:S01]  /*167e0*/  STS.U16 [R11+0xb300], R5 ;  /* 0x00b300050b007388 */ /* 0x0001e20000000400 */
[----:B------:R1:W-:Y:S02]  /*167f0*/  STS.U16 [R11+0xbb00], R6 ;  /* 0x00bb00060b007388 */ /* 0x0003e40000000400 */
[----:B------:R1:W-:Y:S02]  /*16800*/  STS.U16 [R11+0xc300], R17 ;  /* 0x00c300110b007388 */ /* 0x0003e40000000400 */
[----:B------:R1:W-:Y:S01]  /*16810*/  STS.U16 [R11+0xcb00], R21 ;  /* 0x00cb00150b007388 */ /* 0x0003e20000000400 */
[----:B------:R1:W-:Y:S04]  /*16820*/  STS.U16 [R11+0xd300], R27 ;  /* 0x00d3001b0b007388 */ /* 0x0003e80000000400 */
[----:B0-----:R-:W3:Y:S01]  /*16830*/  LDL.LU R5, [R1+0x3d0] ;  /* 0x0003d00001057983 */ /* 0x001ee20000300800 */
[----:B-1----:R-:W3:Y:S03]  /*16840*/  LDL.LU R6, [R1+0x3ac] ;  /* 0x0003ac0001067983 */ /* 0x002ee60000300800 */
[----:B------:R-:W3:Y:S01]  /*16850*/  LDL.LU R17, [R1+0x388] ;  /* 0x0003880001117983 */ /* 0x000ee20000300800 */
[----:B------:R-:W3:Y:S03]  /*16860*/  LDL.LU R21, [R1+0x364] ;  /* 0x0003640001157983 */ /* 0x000ee60000300800 */
[----:B------:R-:W3:Y:S01]  /*16870*/  LDL.LU R27, [R1+0x340] ;  /* 0x00034000011b7983 */ /* 0x000ee20000300800 */
[----:B------:R-:W-:-:S03]  /*16880*/  LOP3.LUT R2, R16, 0x40, RZ, 0x3c, !PT ;  /* 0x0000004010027812 */ /* 0x000fc600078e3cff */
[----:B--2---:R0:W-:Y:S04]  /*16890*/  STS.U16 [R11+0xdb00], R0 ;  /* 0x00db00000b007388 */ /* 0x0041e80000000400 */
[----:B0-----:R-:W2:Y:S01]  /*168a0*/  LDL.LU R0, [R1+0x31c] ;  /* 0x00031c0001007983 */ /* 0x001ea20000300800 */
[----:B------:R-:W2:Y:S02]  /*168b0*/  LDL.LU R9, [R1+0x274] ;  /* 0x0002740001097983 */ /* 0x000ea40000300800 */
[----:B------:R-:W2:Y:S02]  /*168c0*/  LDL.LU R15, [R1+0x254] ;  /* 0x00025400010f7983 */ /* 0x000ea40000300800 */
[----:B------:R-:W2:Y:S01]  /*168d0*/  LDL.LU R3, [R1+0x238] ;  /* 0x0002380001037983 */ /* 0x000ea20000300800 */
[----:B------:R-:W2:Y:S04]  /*168e0*/  LDL.LU R4, [R1+0x218] ;  /* 0x0002180001047983 */ /* 0x000ea80000300800 */
[----:B------:R-:W-:Y:S01]  /*168f0*/  STS.U16 [R11+0xe300], R22 ;  /* 0x00e300160b007388 */ /* 0x000fe20000000400 */
[----:B------:R0:W-:Y:S02]  /*16900*/  STL [R1+0x1a1c], R22 ;  /* 0x001a1c1601007387 */ /* 0x0001e40000100800 */
[----:B------:R-:W-:Y:S02]  /*16910*/  STS.U16 [R11+0xeb00], R18 ;  /* 0x00eb00120b007388 */ /* 0x000fe40000000400 */
[----:B----4-:R-:W-:Y:S01]  /*16920*/  STS.U16 [R11+0xf300], R8 ;  /* 0x00f300080b007388 */ /* 0x010fe20000000400 */
[----:B0-----:R-:W4:Y:S01]  /*16930*/  LDL.LU R22, [R1+0x294] ;  /* 0x0002940001167983 */ /* 0x001f220000300800 */
[----:B------:R0:W-:Y:S03]  /*16940*/  STL [R1+0x1a20], R18 ;  /* 0x001a201201007387 */ /* 0x0001e60000100800 */
[----:B------:R-:W-:Y:S04]  /*16950*/  STS.U16 [R11+0xfb00], R7 ;  /* 0x00fb00070b007388 */ /* 0x000fe80000000400 */
[----:B0-----:R-:W4:Y:S01]  /*16960*/  LDL.LU R18, [R1+0x2b4] ;  /* 0x0002b40001127983 */ /* 0x001f220000300800 */
[----:B------:R-:W4:Y:S02]  /*16970*/  LDL.LU R16, [R1+0x200] ;  /* 0x0002000001107983 */ /* 0x000f240000300800 */
[----:B------:R0:W-:Y:S02]  /*16980*/  STL [R1+0x1a24], R8 ;  /* 0x001a240801007387 */ /* 0x0001e40000100800 */
[----:B0-----:R-:W4:Y:S01]  /*16990*/  LDL.LU R8, [R1+0x2d8] ;  /* 0x0002d80001087983 */ /* 0x001f220000300800 */
        /* <DEDUP_REMOVED lines=9> */
[----:B---3--:R-:W-:-:S02]  /*16a30*/  IMAD.MOV.U32 R19, RZ, RZ, R20 ;  /* 0x000000ffff137224 */ /* 0x008fc400078e0014 */
[----:B------:R-:W3:Y:S01]  /*16a40*/  LDL.LU R14, [R1+0x48] ;  /* 0x00004800010e7983 */ /* 0x000ee20000300800 */
[----:B------:R-:W3:Y:S01]  /*16a50*/  LDL.LU R20, [R1+0x30] ;  /* 0x0000300001147983 */ /* 0x000ee20000300800 */
[----:B------:R0:W-:Y:S03]  /*16a60*/  STL [R1+0x1a28], R7 ;  /* 0x001a280701007387 */ /* 0x0001e60000100800 */
[----:B0-----:R-:W3:Y:S04]  /*16a70*/  LDL.LU R7, [R1+0x2f8] ;  /* 0x0002f80001077983 */ /* 0x001ee80000300800 */
[----:B------:R0:W-:Y:S01]  /*16a80*/  STS.U16 [R2+0x400], R5 ;  /* 0x0004000502007388 */ /* 0x0001e20000000400 */
[----:B------:R1:W-:Y:S02]  /*16a90*/  STS.U16 [R2+0xc00], R6 ;  /* 0x000c000602007388 */ /* 0x0003e40000000400 */
[----:B------:R1:W-:Y:S02]  /*16aa0*/  STS.U16 [R2+0x1400], R17 ;  /* 0x0014001102007388 */ /* 0x0003e40000000400 */
[----:B------:R1:W-:Y:S01]  /*16ab0*/  STS.U16 [R2+0x1c00], R21 ;  /* 0x001c001502007388 */ /* 0x0003e20000000400 */
[----:B------:R1:W-:Y:S04]  /*16ac0*/  STS.U16 [R2+0x2400], R27 ;  /* 0x0024001b02007388 */ /* 0x0003e80000000400 */
[----:B0-----:R-:W4:Y:S01]  /*16ad0*/  LDL.LU R5, [R1+0x1a44] ;  /* 0x001a440001057983 */ /* 0x001f220000300800 */
[----:B-1----:R-:W4:Y:S03]  /*16ae0*/  LDL.LU R6, [R1+0x1a40] ;  /* 0x001a400001067983 */ /* 0x002f260000300800 */
[----:B------:R-:W4:Y:S01]  /*16af0*/  LDL.LU R17, [R1+0x1a3c] ;  /* 0x001a3c0001117983 */ /* 0x000f220000300800 */
[----:B------:R-:W4:Y:S03]  /*16b00*/  LDL.LU R21, [R1+0x1a38] ;  /* 0x001a380001157983 */ /* 0x000f260000300800 */
[----:B------:R-:W4:Y:S04]  /*16b10*/  LDL.LU R27, [R1+0x1a34] ;  /* 0x001a3400011b7983 */ /* 0x000f280000300800 */
[----:B--2---:R0:W-:Y:S04]  /*16b20*/  STS.U16 [R2+0x2c00], R0 ;  /* 0x002c000002007388 */ /* 0x0041e80000000400 */
[----:B0-----:R-:W2:Y:S04]  /*16b30*/  LDL.LU R0, [R1+0x1a30] ;  /* 0x001a300001007983 */ /* 0x001ea80000300800 */
[----:B---3--:R-:W-:Y:S01]  /*16b40*/  STS.U16 [R2+0x3400], R7 ;  /* 0x0034000702007388 */ /* 0x008fe20000000400 */
[----:B----4-:R-:W-:Y:S03]  /*16b50*/  STS.U16 [R2+0x3c00], R8 ;  /* 0x003c000802007388 */ /* 0x010fe60000000400 */
[----:B------:R-:W-:Y:S01]  /*16b60*/  STS.U16 [R2+0x4400], R18 ;  /* 0x0044001202007388 */ /* 0x000fe20000000400 */
[----:B------:R-:W-:Y:S03]  /*16b70*/  STS.U16 [R2+0x4c00], R22 ;  /* 0x004c001602007388 */ /* 0x000fe60000000400 */
[----:B------:R-:W-:Y:S01]  /*16b80*/  STS.U16 [R2+0x5400], R9 ;  /* 0x0054000902007388 */ /* 0x000fe20000000400 */
[----:B------:R0:W-:Y:S02]  /*16b90*/  STS.U16 [R2+0x5c00], R15 ;  /* 0x005c000f02007388 */ /* 0x0001e40000000400 */
[----:B------:R1:W-:Y:S02]  /*16ba0*/  STS.U16 [R2+0x6400], R3 ;  /* 0x0064000302007388 */ /* 0x0003e40000000400 */
[----:B------:R3:W-:Y:S01]  /*16bb0*/  STS.U16 [R2+0x6c00], R4 ;  /* 0x006c000402007388 */ /* 0x0007e20000000400 */
[----:B------:R4:W-:Y:S01]  /*16bc0*/  STS.U16 [R2+0x7400], R16 ;  /* 0x0074001002007388 */ /* 0x0009e20000000400 */
[----:B------:R-:W-:Y:S02]  /*16bd0*/  STS.U16 [R2+0x7c00], R10 ;  /* 0x007c000a02007388 */ /* 0x000fe40000000400 */
[----:B------:R-:W-:Y:S02]  /*16be0*/  STS.U16 [R2+0x8400], R24 ;  /* 0x0084001802007388 */ /* 0x000fe40000000400 */
[----:B------:R-:W-:Y:S01]  /*16bf0*/  STS.U16 [R2+0x8c00], R26 ;  /* 0x008c001a02007388 */ /* 0x000fe20000000400 */
[----:B------:R-:W-:Y:S01]  /*16c00*/  STS.U16 [R2+0x9400], R11 ;  /* 0x0094000b02007388 */ /* 0x000fe20000000400 */
[----:B------:R-:W-:Y:S03]  /*16c10*/  STS.U16 [R2+0x9c00], R12 ;  /* 0x009c000c02007388 */ /* 0x000fe60000000400 */
[----:B0-----:R-:W2:Y:S01]  /*16c20*/  LDL.LU R15, [R1+0x3cc] ;  /* 0x0003cc00010f7983 */ /* 0x001ea20000300800 */
[----:B------:R-:W-:Y:S02]  /*16c30*/  STS.U16 [R2+0xa400], R25 ;  /* 0x00a4001902007388 */ /* 0x000fe40000000400 */
[----:B-1----:R-:W2:Y:S02]  /*16c40*/  LDL.LU R3, [R1+0x3a8] ;  /* 0x0003a80001037983 */ /* 0x002ea40000300800 */
[----:B------:R-:W-:Y:S01]  /*16c50*/  STS.U16 [R2+0xac00], R29 ;  /* 0x00ac001d02007388 */ /* 0x000fe20000000400 */
[----:B---3--:R-:W3:Y:S04]  /*16c60*/  LDL.LU R4, [R1+0x384] ;  /* 0x0003840001047983 */ /* 0x008ee80000300800 */
[----:B------:R-:W-:Y:S01]  /*16c70*/  STS.U16 [R2+0xb400], R13 ;  /* 0x00b4000d02007388 */ /* 0x000fe20000000400 */
[----:B----4-:R-:W4:Y:S02]  /*16c80*/  LDL.LU R16, [R1+0x360] ;  /* 0x0003600001107983 */ /* 0x010f240000300800 */
[----:B------:R-:W-:Y:S02]  /*16c90*/  STS.U16 [R2+0xbc00], R23 ;  /* 0x00bc001702007388 */ /* 0x000fe40000000400 */
[----:B------:R-:W-:Y:S01]  /*16ca0*/  STS.U16 [R2+0xc400], R14 ;  /* 0x00c4000e02007388 */ /* 0x000fe20000000400 */
[----:B------:R0:W-:Y:S04]  /*16cb0*/  STS.U16 [R2+0xcc00], R20 ;  /* 0x00cc001402007388 */ /* 0x0001e80000000400 */
[----:B0-----:R-:W4:Y:S04]  /*16cc0*/  LDL.LU R20, [R1+0x338] ;  /* 0x0003380001147983 */ /* 0x001f280000300800 */
[----:B--2---:R0:W-:Y:S04]  /*16cd0*/  STS.U16 [R2+0xd400], R0 ;  /* 0x00d4000002007388 */ /* 0x0041e80000000400 */
[----:B0-----:R-:W2:Y:S01]  /*16ce0*/  LDL.LU R0, [R1+0x318] ;  /* 0x0003180001007983 */ /* 0x001ea20000300800 */
[----:B------:R-:W2:Y:S02]  /*16cf0*/  LDL.LU R12, [R1+0x2f4] ;  /* 0x0002f400010c7983 */ /* 0x000ea40000300800 */
[----:B------:R-:W2:Y:S02]  /*16d00*/  LDL.LU R25, [R1+0x2d4] ;  /* 0x0002d40001197983 */ /* 0x000ea40000300800 */
[----:B------:R-:W2:Y:S01]  /*16d10*/  LDL.LU R29, [R1+0x2b0] ;  /* 0x0002b000011d7983 */ /* 0x000ea20000300800 */
[----:B------:R-:W2:Y:S01]  /*16d20*/  LDL.LU R13, [R1+0x28c] ;  /* 0x00028c00010d7983 */ /* 0x000ea20000300800 */
[----:B------:R-:W2:Y:S02]  /*16d30*/  LDL.LU R23, [R1+0x270] ;  /* 0x0002700001177983 */ /* 0x000ea40000300800 */
[----:B------:R-:W2:Y:S02]  /*16d40*/  LDL.LU R14, [R1+0x234] ;  /* 0x00023400010e7983 */ /* 0x000ea40000300800 */
[----:B------:R-:W2:Y:S01]  /*16d50*/  LDL.LU R7, [R1+0x214] ;  /* 0x0002140001077983 */ /* 0x000ea20000300800 */
[----:B------:R-:W-:Y:S01]  /*16d60*/  STS.U16 [R2+0xdc00], R27 ;  /* 0x00dc001b02007388 */ /* 0x000fe20000000400 */
[----:B------:R-:W-:-:S03]  /*16d70*/  LOP3.LUT R11, R28, 0x50, RZ, 0x3c, !PT ;  /* 0x000000501c0b7812 */ /* 0x000fc600078e3cff */
[----:B------:R-:W2:Y:S01]  /*16d80*/  LDL.LU R8, [R1+0x1fc] ;  /* 0x0001fc0001087983 */ /* 0x000ea20000300800 */
[----:B------:R-:W-:Y:S02]  /*16d90*/  STS.U16 [R2+0xe400], R21 ;  /* 0x00e4001502007388 */ /* 0x000fe40000000400 */
[----:B------:R-:W2:Y:S02]  /*16da0*/  LDL.LU R18, [R1+0x1e4] ;  /* 0x0001e40001127983 */ /* 0x000ea40000300800 */
[----:B------:R-:W-:Y:S01]  /*16db0*/  STS.U16 [R2+0xec00], R17 ;  /* 0x00ec001102007388 */ /* 0x000fe20000000400 */
[----:B------:R-:W2:Y:S04]  /*16dc0*/  LDL.LU R22, [R1+0x1cc] ;  /* 0x0001cc0001167983 */ /* 0x000ea80000300800 */
[----:B------:R-:W-:Y:S01]  /*16dd0*/  STS.U16 [R2+0xf400], R6 ;  /* 0x00f4000602007388 */ /* 0x000fe20000000400 */
[----:B------:R-:W2:Y:S02]  /*16de0*/  LDL.LU R9, [R1+0x154] ;  /* 0x0001540001097983 */ /* 0x000ea40000300800 */
[----:B------:R-:W-:Y:S02]  /*16df0*/  STS.U16 [R2+0xfc00], R5 ;  /* 0x00fc000502007388 */ /* 0x000fe40000000400 */
[----:B------:R-:W2:Y:S01]  /*16e00*/  LDL.LU R10, [R1+0x114] ;  /* 0x00011400010a7983 */ /* 0x000ea20000300800 */
[----:B------:R-:W2:Y:S01]  /*16e10*/  LDL.LU R24, [R1+0xdc] ;  /* 0x0000dc0001187983 */ /* 0x000ea20000300800 */
[----:B------:R-:W2:Y:S03]  /*16e20*/  LDL.LU R26, [R1+0xc4] ;  /* 0x0000c400011a7983 */ /* 0x000ea60000300800 */
[----:B------:R-:W-:Y:S01]  /*16e30*/  STS.U16 [R11+0x500], R15 ;  /* 0x0005000f0b007388 */ /* 0x000fe20000000400 */
[----:B------:R0:W-:Y:S03]  /*16e40*/  STS.U16 [R11+0xd00], R3 ;  /* 0x000d00030b007388 */ /* 0x0001e60000000400 */
[----:B---3--:R1:W-:Y:S01]  /*16e50*/  STS.U16 [R11+0x1500], R4 ;  /* 0x001500040b007388 */ /* 0x0083e20000000400 */
[----:B----4-:R3:W-:Y:S03]  /*16e60*/  STS.U16 [R11+0x1d00], R16 ;  /* 0x001d00100b007388 */ /* 0x0107e60000000400 */
[----:B0-----:R-:W2:Y:S01]  /*16e70*/  LDL.LU R3, [R1+0xac] ;  /* 0x0000ac0001037983 */ /* 0x001ea20000300800 */
[----:B-1----:R-:W2:Y:S02]  /*16e80*/  LDL.LU R4, [R1+0x74] ;  /* 0x0000740001047983 */ /* 0x002ea40000300800 */
[----:B------:R-:W-:Y:S01]  /*16e90*/  IMAD.MOV.U32 R15, RZ, RZ, R19 ;  /* 0x000000ffff0f7224 */ /* 0x000fe200078e0013 */
[----:B---3--:R-:W3:Y:S01]  /*16ea0*/  LDL.LU R16, [R1+0x5c] ;  /* 0x00005c0001107983 */ /* 0x008ee20000300800 */
[----:B------:R-:W3:Y:S02]  /*16eb0*/  LDL.LU R19, [R1+0x44] ;  /* 0x0000440001137983 */ /* 0x000ee40000300800 */
[----:B------:R-:W3:Y:S01]  /*16ec0*/  LDL.LU R2, [R1+0x2c] ;  /* 0x00002c0001027983 */ /* 0x000ee20000300800 */
[----:B------:R0:W-:Y:S04]  /*16ed0*/  STS.U16 [R11+0x2500], R20 ;  /* 0x002500140b007388 */ /* 0x0001e80000000400 */
[----:B0-----:R-:W3:Y:S04]  /*16ee0*/  LDL.LU R20, [R1+0x14] ;  /* 0x0000140001147983 */ /* 0x001ee80000300800 */
[----:B--2---:R0:W-:Y:S04]  /*16ef0*/  STS.U16 [R11+0x2d00], R0 ;  /* 0x002d00000b007388 */ /* 0x0041e80000000400 */
[----:B0-----:R-:W2:Y:S01]  /*16f00*/  LDL.LU R0, [R1+0x1a2c] ;  /* 0x001a2c0001007983 */ /* 0x001ea20000300800 */
[----:B------:R0:W-:Y:S02]  /*16f10*/  STS.U16 [R11+0x3500], R12 ;  /* 0x0035000c0b007388 */ /* 0x0001e40000000400 */
[----:B------:R1:W-:Y:S02]  /*16f20*/  STS.U16 [R11+0x3d00], R25 ;  /* 0x003d00190b007388 */ /* 0x0003e40000000400 */
[----:B------:R1:W-:Y:S01]  /*16f30*/  STS.U16 [R11+0x4500], R29 ;  /* 0x0045001d0b007388 */ /* 0x0003e20000000400 */
[----:B------:R1:W-:Y:S01]  /*16f40*/  STS.U16 [R11+0x4d00], R13 ;  /* 0x004d000d0b007388 */ /* 0x0003e20000000400 */
[----:B------:R-:W-:Y:S03]  /*16f50*/  STS.U16 [R11+0x5500], R23 ;  /* 0x005500170b007388 */ /* 0x000fe60000000400 */
[----:B0-----:R-:W3:Y:S01]  /*16f60*/  LDL.LU R12, [R1+0x3c8] ;  /* 0x0003c800010c7983 */ /* 0x001ee20000300800 */
[----:B-1----:R-:W3:Y:S03]  /*16f70*/  LDL.LU R25, [R1+0x3a4] ;  /* 0x0003a40001197983 */ /* 0x002ee60000300800 */
[----:B------:R-:W3:Y:S01]  /*16f80*/  LDL.LU R29, [R1+0x378] ;  /* 0x00037800011d7983 */ /* 0x000ee20000300800 */
[----:B------:R-:W3:Y:S03]  /*16f90*/  LDL.LU R13, [R1+0x358] ;  /* 0x00035800010d7983 */ /* 0x000ee60000300800 */
[----:B--2---:R0:W-:Y:S01]  /*16fa0*/  STS.U16 [R11+0x5d00], R0 ;  /* 0x005d00000b007388 */ /* 0x0041e20000000400 */
[----:B------:R1:W-:Y:S02]  /*16fb0*/  STS.U16 [R11+0x6500], R14 ;  /* 0x0065000e0b007388 */ /* 0x0003e40000000400 */
[----:B------:R2:W-:Y:S02]  /*16fc0*/  STS.U16 [R11+0x6d00], R7 ;  /* 0x006d00070b007388 */ /* 0x0005e40000000400 */
[----:B------:R2:W-:Y:S01]  /*16fd0*/  STS.U16 [R11+0x7500], R8 ;  /* 0x007500080b007388 */ /* 0x0005e20000000400 */
[----:B------:R3:W-:Y:S01]  /*16fe0*/  STS.U16 [R11+0x7d00], R18 ;  /* 0x007d00120b007388 */ /* 0x0007e20000000400 */
[----:B------:R3:W-:Y:S03]  /*16ff0*/  STS.U16 [R11+0x8500], R22 ;  /* 0x008500160b007388 */ /* 0x0007e60000000400 */
[----:B0-----:R-:W4:Y:S01]  /*17000*/  LDL.LU R0, [R1+0x334] ;  /* 0x0003340001007983 */ /* 0x001f220000300800 */
[----:B------:R-:W4:Y:S02]  /*17010*/  LDL.LU R23, [R1+0x2fc] ;  /* 0x0002fc0001177983 */ /* 0x000f240000300800 */
[----:B-1----:R-:W4:Y:S02]  /*17020*/  LDL.LU R14, [R1+0x2c8] ;  /* 0x0002c800010e7983 */ /* 0x002f240000300800 */
[----:B--2---:R-:W2:Y:S01]  /*17030*/  LDL.LU R7, [R1+0x1a28] ;  /* 0x001a280001077983 */ /* 0x004ea20000300800 */
[----:B------:R-:W2:Y:S01]  /*17040*/  LDL.LU R8, [R1+0x1a24] ;  /* 0x001a240001087983 */ /* 0x000ea20000300800 */
[----:B---3--:R-:W3:Y:S02]  /*17050*/  LDL.LU R18, [R1+0x1a20] ;  /* 0x001a200001127983 */ /* 0x008ee40000300800 */
[----:B------:R-:W2:Y:S01]  /*17060*/  LDL.LU R22, [R1+0x1a1c] ;  /* 0x001a1c0001167983 */ /* 0x000ea20000300800 */
[----:B------:R0:W-:Y:S01]  /*17070*/  STS.U16 [R11+0x8d00], R9 ;  /* 0x008d00090b007388 */ /* 0x0001e20000000400 */
[----:B------:R1:W-:Y:S02]  /*17080*/  STS.U16 [R11+0x9500], R10 ;  /* 0x0095000a0b007388 */ /* 0x0003e40000000400 */
[----:B------:R1:W-:Y:S02]  /*17090*/  STS.U16 [R11+0x9d00], R24 ;  /* 0x009d00180b007388 */ /* 0x0003e40000000400 */
[----:B------:R1:W-:Y:S01]  /*170a0*/  STS.U16 [R11+0xa500], R26 ;  /* 0x00a5001a0b007388 */ /* 0x0003e20000000400 */
[----:B------:R1:W-:Y:S01]  /*170b0*/  STS.U16 [R11+0xad00], R3 ;  /* 0x00ad00030b007388 */ /* 0x0003e20000000400 */
[----:B------:R1:W-:Y:S03]  /*170c0*/  STS.U16 [R11+0xb500], R4 ;  /* 0x00b500040b007388 */ /* 0x0003e60000000400 */
[----:B0-----:R-:W2:Y:S01]  /*170d0*/  LDL.LU R9, [R1+0x1a18] ;  /* 0x001a180001097983 */ /* 0x001ea20000300800 */
[----:B-1----:R-:W2:Y:S03]  /*170e0*/  LDL.LU R10, [R1+0x1a14] ;  /* 0x001a1400010a7983 */ /* 0x002ea60000300800 */
[----:B------:R-:W2:Y:S01]  /*170f0*/  LDL.LU R24, [R1+0x1a10] ;  /* 0x001a100001187983 */ /* 0x000ea20000300800 */
[----:B------:R-:W2:Y:S03]  /*17100*/  LDL.LU R26, [R1+0x1a0c] ;  /* 0x001a0c00011a7983 */ /* 0x000ea60000300800 */
[----:B------:R-:W2:Y:S01]  /*17110*/  LDL.LU R3, [R1+0x1a08] ;  /* 0x001a080001037983 */ /* 0x000ea20000300800 */
[----:B------:R-:W2:Y:S03]  /*17120*/  LDL.LU R4, [R1+0x1a04] ;  /* 0x001a040001047983 */ /* 0x000ea60000300800 */
[----:B------:R0:W-:Y:S01]  /*17130*/  STS.U16 [R11+0xbd00], R16 ;  /* 0x00bd00100b007388 */ /* 0x0001e20000000400 */
[----:B------:R1:W-:Y:S02]  /*17140*/  STS.U16 [R11+0xc500], R19 ;  /* 0x00c500130b007388 */ /* 0x0003e40000000400 */
[----:B------:R1:W-:Y:S02]  /*17150*/  STS.U16 [R11+0xcd00], R2 ;  /* 0x00cd00020b007388 */ /* 0x0003e40000000400 */
[----:B------:R1:W-:Y:S01]  /*17160*/  STS.U16 [R11+0xd500], R20 ;  /* 0x00d500140b007388 */ /* 0x0003e20000000400 */
[----:B0-----:R-:W2:Y:S01]  /*17170*/  LDL.LU R16, [R1+0x1a00] ;  /* 0x001a000001107983 */ /* 0x001ea20000300800 */
[----:B-1----:R-:W2:Y:S02]  /*17180*/  LDL.LU R19, [R1+0x19fc] ;  /* 0x0019fc0001137983 */ /* 0x002ea40000300800 */
[----:B------:R-:W2:Y:S02]  /*17190*/  LDL R2, [R1+0xd48] ;  /* 0x000d480001027983 */ /* 0x000ea40000100800 */
[----:B------:R-:W2:Y:S01]  /*171a0*/  LDL.LU R20, [R1+0x19f8] ;  /* 0x0019f80001147983 */ /* 0x000ea20000300800 */
[----:B------:R-:W-:Y:S01]  /*171b0*/  LOP3.LUT R28, R28, 0x60, RZ, 0x3c, !PT ;  /* 0x000000601c1c7812 */ /* 0x000fe200078e3cff */
[----:B--2---:R-:W-:Y:S01]  /*171c0*/  STS.U16 [R11+0xdd00], R20 ;  /* 0x00dd00140b007388 */ /* 0x004fe20000000400 */
[----:B------:R-:W-:Y:S02]  /*171d0*/  STS.U16 [R11+0xe500], R19 ;  /* 0x00e500130b007388 */ /* 0x000fe40000000400 */
[----:B------:R-:W-:Y:S02]  /*171e0*/  STS.U16 [R11+0xed00], R16 ;  /* 0x00ed00100b007388 */ /* 0x000fe40000000400 */
[----:B------:R-:W-:Y:S01]  /*171f0*/  STS.U16 [R11+0xf500], R4 ;  /* 0x00f500040b007388 */ /* 0x000fe20000000400 */
[----:B------:R0:W-:Y:S01]  /*17200*/  STS.U16 [R11+0xfd00], R3 ;  /* 0x00fd00030b007388 */ /* 0x0001e20000000400 */
[----:B------:R1:W-:Y:S02]  /*17210*/  STS.U16 [R28+0x600], R12 ;  /* 0x0006000c1c007388 */ /* 0x0003e40000000400 */
[----:B------:R2:W-:Y:S02]  /*17220*/  STS.U16 [R28+0xe00], R25 ;  /* 0x000e00191c007388 */ /* 0x0005e40000000400 */
[----:B------:R2:W-:Y:S01]  /*17230*/  STS.U16 [R28+0x1600], R29 ;  /* 0x0016001d1c007388 */ /* 0x0005e20000000400 */
[----:B------:R3:W-:Y:S01]  /*17240*/  STS.U16 [R28+0x1e00], R13 ;  /* 0x001e000d1c007388 */ /* 0x0007e20000000400 */
[----:B----4-:R3:W-:Y:S03]  /*17250*/  STS.U16 [R28+0x2600], R0 ;  /* 0x002600001c007388 */ /* 0x0107e60000000400 */
[----:B0-----:R-:W4:Y:S01]  /*17260*/  LDL.LU R11, [R1+0x19f4] ;  /* 0x0019f400010b7983 */ /* 0x001f220000300800 */
[----:B------:R-:W4:Y:S02]  /*17270*/  LDL R3, [R1+0xd44] ;  /* 0x000d440001037983 */ /* 0x000f240000100800 */
[----:B-1----:R-:W4:Y:S02]  /*17280*/  LDL.LU R12, [R1+0x19f0] ;  /* 0x0019f000010c7983 */ /* 0x002f240000300800 */
[----:B--2---:R-:W2:Y:S01]  /*17290*/  LDL.LU R25, [R1+0x19ec] ;  /* 0x0019ec0001197983 */ /* 0x004ea20000300800 */
[----:B------:R-:W2:Y:S01]  /*172a0*/  LDL.LU R29, [R1+0x19e8] ;  /* 0x0019e800011d7983 */ /* 0x000ea20000300800 */
[----:B---3--:R-:W3:Y:S02]  /*172b0*/  LDL.LU R13, [R1+0x19e4] ;  /* 0x0019e400010d7983 */ /* 0x008ee40000300800 */
[----:B------:R-:W2:Y:S02]  /*172c0*/  LDL.LU R0, [R1+0x19e0] ;  /* 0x0019e00001007983 */ /* 0x000ea40000300800 */
[----:B--2---:R0:W-:Y:S04]  /*172d0*/  STS.U16 [R28+0x2e00], R0 ;  /* 0x002e00001c007388 */ /* 0x0041e80000000400 */
[----:B0-----:R-:W2:Y:S02]  /*172e0*/  LDL.LU R0, [R1+0x19dc] ;  /* 0x0019dc0001007983 */ /* 0x001ea40000300800 */
[----:B--2---:R-:W-:-:S06]  /*172f0*/  PRMT R0, RZ, 0x7610, R0 ;  /* 0x00007610ff007816 */ /* 0x004fcc0000000000 */
[----:B----4-:R-:W2:Y:S04]  /*17300*/  @!P1 LDG.E.U16 R0, [R2.64] ;  /* 0x0000000602009981 */ /* 0x010ea8000c1e1500 */
[----:B------:R0:W-:Y:S01]  /*17310*/  STS.U16 [R28+0x3600], R23 ;  /* 0x003600171c007388 */ /* 0x0001e20000000400 */
[----:B------:R1:W-:Y:S03]  /*17320*/  STS.U16 [R28+0x3e00], R14 ;  /* 0x003e000e1c007388 */ /* 0x0003e60000000400 */
[----:B0-----:R-:W4:Y:S01]  /*17330*/  LDL.LU R23, [R1+0x19d8] ;  /* 0x0019d80001177983 */ /* 0x001f220000300800 */
[----:B-1----:R-:W3:Y:S02]  /*17340*/  LDL.LU R28, [R1+0x19d4] ;  /* 0x0019d400011c7983 */ /* 0x002ee40000300800 */
[----:B------:R-:W3:Y:S01]  /*17350*/  LDL.LU R14, [R1+0x19d0] ;  /* 0x0019d000010e7983 */ /* 0x000ee20000300800 */
[----:B--2---:R0:W-:Y:S04]  /*17360*/  STL [R1+0xb4], R0 ;  /* 0x0000b40001007387 */ /* 0x0041e80000100800 */
[----:B0-----:R-:W2:Y:S01]  /*17370*/  LDL.LU R0, [R1+0x19cc] ;  /* 0x0019cc0001007983 */ /* 0x001ea20000300800 */
[----:B------:R-:W2:Y:S02]  /*17380*/  LDL R2, [R1+0xd34] ;  /* 0x000d340001027983 */ /* 0x000ea40000100800 */
[----:B------:R-:W2:Y:S01]  /*17390*/  LDL R3, [R1+0xd38] ;  /* 0x000d380001037983 */ /* 0x000ea20000100800 */
[----:B---3--:R-:W-:-:S02]  /*173a0*/  PRMT R14, RZ, 0x7610, R14 ;  /* 0x00007610ff0e7816 */ /* 0x008fc4000000000e */
[----:B--2---:R-:W-:-:S04]  /*173b0*/  @!P1 LOP3.LUT R3, R3, R2, RZ, 0x3c, !PT ;  /* 0x0000000203039212 */ /* 0x004fc800078e3cff */
[----:B------:R-:W-:-:S04]  /*173c0*/  @!P1 LOP3.LUT R2, R3, R2, RZ, 0x3c, !PT ;  /* 0x0000000203029212 */ /* 0x000fc800078e3cff */
[----:B------:R-:W-:-:S05]  /*173d0*/  @!P1 LOP3.LUT R3, R3, R2, RZ, 0x3c, !PT ;  /* 0x0000000203039212 */ /* 0x000fca00078e3cff */
[----:B------:R-:W2:Y:S04]  /*173e0*/  @!P1 LDG.E.U16 R14, [R2.64] ;  /* 0x00000006020e9981 */ /* 0x000ea8000c1e1500 */
[----:B--2---:R0:W-:Y:S04]  /*173f0*/  STL [R1+0xb0], R14 ;  /* 0x0000b00e01007387 */ /* 0x0041e80000100800 */
[----:B0-----:R-:W2:Y:S01]  /*17400*/  LDL.LU R14, [R1+0x19c8] ;  /* 0x0019c800010e7983 */ /* 0x001ea20000300800 */
[----:B------:R-:W3:Y:S02]  /*17410*/  LDL R2, [R1+0xd24] ;  /* 0x000d240001027983 */ /* 0x000ee40000100800 */
[----:B------:R-:W3:Y:S01]  /*17420*/  LDL R3, [R1+0xd28] ;  /* 0x000d280001037983 */ /* 0x000ee20000100800 */
[----:B------:R-:W-:-:S02]  /*17430*/  PRMT R0, RZ, 0x7610, R0 ;  /* 0x00007610ff007816 */ /* 0x000fc40000000000 */
[----:B---3--:R-:W-:-:S04]  /*17440*/  @!P1 LOP3.LUT R3, R3, R2, RZ, 0x3c, !PT ;  /* 0x0000000203039212 */ /* 0x008fc800078e3cff */
[----:B------:R-:W-:-:S04]  /*17450*/  @!P1 LOP3.LUT R2, R3, R2, RZ, 0x3c, !PT ;  /* 0x0000000203029212 */ /* 0x000fc800078e3cff */
[----:B------:R-:W-:-:S05]  /*17460*/  @!P1 LOP3.LUT R3, R3, R2, RZ, 0x3c, !PT ;  /* 0x0000000203039212 */ /* 0x000fca00078e3cff */
[----:B------:R-:W3:Y:S04]  /*17470*/  @!P1 LDG.E.U16 R0, [R2.64] ;  /* 0x0000000602009981 */ /* 0x000ee8000c1e1500 */
[----:B---3--:R0:W-:Y:S04]  /*17480*/  STL [R1+0xac], R0 ;  /* 0x0000ac0001007387 */ /* 0x0081e80000100800 */
[----:B0-----:R-:W3:Y:S01]  /*17490*/  LDL.LU R0, [R1+0x19c4] ;  /* 0x0019c40001007983 */ /* 0x001ee20000300800 */
[----:B------:R-:W3:Y:S02]  /*174a0*/  LDL R2, [R1+0xd14] ;  /* 0x000d140001027983 */ /* 0x000ee40000100800 */
[----:B------:R-:W3:Y:S01]  /*174b0*/  LDL R3, [R1+0xd18] ;  /* 0x000d180001037983 */ /* 0x000ee20000100800 */
[----:B--2---:R-:W-:-:S02]  /*174c0*/  PRMT R14, RZ, 0x7610, R14 ;  /* 0x00007610ff0e7816 */ /* 0x004fc4000000000e */
[----:B---3--:R-:W-:-:S04]  /*174d0*/  @!P1 LOP3.LUT R3, R3, R2, RZ, 0x3c, !PT ;  /* 0x0000000203039212 */ /* 0x008fc800078e3cff */
        /* <DEDUP_REMOVED lines=68> */
[----:B------:R-:W2:Y:S02]  /*17920*/  LDL R2, [R1+0xc94] ;  /* 0x000c940001027983 */ /* 0x000ea40000100800 */
[----:B------:R-:W2:Y:S01]  /*17930*/  LDL R3, [R1+0xc98] ;  /* 0x000c980001037983 */ /* 0x000ea20000100800 */
[----:B------:R-:W-:-:S02]  /*17940*/  PRMT R11, RZ, 0x7610, R11 ;  /* 0x00007610ff0b7816 */ /* 0x000fc4000000000b */
[----:B--2---:R-:W-:-:S04]  /*17950*/  @!P1 LOP3.LUT R3, R3, R2, RZ, 0x3c, !PT ;  /* 0x0000000203039212 */ /* 0x004fc800078e3cff */
[----:B------:R-:W-:-:S04]  /*17960*/  @!P1 LOP3.LUT R2, R3, R2, RZ, 0x3c, !PT ;  /* 0x0000000203029212 */ /* 0x000fc800078e3cff */
[----:B------:R-:W-:-:S05]  /*17970*/  @!P1 LOP3.LUT R3, R3, R2, RZ, 0x3c, !PT ;  /* 0x0000000203039212 */ /* 0x000fca00078e3cff */
[----:B------:R0:W2:Y:S04]  /*17980*/  @!P1 LDG.E.U16 R11, [R2.64] ;  /* 0x00000006020b9981 */ /* 0x0000a8000c1e1500 */
[----:B0-----:R-:W2:Y:S04]  /*17990*/  LDL R2, [R1+0xc84] ;  /* 0x000c840001027983 */ /* 0x001ea80000100800 */
[----:B------:R-:W2:Y:S01]  /*179a0*/  LDL R3, [R1+0xc88] ;  /* 0x000c880001037983 */ /* 0x000ea20000100800 */
[----:B---3--:R-:W-:Y:S02]  /*179b0*/  PRMT R0, RZ, 0x7610, R0 ;  /* 0x00007610ff007816 */ /* 0x008fe40000000000 */
[----:B--2---:R-:W-:-:S04]  /*179c0*/  @!P1 LOP3.LUT R3, R3, R2, RZ, 0x3c, !PT ;  /* 0x0000000203039212 */ /* 0x004fc800078e3cff */
[----:B------:R-:W-:-:S04]  /*179d0*/  @!P1 LOP3.LUT R2, R3, R2, RZ, 0x3c, !PT ;  /* 0x0000000203029212 */ /* 0x000fc800078e3cff */
[----:B------:R-:W-:-:S05]  /*179e0*/  @!P1 LOP3.LUT R3, R3, R2, RZ, 0x3c, !PT ;  /* 0x0000000203039212 */ /* 0x000fca00078e3cff */
[----:B------:R-:W2:Y:S04]  /*179f0*/  @!P1 LDG.E.U16 R0, [R2.64] ;  /* 0x0000000602009981 */ /* 0x000ea8000c1e1500 */
[----:B------:R0:W-:Y:S04]  /*17a00*/  STL [R1+0x68], R11 ;  /* 0x0000680b01007387 */ /* 0x0001e80000100800 */
[----:B0-----:R-:W3:Y:S04]  /*17a10*/  LDL R11, [R1+0xc38] ;  /* 0x000c3800010b7983 */ /* 0x001ee80000100800 */
[----:B--2---:R0:W-:Y:S04]  /*17a20*/  STL [R1+0x64], R0 ;  /* 0x0000640001007387 */ /* 0x0041e80000100800 */
[----:B0-----:R-:W2:Y:S01]  /*17a30*/  LDL.LU R0, [R1+0x19a0] ;  /* 0x0019a00001007983 */ /* 0x001ea20000300800 */
[----:B------:R-:W2:Y:S02]  /*17a40*/  LDL R2, [R1+0xc74] ;  /* 0x000c740001027983 */ /* 0x000ea40000100800 */
[----:B------:R-:W2:Y:S01]  /*17a50*/  LDL R3, [R1+0xc78] ;  /* 0x000c780001037983 */ /* 0x000ea20000100800 */
[----:B------:R-:W-:-:S02]  /*17a60*/  PRMT R14, RZ, 0x7610, R14 ;  /* 0x00007610ff0e7816 */ /* 0x000fc4000000000e */
[----:B--2---:R-:W-:-:S04]  /*17a70*/  @!P1 LOP3.LUT R3, R3, R2, RZ, 0x3c, !PT ;  /* 0x0000000203039212 */ /* 0x004fc800078e3cff */
[----:B------:R-:W-:-:S04]  /*17a80*/  @!P1 LOP3.LUT R2, R3, R2, RZ, 0x3c, !PT ;  /* 0x0000000203029212 */ /* 0x000fc800078e3cff */
[----:B------:R-:W-:-:S05]  /*17a90*/  @!P1 LOP3.LUT R3, R3, R2, RZ, 0x3c, !PT ;  /* 0x0000000203039212 */ /* 0x000fca00078e3cff */
[----:B------:R-:W2:Y:S04]  /*17aa0*/  @!P1 LDG.E.U16 R14, [R2.64] ;  /* 0x00000006020e9981 */ /* 0x000ea8000c1e1500 */
        /* <DEDUP_REMOVED lines=26> */
[----:B------:R-:W2:Y:S01]  /*17c50*/  @!P1 LDG.E.U16 R0, [R2.64] ;  /* 0x0000000602009981 */ /* 0x000ea2000c1e1500 */
[----:B------:R-:W-:-:S03]  /*17c60*/  PRMT R10, RZ, 0x7610, R10 ;  /* 0x00007610ff0a7816 */ /* 0x000fc6000000000a */
[----:B--2---:R0:W-:Y:S04]  /*17c70*/  STL [R1+0x54], R0 ;  /* 0x0000540001007387 */ /* 0x0041e80000100800 */
[----:B0-----:R-:W2:Y:S01]  /*17c80*/  LDL.LU R0, [R1+0x1990] ;  /* 0x0019900001007983 */ /* 0x001ea20000300800 */
[----:B------:R-:W2:Y:S02]  /*17c90*/  LDL R3, [R1+0xc34] ;  /* 0x000c340001037983 */ /* 0x000ea40000100800 */
[----:B---3--:R-:W-:Y:S01]  /*17ca0*/  @!P1 IMAD.MOV.U32 R2, RZ, RZ, R11 ;  /* 0x000000ffff029224 */ /* 0x008fe200078e000b */
[----:B------:R-:W-:Y:S01]  /*17cb0*/  PRMT R14, RZ, 0x7610, R14 ;  /* 0x00007610ff0e7816 */ /* 0x000fe2000000000e */
[----:B------:R-:W3:Y:S04]  /*17cc0*/  LDL R11, [R1+0xd94] ;  /* 0x000d9400010b7983 */ /* 0x000ee80000100800 */
[----:B--2---:R0:W2:Y:S04]  /*17cd0*/  @!P1 LDG.E.U16 R10, [R2.64] ;  /* 0x00000006020a9981 */ /* 0x0040a8000c1e1500 */
[----:B0-----:R-:W2:Y:S04]  /*17ce0*/  LDL R2, [R1+0xc24] ;  /* 0x000c240001027983 */ /* 0x001ea80000100800 */
[----:B------:R-:W2:Y:S02]  /*17cf0*/  LDL R3, [R1+0xc28] ;  /* 0x000c280001037983 */ /* 0x000ea40000100800 */
        /* <DEDUP_REMOVED lines=41> */
[----:B------:R3:W2:Y:S01]  /*17f90*/  @!P1 LDG.E.U16 R14, [R2.64] ;  /* 0x00000006020e9981 */ /* 0x0006a2000c1e1500 */
[----:B------:R-:W-:Y:S01]  /*17fa0*/  PRMT R0, RZ, 0x7610, R0 ;  /* 0x00007610ff007816 */ /* 0x000fe20000000000 */
[----:B---3--:R-:W-:Y:S02]  /*17fb0*/  @!P1 IMAD.MOV.U32 R2, RZ, RZ, R10 ;  /* 0x000000ffff029224 */ /* 0x008fe400078e000a */
[----:B------:R-:W-:-:S05]  /*17fc0*/  @!P1 IMAD.MOV.U32 R3, RZ, RZ, R11 ;  /* 0x000000ffff039224 */ /* 0x000fca00078e000b */
[----:B------:R0:W3:Y:S04]  /*17fd0*/  @!P1 LDG.E.U16 R0, [R2.64] ;  /* 0x0000000602009981 */ /* 0x0000e8000c1e1500 */
[----:B--2---:R1:W-:Y:S04]  /*17fe0*/  STL [R1+0x3c], R14 ;  /* 0x00003c0e01007387 */ /* 0x0043e80000100800 */
[----:B-1----:R-:W2:Y:S01]  /*17ff0*/  LDL.LU R14, [R1+0x197c] ;  /* 0x00197c00010e7983 */ /* 0x002ea20000300800 */
[----:B0-----:R-:W2:Y:S02]  /*18000*/  LDL R2, [R1+0xda4] ;  /* 0x000da40001027983 */ /* 0x001ea40000100800 */
[----:B------:R-:W2:Y:S01]  /*18010*/  LDL R3, [R1+0xdb0] ;  /* 0x000db00001037983 */ /* 0x000ea20000100800 */
[----:B------:R-:W-:Y:S01]  /*18020*/  PRMT R28, RZ, 0x7610, R28 ;  /* 0x00007610ff1c7816 */ /* 0x000fe2000000001c */
[----:B------:R-:W3:Y:S04]  /*18030*/  LDL R11, [R1+0xde4] ;  /* 0x000de400010b7983 */ /* 0x000ee80000100800 */
[----:B------:R-:W3:Y:S01]  /*18040*/  LDL R10, [R1+0xdf0] ;  /* 0x000df000010a7983 */ /* 0x000ee20000100800 */
[----:B--2---:R-:W-:-:S04]  /*18050*/  @!P1 LOP3.LUT R3, R3, R2, RZ, 0x3c, !PT ;  /* 0x0000000203039212 */ /* 0x004fc800078e3cff */
[----:B------:R-:W-:-:S04]  /*18060*/  @!P1 LOP3.LUT R2, R3, R2, RZ, 0x3c, !PT ;  /* 0x0000000203029212 */ /* 0x000fc800078e3cff */
[----:B------:R-:W-:-:S05]  /*18070*/  @!P1 LOP3.LUT R3, R3, R2, RZ, 0x3c, !PT ;  /* 0x0000000203039212 */ /* 0x000fca00078e3cff */
[----:B------:R-:W2:Y:S04]  /*18080*/  @!P1 LDG.E.U16 R28, [R2.64] ;  /* 0x00000006021c9981 */ /* 0x000ea8000c1e1500 */
[----:B---3--:R-:W-:Y:S04]  /*18090*/  STL [R1+0x1900], R0 ;  /* 0x0019000001007387 */ /* 0x008fe80000100800 */
        /* <DEDUP_REMOVED lines=20> */
[----:B------:R-:W-:Y:S02]  /*181e0*/  PRMT R6, RZ, 0x7610, R6 ;  /* 0x00007610ff067816 */ /* 0x000fe40000000006 */
[----:B--2---:R-:W-:-:S04]  /*181f0*/  @!P1 LOP3.LUT R3, R3, R2, RZ, 0x3c, !PT ;  /* 0x0000000203039212 */ /* 0x004fc800078e3cff */
[----:B------:R-:W-:-:S04]  /*18200*/  @!P1 LOP3.LUT R2, R3, R2, RZ, 0x3c, !PT ;  /* 0x0000000203029212 */ /* 0x000fc800078e3cff */
[----:B------:R-:W-:-:S05]  /*18210*/  @!P1 LOP3.LUT R3, R3, R2, RZ, 0x3c, !PT ;  /* 0x0000000203039212 */ /* 0x000fca00078e3cff */
[----:B------:R-:W2:Y:S01]  /*18220*/  @!P1 LDG.E.U16 R6, [R2.64] ;  /* 0x0000000602069981 */ /* 0x000ea2000c1e1500 */
[----:B------:R-:W-:-:S03]  /*18230*/  PRMT R4, RZ, 0x7610, R4 ;  /* 0x00007610ff047816 */ /* 0x000fc60000000004 */
[----:B------:R0:W-:Y:S04]  /*18240*/  STL [R1+0x1920], R8 ;  /* 0x0019200801007387 */ /* 0x0001e80000100800 */
[----:B------:R1:W3:Y:S04]  /*18250*/  @!P1 LDG.E.U16 R4, [R10.64] ;  /* 0x000000060a049981 */ /* 0x0002e8000c1e1500 */
[----:B0-----:R-:W4:Y:S04]  /*18260*/  LDL R8, [R1+0xe00] ;  /* 0x000e000001087983 */ /* 0x001f280000100800 */
[----:B--2---:R-:W-:Y:S01]  /*18270*/  STL [R1+0x1918], R6 ;  /* 0x0019180601007387 */ /* 0x004fe20000100800 */
[----:B-1----:R-:W2:Y:S01]  /*18280*/  LDL R11, [R1+0xdf4] ;  /* 0x000df400010b7983 */ /* 0x002ea20000100800 */
[----:B------:R-:W-:-:S02]  /*18290*/  PRMT R3, RZ, 0x7610, R3 ;  /* 0x00007610ff037816 */ /* 0x000fc40000000003 */
[----:B---3--:R-:W-:Y:S01]  /*182a0*/  STL [R1+0x1908], R4 ;  /* 0x0019080401007387 */ /* 0x008fe20000100800 */
[----:B----4-:R-:W-:Y:S01]  /*182b0*/  @!P1 IMAD.MOV.U32 R10, RZ, RZ, R8 ;  /* 0x000000ffff0a9224 */ /* 0x010fe200078e0008 */
[----:B------:R-:W-:Y:S02]  /*182c0*/  PRMT R2, RZ, 0x7610, R2 ;  /* 0x00007610ff027816 */ /* 0x000fe40000000002 */
[----:B------:R-:W3:Y:S04]  /*182d0*/  LDL R8, [R1+0xd20] ;  /* 0x000d200001087983 */ /* 0x000ee80000100800 */
[----:B--2---:R0:W2:Y:S04]  /*182e0*/  @!P1 LDG.E.U16 R3, [R10.64] ;  /* 0x000000060a039981 */ /* 0x0040a8000c1e1500 */
[----:B0-----:R-:W4:Y:S04]  /*182f0*/  LDL R10, [R1+0xe04] ;  /* 0x000e0400010a7983 */ /* 0x001f280000100800 */
[----:B------:R-:W4:Y:S02]  /*18300*/  LDL R11, [R1+0xe10] ;  /* 0x000e1000010b7983 */ /* 0x000f240000100800 */
[----:B----4-:R-:W-:-:S04]  /*18310*/  @!P1 LOP3.LUT R11, R11, R10, RZ, 0x3c, !PT ;  /* 0x0000000a0b0b9212 */ /* 0x010fc800078e3cff */
[----:B------:R-:W-:-:S04]  /*18320*/  @!P1 LOP3.LUT R10, R11, R10, RZ, 0x3c, !PT ;  /* 0x0000000a0b0a9212 */ /* 0x000fc800078e3cff */
[----:B------:R-:W-:Y:S01]  /*18330*/  @!P1 LOP3.LUT R11, R11, R10, RZ, 0x3c, !PT ;  /* 0x0000000a0b0b9212 */ /* 0x000fe200078e3cff */
[----:B--2---:R0:W-:Y:S04]  /*18340*/  STL [R1+0x190c], R3 ;  /* 0x00190c0301007387 */ /* 0x0041e80000100800 */
[----:B------:R1:W2:Y:S01]  /*18350*/  @!P1 LDG.E.U16 R2, [R10.64] ;  /* 0x000000060a029981 */ /* 0x0002a2000c1e1500 */
[----:B------:R-:W-:-:S03]  /*18360*/  PRMT R14, RZ, 0x7610, R14 ;  /* 0x00007610ff0e7816 */ /* 0x000fc6000000000e */
[----:B0-----:R-:W4:Y:S04]  /*18370*/  LDL R3, [R1+0xd1c] ;  /* 0x000d1c0001037983 */ /* 0x001f280000100800 */
[----:B-1----:R-:W2:Y:S04]  /*18380*/  LDL R10, [R1+0xd4c] ;  /* 0x000d4c00010a7983 */ /* 0x002ea80000100800 */
[----:B------:R-:W2:Y:S02]  /*18390*/  LDL R11, [R1+0xd50] ;  /* 0x000d5000010b7983 */ /* 0x000ea40000100800 */
[----:B--2---:R-:W-:-:S04]  /*183a0*/  @!P0 LOP3.LUT R11, R11, R10, RZ, 0x3c, !PT ;  /* 0x0000000a0b0b8212 */ /* 0x004fc800078e3cff */
[----:B------:R-:W-:-:S04]  /*183b0*/  @!P0 LOP3.LUT R10, R11, R10, RZ, 0x3c, !PT ;  /* 0x0000000a0b0a8212 */ /* 0x000fc800078e3cff */
[----:B------:R-:W-:-:S05]  /*183c0*/  @!P0 LOP3.LUT R11, R11, R10, RZ, 0x3c, !PT ;  /* 0x0000000a0b0b8212 */ /* 0x000fca00078e3cff */
[----:B------:R-:W2:Y:S04]  /*183d0*/  @!P0 LDG.E.U16 R14, [R10.64] ;  /* 0x000000060a0e8981 */ /* 0x000ea8000c1e1500 */
[----:B------:R-:W-:Y:S04]  /*183e0*/  STL [R1+0x1904], R2 ;  /* 0x0019040201007387 */ /* 0x000fe80000100800 */
        /* <DEDUP_REMOVED lines=20> */
[----:B----4-:R-:W-:-:S05]  /*18530*/  @!P0 IMAD.MOV.U32 R11, RZ, RZ, R3 ;  /* 0x000000ffff0b8224 */ /* 0x010fca00078e0003 */
[----:B------:R0:W3:Y:S04]  /*18540*/  @!P0 LDG.E.U16 R6, [R10.64] ;  /* 0x000000060a068981 */ /* 0x0000e8000c1e1500 */
[----:B--2---:R1:W-:Y:S01]  /*18550*/  STL [R1+0x24], R14 ;  /* 0x0000240e01007387 */ /* 0x0043e20000100800 */
[----:B0-----:R-:W2:Y:S02]  /*18560*/  LDL R10, [R1+0xd0c] ;  /* 0x000d0c00010a7983 */ /* 0x001ea40000100800 */
[----:B------:R-:W2:Y:S01]  /*18570*/  LDL R11, [R1+0xd10] ;  /* 0x000d1000010b7983 */ /* 0x000ea20000100800 */
[----:B------:R-:W-:Y:S01]  /*18580*/  PRMT R12, RZ, 0x7610, R12 ;  /* 0x00007610ff0c7816 */ /* 0x000fe2000000000c */
[----:B------:R-:W4:Y:S04]  /*18590*/  LDL R8, [R1+0xcdc] ;  /* 0x000cdc0001087983 */ /* 0x000f280000100800 */
[----:B------:R-:W4:Y:S04]  /*185a0*/  LDL R3, [R1+0xce0] ;  /* 0x000ce00001037983 */ /* 0x000f280000100800 */
[----:B-1----:R-:W4:Y:S04]  /*185b0*/  LDL R14, [R1+0xcf0] ;  /* 0x000cf000010e7983 */ /* 0x002f280000100800 */
[----:B---3--:R0:W-:Y:S01]  /*185c0*/  STL [R1+0x191c], R6 ;  /* 0x00191c0601007387 */ /* 0x0081e20000100800 */
[----:B--2---:R-:W-:-:S04]  /*185d0*/  @!P0 LOP3.LUT R11, R11, R10, RZ, 0x3c, !PT ;  /* 0x0000000a0b0b8212 */ /* 0x004fc800078e3cff */
[----:B------:R-:W-:-:S04]  /*185e0*/  @!P0 LOP3.LUT R10, R11, R10, RZ, 0x3c, !PT ;  /* 0x0000000a0b0a8212 */ /* 0x000fc800078e3cff */
[----:B------:R-:W-:-:S05]  /*185f0*/  @!P0 LOP3.LUT R11, R11, R10, RZ, 0x3c, !PT ;  /* 0x0000000a0b0b8212 */ /* 0x000fca00078e3cff */
[----:B------:R1:W2:Y:S04]  /*18600*/  @!P0 LDG.E.U16 R12, [R10.64] ;  /* 0x000000060a0c8981 */ /* 0x0002a8000c1e1500 */
[----:B-1----:R-:W3:Y:S04]  /*18610*/  LDL R10, [R1+0xcfc] ;  /* 0x000cfc00010a7983 */ /* 0x002ee80000100800 */
[----:B------:R-:W3:Y:S01]  /*18620*/  LDL R11, [R1+0xd00] ;  /* 0x000d0000010b7983 */ /* 0x000ee20000100800 */
[----:B------:R-:W-:Y:S02]  /*18630*/  PRMT R2, RZ, 0x7610, R2 ;  /* 0x00007610ff027816 */ /* 0x000fe40000000002 */
[----:B---3--:R-:W-:-:S04]  /*18640*/  @!P0 LOP3.LUT R11, R11, R10, RZ, 0x3c, !PT ;  /* 0x0000000a0b0b8212 */ /* 0x008fc800078e3cff */
[----:B------:R-:W-:-:S04]  /*18650*/  @!P0 LOP3.LUT R10, R11, R10, RZ, 0x3c, !PT ;  /* 0x0000000a0b0a8212 */ /* 0x000fc800078e3cff */
[----:B------:R-:W-:Y:S01]  /*18660*/  @!P0 LOP3.LUT R11, R11, R10, RZ, 0x3c, !PT ;  /* 0x0000000a0b0b8212 */ /* 0x000fe200078e3cff */
[----:B--2---:R1:W-:Y:S01]  /*18670*/  STL [R1+0x1c], R12 ;  /* 0x00001c0c01007387 */ /* 0x0043e20000100800 */
[----:B------:R-:W-:Y:S02]  /*18680*/  PRMT R0, RZ, 0x7610, R0 ;  /* 0x00007610ff007816 */ /* 0x000fe40000000000 */
[----:B------:R-:W-:Y:S01]  /*18690*/  PRMT R28, RZ, 0x7610, R28 ;  /* 0x00007610ff1c7816 */ /* 0x000fe2000000001c */
[----:B0-----:R-:W2:Y:S01]  /*186a0*/  LDL R6, [R1+0xcd0] ;  /* 0x000cd00001067983 */ /* 0x001ea20000100800 */
[----:B------:R0:W3:Y:S04]  /*186b0*/  @!P0 LDG.E.U16 R2, [R10.64] ;  /* 0x000000060a028981 */ /* 0x0000e8000c1e1500 */
[----:B-1----:R-:W2:Y:S04]  /*186c0*/  LDL R12, [R1+0xccc] ;  /* 0x000ccc00010c7983 */ /* 0x002ea80000100800 */
[----:B0-----:R-:W2:Y:S01]  /*186d0*/  LDL R11, [R1+0xcec] ;  /* 0x000cec00010b7983 */ /* 0x001ea20000100800 */
[----:B----4-:R-:W-:-:S05]  /*186e0*/  @!P0 IMAD.MOV.U32 R10, RZ, RZ, R14 ;  /* 0x000000ffff0a8224 */ /* 0x010fca00078e000e */
[----:B--2---:R0:W2:Y:S02]  /*186f0*/  @!P0 LDG.E.U16 R0, [R10.64] ;  /* 0x000000060a008981 */ /* 0x0040a4000c1e1500 */
[----:B0-----:R-:W-:Y:S02]  /*18700*/  @!P0 IMAD.MOV.U32 R10, RZ, RZ, R3 ;  /* 0x000000ffff0a8224 */ /* 0x001fe400078e0003 */
[----:B------:R-:W-:-:S05]  /*18710*/  @!P0 IMAD.MOV.U32 R11, RZ, RZ, R8 ;  /* 0x000000ffff0b8224 */ /* 0x000fca00078e0008 */
[----:B------:R0:W4:Y:S04]  /*18720*/  @!P0 LDG.E.U16 R28, [R10.64] ;  /* 0x000000060a1c8981 */ /* 0x000128000c1e1500 */
[----:B---3--:R1:W-:Y:S01]  /*18730*/  STL [R1+0x1910], R2 ;  /* 0x0019100201007387 */ /* 0x0083e20000100800 */
[----:B------:R-:W3:Y:S02]  /*18740*/  LDL R14, [R1+0xcb0] ;  /* 0x000cb000010e7983 */ /* 0x000ee40000100800 */
[----:B0-----:R-:W-:Y:S01]  /*18750*/  @!P0 IMAD.MOV.U32 R10, RZ, RZ, R6 ;  /* 0x000000ffff0a8224 */ /* 0x001fe200078e0006 */
[----:B-1----:R-:W-:Y:S01]  /*18760*/  PRMT R2, RZ, 0x7610, R2 ;  /* 0x00007610ff027816 */ /* 0x002fe20000000002 */
[----:B------:R-:W-:-:S05]  /*18770*/  @!P0 IMAD.MOV.U32 R11, RZ, RZ, R12 ;  /* 0x000000ffff0b8224 */ /* 0x000fca00078e000c */
[----:B------:R0:W3:Y:S04]  /*18780*/  @!P0 LDG.E.U16 R2, [R10.64] ;  /* 0x000000060a028981 */ /* 0x0000e8000c1e1500 */
[----:B--2---:R-:W-:Y:S01]  /*18790*/  STL [R1+0x1914], R0 ;  /* 0x0019140001007387 */ /* 0x004fe20000100800 */
[----:B------:R-:W2:Y:S02]  /*187a0*/  LDL R8, [R1+0xc9c] ;  /* 0x000c9c0001087983 */ /* 0x000ea40000100800 */
[----:B------:R-:W2:Y:S01]  /*187b0*/  LDL R3, [R1+0xca0] ;  /* 0x000ca00001037983 */ /* 0x000ea20000100800 */
[----:B----4-:R1:W-:Y:S04]  /*187c0*/  STL [R1+0x10], R28 ;  /* 0x0000101c01007387 */ /* 0x0103e80000100800 */
[----:B-1----:R-:W4:Y:S01]  /*187d0*/  LDL.LU R28, [R1+0x1968] ;  /* 0x00196800011c7983 */ /* 0x002f220000300800 */
[----:B0-----:R-:W2:Y:S02]  /*187e0*/  LDL R10, [R1+0xcbc] ;  /* 0x000cbc00010a7983 */ /* 0x001ea40000100800 */
[----:B------:R-:W2:Y:S01]  /*187f0*/  LDL R11, [R1+0xcc0] ;  /* 0x000cc000010b7983 */ /* 0x000ea20000100800 */
[----:B------:R-:W-:Y:S01]  /*18800*/  PRMT R4, RZ, 0x7610, R4 ;  /* 0x00007610ff047816 */ /* 0x000fe20000000004 */
[----:B------:R-:W4:Y:S04]  /*18810*/  LDL R12, [R1+0xc4c] ;  /* 0x000c4c00010c7983 */ /* 0x000f280000100800 */
[----:B------:R-:W4:Y:S01]  /*18820*/  LDL R6, [R1+0xc50] ;  /* 0x000c500001067983 */ /* 0x000f220000100800 */
[----:B---3--:R0:W-:Y:S01]  /*18830*/  STL [R1+0x1944], R2 ;  /* 0x0019440201007387 */ /* 0x0081e20000100800 */
[----:B--2---:R-:W-:-:S04]  /*18840*/  @!P0 LOP3.LUT R11, R11, R10, RZ, 0x3c, !PT ;  /* 0x0000000a0b0b8212 */ /* 0x004fc800078e3cff */
[----:B------:R-:W-:-:S04]  /*18850*/  @!P0 LOP3.LUT R10, R11, R10, RZ, 0x3c, !PT ;  /* 0x0000000a0b0a8212 */ /* 0x000fc800078e3cff */
[----:B------:R-:W-:-:S05]  /*18860*/  @!P0 LOP3.LUT R11, R11, R10, RZ, 0x3c, !PT ;  /* 0x0000000a0b0b8212 */ /* 0x000fca00078e3cff */
[----:B------:R1:W2:Y:S04]  /*18870*/  @!P0 LDG.E.U16 R4, [R10.64] ;  /* 0x000000060a048981 */ /* 0x0002a8000c1e1500 */
[----:B-1----:R-:W3:Y:S01]  /*18880*/  LDL R11, [R1+0xcac] ;  /* 0x000cac00010b7983 */ /* 0x002ee20000100800 */
[----:B------:R-:W-:Y:S01]  /*18890*/  PRMT R13, RZ, 0x7610, R13 ;  /* 0x00007610ff0d7816 */ /* 0x000fe2000000000d */
[----:B------:R-:W-:Y:S01]  /*188a0*/  @!P0 IMAD.MOV.U32 R10, RZ, RZ, R14 ;  /* 0x000000ffff0a8224 */ /* 0x000fe200078e000e */
[----:B------:R-:W-:-:S04]  /*188b0*/  PRMT R0, RZ, 0x7610, R0 ;  /* 0x00007610ff007816 */ /* 0x000fc80000000000 */
[----:B---3--:R1:W3:Y:S02]  /*188c0*/  @!P0 LDG.E.U16 R13, [R10.64] ;  /* 0x000000060a0d8981 */ /* 0x0082e4000c1e1500 */
[----:B-1----:R-:W-:Y:S02]  /*188d0*/  @!P0 IMAD.MOV.U32 R10, RZ, RZ, R3 ;  /* 0x000000ffff0a8224 */ /* 0x002fe400078e0003 */
[----:B------:R-:W-:-:S05]  /*188e0*/  @!P0 IMAD.MOV.U32 R11, RZ, RZ, R8 ;  /* 0x000000ffff0b8224 */ /* 0x000fca00078e0008 */
[----:B------:R-:W3:Y:S04]  /*188f0*/  @!P0 LDG.E.U16 R0, [R10.64] ;  /* 0x000000060a008981 */ /* 0x000ee8000c1e1500 */
[----:B--2---:R1:W-:Y:S01]  /*18900*/  STL [R1+0x8], R4 ;  /* 0x0000080401007387 */ /* 0x0043e20000100800 */
[----:B0-----:R-:W2:Y:S02]  /*18910*/  LDL R2, [R1+0xda8] ;  /* 0x000da80001027983 */ /* 0x001ea40000100800 */
[----:B------:R-:W2:Y:S02]  /*18920*/  LDL R8, [R1+0xc3c] ;  /* 0x000c3c0001087983 */ /* 0x000ea40000100800 */
[----:B------:R-:W2:Y:S01]  /*18930*/  LDL R3, [R1+0xc40] ;  /* 0x000c400001037983 */ /* 0x000ea20000100800 */
[----:B------:R-:W-:Y:S01]  /*18940*/  PRMT R27, RZ, 0x7610, R27 ;  /* 0x00007610ff1b7816 */ /* 0x000fe2000000001b */
[----:B-1----:R-:W2:Y:S04]  /*18950*/  LDL R4, [R1+0xd9c] ;  /* 0x000d9c0001047983 */ /* 0x002ea80000100800 */
[----:B---3--:R0:W-:Y:S01]  /*18960*/  STL [R1+0x1924], R0 ;  /* 0x0019240001007387 */ /* 0x0081e20000100800 */
[----:B------:R4:W-:Y:S03]  /*18970*/  STL [R1+0x4], R13 ;  /* 0x0000040d01007387 */ /* 0x0009e60000100800 */
[----:B0-----:R-:W3:Y:S01]  /*18980*/  LDL R0, [R1+0xdb8] ;  /* 0x000db80001007983 */ /* 0x001ee20000100800 */
[----:B----4-:R-:W-:-:S02]  /*18990*/  @!P0 IMAD.MOV.U32 R13, RZ, RZ, R12 ;  /* 0x000000ffff0d8224 */ /* 0x010fc400078e000c */
[----:B------:R-:W-:Y:S02]  /*189a0*/  @!P0 IMAD.MOV.U32 R12, RZ, RZ, R6 ;  /* 0x000000ffff0c8224 */ /* 0x000fe400078e0006 */
[----:B------:R-:W4:Y:S04]  /*189b0*/  LDL R6, [R1+0xdac] ;  /* 0x000dac0001067983 */ /* 0x000f280000100800 */
[----:B------:R2:W3:Y:S01]  /*189c0*/  @!P0 LDG.E.U16 R27, [R12.64] ;  /* 0x000000060c1b8981 */ /* 0x0004e2000c1e1500 */
[----:B------:R-:W-:Y:S01]  /*189d0*/  PRMT R10, RZ, 0x7610, R10 ;  /* 0x00007610ff0a7816 */ /* 0x000fe2000000000a */
[----:B--2---:R-:W-:Y:S02]  /*189e0*/  @!P0 IMAD.MOV.U32 R12, RZ, RZ, R2 ;  /* 0x000000ffff0c8224 */ /* 0x004fe400078e0002 */
[----:B------:R-:W-:-:S05]  /*189f0*/  @!P0 IMAD.MOV.U32 R13, RZ, RZ, R4 ;  /* 0x000000ffff0d8224 */ /* 0x000fca00078e0004 */
[----:B------:R0:W2:Y:S04]  /*18a00*/  @!P0 LDG.E.U16 R10, [R12.64] ;  /* 0x000000060c0a8981 */ /* 0x0000a8000c1e1500 */
[----:B---3--:R1:W-:Y:S01]  /*18a10*/  STL [R1+0x1948], R27 ;  /* 0x0019481b01007387 */ /* 0x0083e20000100800 */
[----:B------:R-:W3:Y:S02]  /*18a20*/  LDL R14, [R1+0xc90] ;  /* 0x000c9000010e7983 */ /* 0x000ee40000100800 */
[----:B------:R-:W3:Y:S02]  /*18a30*/  LDL R4, [R1+0xc2c] ;  /* 0x000c2c0001047983 */ /* 0x000ee40000100800 */
[----:B------:R-:W3:Y:S01]  /*18a40*/  LDL R2, [R1+0xc30] ;  /* 0x000c300001027983 */ /* 0x000ee20000100800 */
[----:B-1----:R-:W3:Y:S01]  /*18a50*/  LDL R27, [R1+0xc8c] ;  /* 0x000c8c00011b7983 */ /* 0x002ee20000100800 */
[----:B------:R-:W-:Y:S01]  /*18a60*/  PRMT R26, RZ, 0x7610, R26 ;  /* 0x00007610ff1a7816 */ /* 0x000fe2000000001a */
[----:B0-----:R-:W-:-:S02]  /*18a70*/  @!P0 IMAD.MOV.U32 R12, RZ, RZ, R3 ;  /* 0x000000ffff0c8224 */ /* 0x001fc400078e0003 */
[----:B------:R-:W-:Y:S01]  /*18a80*/  @!P0 IMAD.MOV.U32 R13, RZ, RZ, R8 ;  /* 0x000000ffff0d8224 */ /* 0x000fe200078e0008 */
[----:B------:R-:W-:-:S04]  /*18a90*/  PRMT R9, RZ, 0x7610, R9 ;  /* 0x00007610ff097816 */ /* 0x000fc80000000009 */
[----:B------:R0:W3:Y:S01]  /*18aa0*/  @!P0 LDG.E.U16 R26, [R12.64] ;  /* 0x000000060c1a8981 */ /* 0x0000e2000c1e1500 */
[----:B------:R-:W-:Y:S01]  /*18ab0*/  PRMT R29, RZ, 0x7610, R29 ;  /* 0x00007610ff1d7816 */ /* 0x000fe2000000001d */
[----:B0-----:R-:W-:Y:S02]  /*18ac0*/  @!P0 IMAD.MOV.U32 R12, RZ, RZ, R0 ;  /* 0x000000ffff0c8224 */ /* 0x001fe400078e0000 */
[----:B----4-:R-:W-:-:S05]  /*18ad0*/  @!P0 IMAD.MOV.U32 R13, RZ, RZ, R6 ;  /* 0x000000ffff0d8224 */ /* 0x010fca00078e0006 */
[----:B------:R3:W4:Y:S01]  /*18ae0*/  @!P0 LDG.E.U16 R9, [R12.64] ;  /* 0x000000060c098981 */ /* 0x000722000c1e1500 */
[----:B------:R-:W-:-:S03]  /*18af0*/  PRMT R22, RZ, 0x7610, R22 ;  /* 0x00007610ff167816 */ /* 0x000fc60000000016 */
[----:B--2---:R-:W-:Y:S01]  /*18b00*/  STL [R1+0x194c], R10 ;  /* 0x00194c0a01007387 */ /* 0x004fe20000100800 */
[----:B------:R-:W2:Y:S02]  /*18b10*/  LDL R3, [R1+0xdc8] ;  /* 0x000dc80001037983 */ /* 0x000ea40000100800 */
[----:B------:R-:W2:Y:S02]  /*18b20*/  LDL R8, [R1+0xdbc] ;  /* 0x000dbc0001087983 */ /* 0x000ea40000100800 */
[----:B---3--:R-:W-:Y:S02]  /*18b30*/  @!P0 IMAD.MOV.U32 R12, RZ, RZ, R14 ;  /* 0x000000ffff0c8224 */ /* 0x008fe400078e000e */
[----:B------:R-:W-:-:S05]  /*18b40*/  @!P0 IMAD.MOV.U32 R13, RZ, RZ, R27 ;  /* 0x000000ffff0d8224 */ /* 0x000fca00078e001b */
[----:B------:R0:W3:Y:S02]  /*18b50*/  @!P0 LDG.E.U16 R29, [R12.64] ;  /* 0x000000060c1d8981 */ /* 0x0000e4000c1e1500 */
[----:B0-----:R-:W-:Y:S02]  /*18b60*/  @!P0 IMAD.MOV.U32 R12, RZ, RZ, R2 ;  /* 0x000000ffff0c8224 */ /* 0x001fe400078e0002 */
[----:B------:R-:W-:-:S05]  /*18b70*/  @!P0 IMAD.MOV.U32 R13, RZ, RZ, R4 ;  /* 0x000000ffff0d8224 */ /* 0x000fca00078e0004 */
[----:B------:R2:W3:Y:S04]  /*18b80*/  @!P0 LDG.E.U16 R22, [R12.64] ;  /* 0x000000060c168981 */ /* 0x0004e8000c1e1500 */
[----:B------:R-:W-:Y:S01]  /*18b90*/  STL [R1+0x1934], R26 ;  /* 0x0019341a01007387 */ /* 0x000fe20000100800 */
[----:B------:R-:W3:Y:S02]  /*18ba0*/  LDL R6, [R1+0xc7c] ;  /* 0x000c7c0001067983 */ /* 0x000ee40000100800 */
[----:B------:R-:W3:Y:S02]  /*18bb0*/  LDL R0, [R1+0xc80] ;  /* 0x000c800001007983 */ /* 0x000ee40000100800 */
[----:B----4-:R0:W-:Y:S01]  /*18bc0*/  STL [R1+0x1930], R9 ;  /* 0x0019300901007387 */ /* 0x0101e20000100800 */
[----:B------:R-:W-:Y:S01]  /*18bd0*/  PRMT R7, RZ, 0x7610, R7 ;  /* 0x00007610ff077816 */ /* 0x000fe20000000007 */
[----:B--2---:R-:W-:-:S02]  /*18be0*/  @!P0 IMAD.MOV.U32 R12, RZ, RZ, R3 ;  /* 0x000000ffff0c8224 */ /* 0x004fc400078e0003 */
[----:B------:R-:W-:-:S05]  /*18bf0*/  @!P0 IMAD.MOV.U32 R13, RZ, RZ, R8 ;  /* 0x000000ffff0d8224 */ /* 0x000fca00078e0008 */
[----:B------:R1:W2:Y:S04]  /*18c00*/  @!P0 LDG.E.U16 R7, [R12.64] ;  /* 0x000000060c078981 */ /* 0x0002a8000c1e1500 */
[----:B---3--:R-:W-:Y:S01]  /*18c10*/  STL [R1+0x1928], R29 ;  /* 0x0019281d01007387 */ /* 0x008fe20000100800 */
[----:B------:R-:W3:Y:S02]  /*18c20*/  LDL R4, [R1+0xc20] ;  /* 0x000c200001047983 */ /* 0x000ee40000100800 */
[----:B------:R-:W4:Y:S01]  /*18c30*/  LDL R2, [R1+0xd58] ;  /* 0x000d580001027983 */ /* 0x000f220000100800 */
[----:B------:R-:W-:Y:S01]  /*18c40*/  STL [R1+0x192c], R22 ;  /* 0x00192c1601007387 */ /* 0x000fe20000100800 */
[----:B0-----:R-:W4:Y:S02]  /*18c50*/  LDL R9, [R1+0xdcc] ;  /* 0x000dcc0001097983 */ /* 0x001f240000100800 */
[----:B------:R-:W4:Y:S01]  /*18c60*/  LDL R3, [R1+0xdd8] ;  /* 0x000dd80001037983 */ /* 0x000f220000100800 */
[----:B------:R-:W-:Y:S01]  /*18c70*/  PRMT R28, RZ, 0x7610, R28 ;  /* 0x00007610ff1c7816 */ /* 0x000fe2000000001c */
[----:B-1----:R-:W-:-:S02]  /*18c80*/  @!P0 IMAD.MOV.U32 R12, RZ, RZ, R0 ;  /* 0x000000ffff0c8224 */ /* 0x002fc400078e0000 */
[----:B------:R-:W-:Y:S01]  /*18c90*/  @!P0 IMAD.MOV.U32 R13, RZ, RZ, R6 ;  /* 0x000000ffff0d8224 */ /* 0x000fe200078e0006 */
[----:B------:R-:W-:-:S04]  /*18ca0*/  PRMT R18, RZ, 0x7610, R18 ;  /* 0x00007610ff127816 */ /* 0x000fc80000000012 */
[----:B------:R3:W4:Y:S01]  /*18cb0*/  @!P0 LDG.E.U16 R28, [R12.64] ;  /* 0x000000060c1c8981 */ /* 0x000722000c1e1500 */
[----:B------:R-:W-:-:S03]  /*18cc0*/  PRMT R5, RZ, 0x7610, R5 ;  /* 0x00007610ff057816 */ /* 0x000fc60000000005 */
[----:B--2---:R0:W-:Y:S01]  /*18cd0*/  STL [R1+0x1938], R7 ;  /* 0x0019380701007387 */ /* 0x0041e20000100800 */
[----:B------:R-:W2:Y:S02]  /*18ce0*/  LDL R6, [R1+0xd5c] ;  /* 0x000d5c0001067983 */ /* 0x000ea40000100800 */
[----:B------:R-:W2:Y:S02]  /*18cf0*/  LDL R0, [R1+0xd68] ;  /* 0x000d680001007983 */ /* 0x000ea40000100800 */
[----:B---3--:R-:W-:Y:S02]  /*18d00*/  @!P0 IMAD.MOV.U32 R13, RZ, RZ, R4 ;  /* 0x000000ffff0d8224 */ /* 0x008fe400078e0004 */
[----:B----4-:R-:W-:-:S05]  /*18d10*/  @!P0 IMAD.MOV.U32 R12, RZ, RZ, R2 ;  /* 0x000000ffff0c8224 */ /* 0x010fca00078e0002 */
[----:B------:R1:W3:Y:S02]  /*18d20*/  @!P0 LDG.E.U16 R18, [R12.64] ;  /* 0x000000060c128981 */ /* 0x0002e4000c1e1500 */
[----:B-1----:R-:W-:Y:S02]  /*18d30*/  @!P0 IMAD.MOV.U32 R13, RZ, RZ, R9 ;  /* 0x000000ffff0d8224 */ /* 0x002fe400078e0009 */
[----:B------:R-:W-:-:S05]  /*18d40*/  @!P0 IMAD.MOV.U32 R12, RZ, RZ, R3 ;  /* 0x000000ffff0c8224 */ /* 0x000fca00078e0003 */
[----:B------:R2:W4:Y:S04]  /*18d50*/  @!P0 LDG.E.U16 R5, [R12.64] ;  /* 0x000000060c058981 */ /* 0x000528000c1e1500 */
[----:B------:R-:W-:Y:S01]  /*18d60*/  STL [R1+0x193c], R28 ;  /* 0x00193c1c01007387 */ /* 0x000fe20000100800 */
[----:B------:R-:W4:Y:S02]  /*18d70*/  LDL R4, [R1+0xddc] ;  /* 0x000ddc0001047983 */ /* 0x000f240000100800 */
[----:B------:R-:W4:Y:S01]  /*18d80*/  LDL R2, [R1+0xde8] ;  /* 0x000de80001027983 */ /* 0x000f220000100800 */
[----:B------:R-:W-:Y:S01]  /*18d90*/  PRMT R16, RZ, 0x7610, R16 ;  /* 0x00007610ff107816 */ /* 0x000fe20000000010 */
[----:B--2---:R-:W-:Y:S02]  /*18da0*/  @!P0 IMAD.MOV.U32 R13, RZ, RZ, R6 ;  /* 0x000000ffff0d8224 */ /* 0x004fe400078e0006 */
[----:B------:R-:W-:-:S05]  /*18db0*/  @!P0 IMAD.MOV.U32 R12, RZ, RZ, R0 ;  /* 0x000000ffff0c8224 */ /* 0x000fca00078e0000 */
[----:B------:R1:W2:Y:S04]  /*18dc0*/  @!P0 LDG.E.U16 R16, [R12.64] ;  /* 0x000000060c108981 */ /* 0x0002a8000c1e1500 */
[----:B---3--:R-:W-:Y:S01]  /*18dd0*/  STL [R1+0x1940], R18 ;  /* 0x0019401201007387 */ /* 0x008fe20000100800 */
[----:B------:R-:W3:Y:S02]  /*18de0*/  LDL R10, [R1+0xc6c] ;  /* 0x000c6c00010a7983 */ /* 0x000ee40000100800 */
[----:B------:R-:W3:Y:S01]  /*18df0*/  LDL R3, [R1+0xc70] ;  /* 0x000c700001037983 */ /* 0x000ee20000100800 */
[----:B----4-:R4:W-:Y:S01]  /*18e00*/  STL [R1+0x1950], R5 ;  /* 0x0019500501007387 */ /* 0x0109e20000100800 */
[----:B------:R-:W4:Y:S02]  /*18e10*/  LDL R9, [R1+0xd6c] ;  /* 0x000d6c0001097983 */ /* 0x000f240000100800 */
[----:B0-----:R-:W4:Y:S02]  /*18e20*/  LDL R7, [R1+0xd78] ;  /* 0x000d780001077983 */ /* 0x001f240000100800 */
[----:B------:R-:W4:Y:S01]  /*18e30*/  LDL R6, [R1+0xdec] ;  /* 0x000dec0001067983 */ /* 0x000f220000100800 */
[----:B------:R-:W4:Y:S01]  /*18e40*/  LDL R0, [R1+0xdf8] ;  /* 0x000df80001007983 */ /* 0x000f220000100800 */
[----:B------:R-:W-:Y:S01]  /*18e50*/  PRMT R11, RZ, 0x7610, R11 ;  /* 0x00007610ff0b7816 */ /* 0x000fe2000000000b */
[----:B------:R-:W-:Y:S01]  /*18e60*/  IMAD.MOV.U32 R8, RZ, RZ, R15 ;  /* 0x000000ffff087224 */ /* 0x000fe200078e000f */
[----:B------:R-:W-:Y:S01]  /*18e70*/  PRMT R20, RZ, 0x7610, R20 ;  /* 0x00007610ff147816 */ /* 0x000fe20000000014 */
[----:B-1----:R-:W-:-:S02]  /*18e80*/  @!P0 IMAD.MOV.U32 R12, RZ, RZ, R2 ;  /* 0x000000ffff0c8224 */ /* 0x002fc400078e0002 */
[----:B------:R-:W-:-:S05]  /*18e90*/  @!P0 IMAD.MOV.U32 R13, RZ, RZ, R4 ;  /* 0x000000ffff0d8224 */ /* 0x000fca00078e0004 */
[----:B------:R0:W4:Y:S02]  /*18ea0*/  @!P0 LDG.E.U16 R11, [R12.64] ;  /* 0x000000060c0b8981 */ /* 0x000124000c1e1500 */
[----:B0-----:R-:W-:Y:S02]  /*18eb0*/  PRMT R12, RZ, 0x7610, R12 ;  /* 0x00007610ff0c7816 */ /* 0x001fe4000000000c */
[----:B------:R-:W-:Y:S01]  /*18ec0*/  PRMT R13, RZ, 0x7610, R13 ;  /* 0x00007610ff0d7816 */ /* 0x000fe2000000000d */
[----:B--2---:R-:W-:Y:S01]  /*18ed0*/  STL [R1+0x1954], R16 ;  /* 0x0019541001007387 */ /* 0x004fe20000100800 */
[----:B------:R-:W2:Y:S02]  /*18ee0*/  LDL R2, [R1+0xc60] ;  /* 0x000c600001027983 */ /* 0x000ea40000100800 */
[----:B------:R-:W2:Y:S02]  /*18ef0*/  LDL R4, [R1+0xc5c] ;  /* 0x000c5c0001047983 */ /* 0x000ea40000100800 */
[----:B---3--:R-:W-:-:S02]  /*18f00*/  @!P0 IMAD.MOV.U32 R15, RZ, RZ, R10 ;  /* 0x000000ffff0f8224 */ /* 0x008fc400078e000a */
[----:B------:R-:W-:-:S05]  /*18f10*/  @!P0 IMAD.MOV.U32 R14, RZ, RZ, R3 ;  /* 0x000000ffff0e8224 */ /* 0x000fca00078e0003 */
[----:B------:R4:W3:Y:S02]  /*18f20*/  @!P0 LDG.E.U16 R20, [R14.64] ;  /* 0x000000060e148981 */ /* 0x0008e4000c1e1500 */
[----:B----4-:R-:W-:Y:S02]  /*18f30*/  @!P0 IMAD.MOV.U32 R15, RZ, RZ, R9 ;  /* 0x000000ffff0f8224 */ /* 0x010fe400078e0009 */
[----:B------:R-:W-:-:S05]  /*18f40*/  @!P0 IMAD.MOV.U32 R14, RZ, RZ, R7 ;  /* 0x000000ffff0e8224 */ /* 0x000fca00078e0007 */
[----:B------:R0:W4:Y:S02]  /*18f50*/  @!P0 LDG.E.U16 R12, [R14.64] ;  /* 0x000000060e0c8981 */ /* 0x000124000c1e1500 */
[----:B0-----:R-:W-:Y:S02]  /*18f60*/  @!P0 IMAD.MOV.U32 R14, RZ, RZ, R0 ;  /* 0x000000ffff0e8224 */ /* 0x001fe400078e0000 */
[----:B------:R-:W-:-:S05]  /*18f70*/  @!P0 IMAD.MOV.U32 R15, RZ, RZ, R6 ;  /* 0x000000ffff0f8224 */ /* 0x000fca00078e0006 */
[----:B------:R2:W4:Y:S04]  /*18f80*/  @!P0 LDG.E.U16 R13, [R14.64] ;  /* 0x000000060e0d8981 */ /* 0x000528000c1e1500 */
[----:B------:R-:W-:Y:S01]  /*18f90*/  STL [R1+0x1958], R11 ;  /* 0x0019580b01007387 */ /* 0x000fe20000100800 */
[----:B------:R-:W4:Y:S02]  /*18fa0*/  LDL R5, [R1+0xd7c] ;  /* 0x000d7c0001057983 */ /* 0x000f240000100800 */
[----:B------:R-:W4:Y:S02]  /*18fb0*/  LDL R3, [R1+0xd88] ;  /* 0x000d880001037983 */ /* 0x000f240000100800 */
[----:B--2---:R-:W-:Y:S01]  /*18fc0*/  @!P0 IMAD.MOV.U32 R14, RZ, RZ, R2 ;  /* 0x000000ffff0e8224 */ /* 0x004fe200078e0002 */
[----:B---3--:R0:W-:Y:S04]  /*18fd0*/  STL [R1+0x195c], R20 ;  /* 0x00195c1401007387 */ /* 0x0081e80000100800 */
[----:B----4-:R-:W-:Y:S01]  /*18fe0*/  STL [R1+0x1960], R12 ;  /* 0x0019600c01007387 */ /* 0x010fe20000100800 */
[----:B------:R-:W2:Y:S03]  /*18ff0*/  LDL R0, [R1+0xe08] ;  /* 0x000e080001007983 */ /* 0x000ea60000100800 */
[----:B------:R1:W-:Y:S01]  /*19000*/  STL [R1+0x1964], R13 ;  /* 0x0019640d01007387 */ /* 0x0003e20000100800 */
[----:B------:R-:W3:Y:S02]  /*19010*/  LDL R2, [R1+0xdfc] ;  /* 0x000dfc0001027983 */ /* 0x000ee40000100800 */
[----:B------:R-:W-:-:S02]  /*19020*/  @!P0 IMAD.MOV.U32 R15, RZ, RZ, R4 ;  /* 0x000000ffff0f8224 */ /* 0x000fc400078e0004 */
[----:B------:R-:W4:Y:S01]  /*19030*/  LDL.LU R26, [R1+0x400] ;  /* 0x00040000011a7983 */ /* 0x000f220000300800 */
[----:B------:R-:W2:Y:S01]  /*19040*/  LDL.LU R4, [R1+0x3f8] ;  /* 0x0003f80001047983 */ /* 0x000ea20000300800 */
[----:B------:R-:W4:Y:S02]  /*19050*/  LDL R22, [R1+0xd8c] ;  /* 0x000d8c0001167983 */ /* 0x000f240000100800 */
[----:B0-----:R-:W4:Y:S02]  /*19060*/  LDL R20, [R1+0xd98] ;  /* 0x000d980001147983 */ /* 0x001f240000100800 */
[----:B------:R-:W4:Y:S01]  /*19070*/  LDL R6, [R1+0xe14] ;  /* 0x000e140001067983 */ /* 0x000f220000100800 */
[----:B------:R-:W-:Y:S02]  /*19080*/  PRMT R17, RZ, 0x7610, R17 ;  /* 0x00007610ff117816 */ /* 0x000fe40000000011 */
[----:B------:R-:W-:-:S04]  /*19090*/  PRMT R19, RZ, 0x7610, R19 ;  /* 0x00007610ff137816 */ /* 0x000fc80000000013 */
[----:B------:R0:W4:Y:S02]  /*190a0*/  @!P0 LDG.E.U16 R17, [R14.64] ;  /* 0x000000060e118981 */ /* 0x000124000c1e1500 */
[----:B0-----:R-:W-:Y:S02]  /*190b0*/  @!P0 IMAD.MOV.U32 R14, RZ, RZ, R3 ;  /* 0x000000ffff0e8224 */ /* 0x001fe400078e0003 */
[----:B------:R-:W-:Y:S02]  /*190c0*/  @!P0 IMAD.MOV.U32 R15, RZ, RZ, R5 ;  /* 0x000000ffff0f8224 */ /* 0x000fe400078e0005 */
[----:B------:R-:W4:Y:S04]  /*190d0*/  LDL R5, [R1+0xe1c] ;  /* 0x000e1c0001057983 */ /* 0x000f280000100800 */
[----:B------:R3:W4:Y:S01]  /*190e0*/  @!P0 LDG.E.U16 R19, [R14.64] ;  /* 0x000000060e138981 */ /* 0x000722000c1e1500 */
[----:B------:R-:W4:Y:S02]  /*190f0*/  LDL.LU R9, [R1+0x3f0] ;  /* 0x0003f00001097983 */ /* 0x000f240000300800 */
[----:B------:R-:W4:Y:S02]  /*19100*/  LDL.LU R11, [R1+0x3e8] ;  /* 0x0003e800010b7983 */ /* 0x000f240000300800 */
[----:B------:R-:W4:Y:S01]  /*19110*/  LDL.LU R16, [R1+0x3c4] ;  /* 0x0003c40001107983 */ /* 0x000f220000300800 */
[----:B------:R-:W4:Y:S01]  /*19120*/  LDL.LU R18, [R1+0x3a0] ;  /* 0x0003a00001127983 */ /* 0x000f220000300800 */
[----:B------:R-:W4:Y:S02]  /*19130*/  LDL.LU R3, [R1+0x380] ;  /* 0x0003800001037983 */ /* 0x000f240000300800 */
[----:B-1----:R-:W4:Y:S02]  /*19140*/  LDL R13, [R1+0xe0c] ;  /* 0x000e0c00010d7983 */ /* 0x002f240000100800 */
[----:B------:R-:W4:Y:S01]  /*19150*/  LDL R12, [R1+0xe18] ;  /* 0x000e1800010c7983 */ /* 0x000f220000100800 */
[----:B------:R-:W4:Y:S01]  /*19160*/  LDL.LU R28, [R1+0x35c] ;  /* 0x00035c00011c7983 */ /* 0x000f220000300800 */
[----:B---3--:R-:W-:-:S03]  /*19170*/  @!P0 IMAD.MOV.U32 R15, RZ, RZ, R2 ;  /* 0x000000ffff0f8224 */ /* 0x008fc600078e0002 */
[----:B------:R-:W0:Y:S01]  /*19180*/  S2R R2, SR_TID.X ;  /* 0x0000000000027919 */ /* 0x000e220000002100 */
[----:B--2---:R-:W-:Y:S02]  /*19190*/  @!P0 IMAD.MOV.U32 R14, RZ, RZ, R0 ;  /* 0x000000ffff0e8224 */ /* 0x004fe400078e0000 */
[----:B------:R-:W2:Y:S02]  /*191a0*/  LDL.LU R0, [R1+0x33c] ;  /* 0x00033c0001007983 */ /* 0x000ea40000300800 */
[----:B------:R-:W3:Y:S01]  /*191b0*/  LDL.LU R7, [R1+0x314] ;  /* 0x0003140001077983 */ /* 0x000ee20000300800 */
[----:B------:R-:W3:Y:S01]  /*191c0*/  LDL.LU R10, [R1+0x2f0] ;  /* 0x0002f000010a7983 */ /* 0x000ee20000300800 */
[----:B------:R-:W3:Y:S01]  /*191d0*/  LDL.LU R27, [R1+0x2d0] ;  /* 0x0002d000011b7983 */ /* 0x000ee20000300800 */
[----:B0-----:R-:W-:Y:S02]  /*191e0*/  LOP3.LUT R29, R2, 0x7f, RZ, 0xc0, !PT ;  /* 0x0000007f021d7812 */ /* 0x001fe400078ec0ff */
[----:B------:R-:W3:Y:S01]  /*191f0*/  LDL.LU R2, [R1+0x2ac] ;  /* 0x0002ac0001027983 */ /* 0x000ee20000300800 */
[----:B------:R-:W-:-:S02]  /*19200*/  PRMT R21, RZ, 0x7610, R21 ;  /* 0x00007610ff157816 */ /* 0x000fc40000000015 */
[----:B------:R-:W-:-:S04]  /*19210*/  PRMT R23, RZ, 0x7610, R23 ;  /* 0x00007610ff177816 */ /* 0x000fc80000000017 */
[----:B------:R4:W3:Y:S02]  /*19220*/  @!P0 LDG.E.U16 R21, [R14.64] ;  /* 0x000000060e158981 */ /* 0x0008e4000c1e1500 */
[----:B----4-:R-:W-:Y:S02]  /*19230*/  @!P0 IMAD.MOV.U32 R14, RZ, RZ, R20 ;  /* 0x000000ffff0e8224 */ /* 0x010fe400078e0014 */
[----:B------:R-:W-:-:S05]  /*19240*/  @!P0 IMAD.MOV.U32 R15, RZ, RZ, R22 ;  /* 0x000000ffff0f8224 */ /* 0x000fca00078e0016 */
[----:B------:R0:W4:Y:S02]  /*19250*/  @!P0 LDG.E.U16 R23, [R14.64] ;  /* 0x000000060e178981 */ /* 0x000124000c1e1500 */
[----:B0-----:R-:W-:Y:S02]  /*19260*/  @!P1 IMAD.MOV.U32 R15, RZ, RZ, R6 ;  /* 0x000000ffff0f9224 */ /* 0x001fe400078e0006 */
[----:B------:R-:W4:Y:S01]  /*19270*/  LDL.LU R6, [R1+0x290] ;  /* 0x0002900001067983 */ /* 0x000f220000300800 */
[----:B------:R-:W-:Y:S02]  /*19280*/  IMAD.SHL.U32 R29, R29, 0x2, RZ ;  /* 0x000000021d1d7824 */ /* 0x000fe400078e00ff */
[----:B------:R-:W-:-:S03]  /*19290*/  @!P1 IMAD.MOV.U32 R14, RZ, RZ, R5 ;  /* 0x000000ffff0e9224 */ /* 0x000fc600078e0005 */
[----:B------:R-:W-:Y:S02]  /*192a0*/  LOP3.LUT R5, R29, 0x60, RZ, 0x3c, !PT ;  /* 0x000000601d057812 */ /* 0x000fe400078e3cff */
[----:B------:R-:W-:-:S03]  /*192b0*/  PRMT R24, RZ, 0x7610, R24 ;  /* 0x00007610ff187816 */ /* 0x000fc60000000018 */
[----:B------:R0:W-:Y:S01]  /*192c0*/  STS.U16 [R5+0x4600], R26 ;  /* 0x0046001a05007388 */ /* 0x0001e20000000400 */
[----:B------:R1:W-:Y:S02]  /*192d0*/  STS.U16 [R5+0x4e00], R4 ;  /* 0x004e000405007388 */ /* 0x0003e40000000400 */
[----:B------:R1:W-:Y:S02]  /*192e0*/  STS.U16 [R5+0x5600], R9 ;  /* 0x0056000905007388 */ /* 0x0003e40000000400 */
[----:B------:R-:W-:Y:S01]  /*192f0*/  STS.U16 [R5+0x5e00], R11 ;  /* 0x005e000b05007388 */ /* 0x000fe20000000400 */
[----:B------:R-:W-:Y:S04]  /*19300*/  STS.U16 [R5+0x6600], R16 ;  /* 0x0066001005007388 */ /* 0x000fe80000000400 */
[----:B------:R1:W4:Y:S04]  /*19310*/  @!P1 LDG.E.U16 R24, [R14.64] ;  /* 0x000000060e189981 */ /* 0x000328000c1e1500 */
[----:B0-----:R-:W4:Y:S01]  /*19320*/  LDL.LU R26, [R1+0x26c] ;  /* 0x00026c00011a7983 */ /* 0x001f220000300800 */
[----:B------:R-:W4:Y:S02]  /*19330*/  LDL.LU R22, [R1+0x250] ;  /* 0x0002500001167983 */ /* 0x000f240000300800 */
[----:B------:R-:W4:Y:S02]  /*19340*/  LDL.LU R29, [R1+0x230] ;  /* 0x00023000011d7983 */ /* 0x000f240000300800 */
[----:B-1----:R-:W4:Y:S01]  /*19350*/  LDL.LU R4, [R1+0x138] ;  /* 0x0001380001047983 */ /* 0x002f220000300800 */
[----:B------:R-:W4:Y:S04]  /*19360*/  LDL.LU R9, [R1+0x124] ;  /* 0x0001240001097983 */ /* 0x000f280000300800 */
[----:B------:R-:W-:Y:S01]  /*19370*/  STS.U16 [R5+0x6e00], R18 ;  /* 0x006e001205007388 */ /* 0x000fe20000000400 */
[----:B------:R-:W-:-:S02]  /*19380*/  @!P0 IMAD.MOV.U32 R14, RZ, RZ, R12 ;  /* 0x000000ffff0e8224 */ /* 0x000fc400078e000c */
[----:B------:R0:W-:Y:S02]  /*19390*/  STS.U16 [R5+0x7600], R3 ;  /* 0x0076000305007388 */ /* 0x0001e40000000400 */
[----:B------:R-:W4:Y:S01]  /*193a0*/  LDL.LU R12, [R1+0x11c] ;  /* 0x00011c00010c7983 */ /* 0x000f220000300800 */
[----:B------:R-:W-:Y:S04]  /*193b0*/  STS.U16 [R5+0x7e00], R28 ;  /* 0x007e001c05007388 */ /* 0x000fe80000000400 */
[----:B0-----:R-:W4:Y:S01]  /*193c0*/  LDL.LU R3, [R1+0x108] ;  /* 0x0001080001037983 */ /* 0x001f220000300800 */
[----:B------:R-:W4:Y:S03]  /*193d0*/  LDL.LU R16, [R1+0x100] ;  /* 0x0001000001107983 */ /* 0x000f260000300800 */
[----:B--2---:R0:W-:Y:S01]  /*193e0*/  STS.U16 [R5+0x8600], R0 ;  /* 0x0086000005007388 */ /* 0x0041e20000000400 */
[----:B---3--:R-:W-:Y:S03]  /*193f0*/  STS.U16 [R5+0x8e00], R7 ;  /* 0x008e000705007388 */ /* 0x008fe60000000400 */
[----:B------:R1:W-:Y:S01]  /*19400*/  STS.U16 [R5+0x9600], R10 ;  /* 0x0096000a05007388 */ /* 0x0003e20000000400 */
[----:B------:R2:W-:Y:S03]  /*19410*/  STS.U16 [R5+0x9e00], R27 ;  /* 0x009e001b05007388 */ /* 0x0005e60000000400 */
[----:B0-----:R-:W3:Y:S04]  /*19420*/  LDL.LU R0, [R1+0xf0] ;  /* 0x0000f00001007983 */ /* 0x001ee80000300800 */
[----:B-1----:R-:W3:Y:S01]  /*19430*/  LDL.LU R10, [R1+0xe4] ;  /* 0x0000e400010a7983 */ /* 0x002ee20000300800 */
[----:B------:R-:W3:Y:S02]  /*19440*/  LDL.LU R20, [R1+0x420] ;  /* 0x0004200001147983 */ /* 0x000ee40000300800 */
[----:B--2---:R-:W2:Y:S01]  /*19450*/  LDL.LU R27, [R1+0x41c] ;  /* 0x00041c00011b7983 */ /* 0x004ea20000300800 */
[----:B------:R-:W2:Y:S01]  /*19460*/  LDL.LU R18, [R1+0x418] ;  /* 0x0004180001127983 */ /* 0x000ea20000300800 */
[----:B------:R-:W2:Y:S02]  /*19470*/  LDL.LU R28, [R1+0x414] ;  /* 0x00041400011c7983 */ /* 0x000ea40000300800 */
[----:B------:R-:W2:Y:S01]  /*19480*/  LDL.LU R7, [R1+0x410] ;  /* 0x0004100001077983 */ /* 0x000ea20000300800 */
[----:B------:R0:W-:Y:S04]  /*19490*/  STS.U16 [R5+0xa600], R2 ;  /* 0x00a6000205007388 */ /* 0x0001e80000000400 */
[----:B0-----:R-:W2:Y:S04]  /*194a0*/  LDL.LU R2, [R1+0x40c] ;  /* 0x00040c0001027983 */ /* 0x001ea80000300800 */
[----:B----4-:R0:W-:Y:S04]  /*194b0*/  STS.U16 [R5+0xae00], R6 ;  /* 0x00ae000605007388 */ /* 0x0101e80000000400 */
[----:B0-----:R-:W0:Y:S01]  /*194c0*/  S2R R6, SR_TID.X ;  /* 0x0000000000067919 */ /* 0x001e220000002100 */
[----:B------:R-:W-:Y:S01]  /*194d0*/  PRMT R25, RZ, 0x7610, R25 ;  /* 0x00007610ff197816 */ /* 0x000fe20000000019 */
[----:B------:R-:W-:-:S05]  /*194e0*/  @!P0 IMAD.MOV.U32 R15, RZ, RZ, R13 ;  /* 0x000000ffff0f8224 */ /* 0x000fca00078e000d */
[----:B------:R1:W4:Y:S04]  /*194f0*/  @!P0 LDG.E.U16 R25, [R14.64] ;  /* 0x000000060e198981 */ /* 0x000328000c1e1500 */
[----:B------:R1:W-:Y:S01]  /*19500*/  STS.U16 [R5+0xb600], R26 ;  /* 0x00b6001a05007388 */ /* 0x0003e20000000400 */
[----:B------:R0:W-:Y:S02]  /*19510*/  STS.U16 [R5+0xbe00], R22 ;  /* 0x00be001605007388 */ /* 0x0001e40000000400 */
[----:B------:R0:W-:Y:S02]  /*19520*/  STS.U16 [R5+0xc600], R29 ;  /* 0x00c6001d05007388 */ /* 0x0001e40000000400 */
[----:B------:R-:W-:Y:S01]  /*19530*/  STS.U16 [R5+0xce00], R4 ;  /* 0x00ce000405007388 */ /* 0x000fe20000000400 */
[----:B------:R0:W-:Y:S04]  /*19540*/  STS.U16 [R5+0xd600], R9 ;  /* 0x00d6000905007388 */ /* 0x0001e80000000400 */
[----:B-1----:R-:W4:Y:S01]  /*19550*/  LDL.LU R26, [R1+0x408] ;  /* 0x00040800011a7983 */ /* 0x002f220000300800 */
[----:B------:R-:W4:Y:S02]  /*19560*/  LDL.LU R11, [R1+0x404] ;  /* 0x00040400010b7983 */ /* 0x000f240000300800 */
[----:B0-----:R-:W4:Y:S01]  /*19570*/  LDL.LU R22, [R1+0x3fc] ;  /* 0x0003fc0001167983 */ /* 0x001f220000300800 */
[----:B------:R-:W-:Y:S01]  /*19580*/  LOP3.LUT R6, R6, 0x7f, RZ, 0xc0, !PT ;  /* 0x0000007f06067812 */ /* 0x000fe200078ec0ff */
[----:B------:R-:W4:Y:S01]  /*19590*/  LDL.LU R29, [R1+0x3f4] ;  /* 0x0003f400011d7983 */ /* 0x000f220000300800 */
[----:B------:R-:W4:Y:S03]  /*195a0*/  LDL.LU R9, [R1+0x3ec] ;  /* 0x0003ec0001097983 */ /* 0x000f260000300800 */
[----:B------:R-:W-:Y:S01]  /*195b0*/  IMAD.SHL.U32 R4, R6, 0x2, RZ ;  /* 0x0000000206047824 */ /* 0x000fe200078e00ff */
[----:B------:R-:W-:Y:S01]  /*195c0*/  STS.U16 [R5+0xde00], R12 ;  /* 0x00de000c05007388 */ /* 0x000fe20000000400 */
[----:B------:R0:W-:Y:S02]  /*195d0*/  STS.U16 [R5+0xe600], R3 ;  /* 0x00e6000305007388 */ /* 0x0001e40000000400 */
[----:B------:R1:W-:Y:S01]  /*195e0*/  STS.U16 [R5+0xee00], R16 ;  /* 0x00ee001005007388 */ /* 0x0003e20000000400 */
[----:B------:R-:W-:Y:S01]  /*195f0*/  LOP3.LUT R14, R4, 0x70, RZ, 0x3c, !PT ;  /* 0x00000070040e7812 */ /* 0x000fe200078e3cff */
[----:B0-----:R-:W4:Y:S01]  /*19600*/  LDL.LU R3, [R1+0x3e4] ;  /* 0x0003e40001037983 */ /* 0x001f220000300800 */
[----:B-1----:R-:W4:Y:S03]  /*19610*/  LDL.LU R16, [R1+0x3c0] ;  /* 0x0003c00001107983 */ /* 0x002f260000300800 */
[----:B---3--:R0:W-:Y:S01]  /*19620*/  STS.U16 [R5+0xf600], R0 ;  /* 0x00f6000005007388 */ /* 0x0081e20000000400 */
[----:B------:R1:W-:Y:S02]  /*19630*/  STS.U16 [R5+0xfe00], R10 ;  /* 0x00fe000a05007388 */ /* 0x0003e40000000400 */
[----:B------:R-:W-:Y:S02]  /*19640*/  STS.U16 [R14+0x700], R20 ;  /* 0x000700140e007388 */ /* 0x000fe40000000400 */
[----:B--2---:R2:W-:Y:S01]  /*19650*/  STS.U16 [R14+0xf00], R27 ;  /* 0x000f001b0e007388 */ /* 0x0045e20000000400 */
[----:B------:R-:W-:Y:S01]  /*19660*/  STS.U16 [R14+0x1700], R18 ;  /* 0x001700120e007388 */ /* 0x000fe20000000400 */
[----:B------:R-:W-:Y:S03]  /*19670*/  STS.U16 [R14+0x1f00], R28 ;  /* 0x001f001c0e007388 */ /* 0x000fe60000000400 */
[----:B0-----:R-:W3:Y:S01]  /*19680*/  LDL.LU R0, [R1+0x39c] ;  /* 0x00039c0001007983 */ /* 0x001ee20000300800 */
[----:B-1----:R-:W3:Y:S02]  /*19690*/  LDL.LU R5, [R1+0x37c] ;  /* 0x00037c0001057983 */ /* 0x002ee40000300800 */
[----:B------:R-:W3:Y:S02]  /*196a0*/  LDL.LU R10, [R1+0x354] ;  /* 0x00035400010a7983 */ /* 0x000ee40000300800 */
[----:B------:R-:W-:Y:S01]  /*196b0*/  STS.U16 [R14+0x2700], R7 ;  /* 0x002700070e007388 */ /* 0x000fe20000000400 */
[----:B--2---:R-:W2:Y:S04]  /*196c0*/  LDL.LU R27, [R1+0x330] ;  /* 0x00033000011b7983 */ /* 0x004ea80000300800 */
[----:B------:R0:W-:Y:S04]  /*196d0*/  STS.U16 [R14+0x2f00], R2 ;  /* 0x002f00020e007388 */ /* 0x0001e80000000400 */
[----:B0-----:R-:W2:Y:S01]  /*196e0*/  LDL.LU R2, [R1+0x310] ;  /* 0x0003100001027983 */ /* 0x001ea20000300800 */
[----:B------:R-:W2:Y:S02]  /*196f0*/  LDL.LU R13, [R1+0x2ec] ;  /* 0x0002ec00010d7983 */ /* 0x000ea40000300800 */
[----:B------:R-:W2:Y:S02]  /*19700*/  LDL.LU R12, [R1+0x2cc] ;  /* 0x0002cc00010c7983 */ /* 0x000ea40000300800 */
[----:B------:R-:W2:Y:S01]  /*19710*/  LDL.LU R18, [R1+0x2a8] ;  /* 0x0002a80001127983 */ /* 0x000ea20000300800 */
[----:B------:R-:W2:Y:S01]  /*19720*/  LDL.LU R28, [R1+0x288] ;  /* 0x00028800011c7983 */ /* 0x000ea20000300800 */
[----:B------:R-:W2:Y:S02]  /*19730*/  LDL.LU R7, [R1+0x268] ;  /* 0x0002680001077983 */ /* 0x000ea40000300800 */
[----:B------:R-:W-:Y:S01]  /*19740*/  IMAD.MOV.U32 R15, RZ, RZ, R8 ;  /* 0x000000ffff0f7224 */ /* 0x000fe200078e0008 */
[----:B----4-:R0:W-:Y:S01]  /*19750*/  STS.U16 [R14+0x3700], R26 ;  /* 0x0037001a0e007388 */ /* 0x0101e20000000400 */
[----:B------:R-:W-:Y:S02]  /*19760*/  STS.U16 [R14+0x3f00], R11 ;  /* 0x003f000b0e007388 */ /* 0x000fe40000000400 */
[----:B------:R-:W-:Y:S01]  /*19770*/  STS.U16 [R14+0x4700], R22 ;  /* 0x004700160e007388 */ /* 0x000fe20000000400 */
[----:B------:R-:W-:Y:S01]  /*19780*/  STS.U16 [R14+0x4f00], R29 ;  /* 0x004f001d0e007388 */ /* 0x000fe20000000400 */
[----:B------:R1:W-:Y:S03]  /*19790*/  STS.U16 [R14+0x5700], R9 ;  /* 0x005700090e007388 */ /* 0x0003e60000000400 */
[----:B0-----:R-:W2:Y:S01]  /*197a0*/  LDL.LU R26, [R1+0x24c] ;  /* 0x00024c00011a7983 */ /* 0x001ea20000300800 */
[----:B------:R-:W2:Y:S03]  /*197b0*/  LDL.LU R20, [R1+0x22c] ;  /* 0x00022c0001147983 */ /* 0x000ea60000300800 */
[----:B-1----:R-:W2:Y:S01]  /*197c0*/  LDL.LU R9, [R1+0x128] ;  /* 0x0001280001097983 */ /* 0x002ea20000300800 */
[----:B------:R-:W2:Y:S02]  /*197d0*/  LDL.LU R22, [R1+0x120] ;  /* 0x0001200001167983 */ /* 0x000ea40000300800 */
[----:B------:R-:W2:Y:S01]  /*197e0*/  LDL.LU R29, [R1+0x118] ;  /* 0x00011800011d7983 */ /* 0x000ea20000300800 */
[----:B------:R0:W-:Y:S01]  /*197f0*/  STS.U16 [R14+0x5f00], R3 ;  /* 0x005f00030e007388 */ /* 0x0001e20000000400 */
[----:B------:R-:W-:Y:S03]  /*19800*/  STS.U16 [R14+0x6700], R16 ;  /* 0x006700100e007388 */ /* 0x000fe60000000400 */
[----:B0-----:R-:W2:Y:S04]  /*19810*/  LDL.LU R3, [R1+0x104] ;  /* 0x0001040001037983 */ /* 0x001ea80000300800 */
[----:B---3--:R0:W-:Y:S01]  /*19820*/  STS.U16 [R14+0x6f00], R0 ;  /* 0x006f00000e007388 */ /* 0x0081e20000000400 */
[----:B------:R1:W-:Y:S02]  /*19830*/  STS.U16 [R14+0x7700], R5 ;  /* 0x007700050e007388 */ /* 0x0003e40000000400 */
[----:B------:R3:W-:Y:S01]  /*19840*/  STS.U16 [R14+0x7f00], R10 ;  /* 0x007f000a0e007388 */ /* 0x0007e20000000400 */
[----:B--2---:R2:W-:Y:S04]  /*19850*/  STS.U16 [R14+0x8700], R27 ;  /* 0x0087001b0e007388 */ /* 0x0045e80000000400 */
[----:B0-----:R-:W4:Y:S01]  /*19860*/  LDL.LU R0, [R1+0xf4] ;  /* 0x0000f40001007983 */ /* 0x001f220000300800 */
[----:B------:R-:W4:Y:S02]  /*19870*/  LDL.LU R11, [R1+0xe8] ;  /* 0x0000e800010b7983 */ /* 0x000f240000300800 */
[----:B------:R-:W4:Y:S02]  /*19880*/  LDL.LU R8, [R1+0xe0] ;  /* 0x0000e00001087983 */ /* 0x000f240000300800 */
[----:B------:R-:W4:Y:S01]  /*19890*/  LDL.LU R16, [R1+0xb4] ;  /* 0x0000b40001107983 */ /* 0x000f220000300800 */
[----:B-1----:R-:W4:Y:S01]  /*198a0*/  LDL.LU R5, [R1+0x74] ;  /* 0x0000740001057983 */ /* 0x002f220000300800 */
[----:B---3--:R-:W3:Y:S03]  /*198b0*/  LDL.LU R10, [R1+0x54] ;  /* 0x00005400010a7983 */ /* 0x008ee60000300800 */
[----:B--2---:R-:W3:Y:S04]  /*198c0*/  LDL.LU R27, [R1+0x34] ;  /* 0x00003400011b7983 */ /* 0x004ee80000300800 */
[----:B------:R0:W-:Y:S04]  /*198d0*/  STS.U16 [R14+0x8f00], R2 ;  /* 0x008f00020e007388 */ /* 0x0001e80000000400 */
[----:B0-----:R-:W3:Y:S01]  /*198e0*/  LDL.LU R2, [R1+0x2c] ;  /* 0x00002c0001027983 */ /* 0x001ee20000300800 */
[----:B------:R0:W-:Y:S02]  /*198f0*/  STS.U16 [R14+0x9700], R13 ;  /* 0x0097000d0e007388 */ /* 0x0001e40000000400 */
[----:B------:R1:W-:Y:S02]  /*19900*/  STS.U16 [R14+0x9f00], R12 ;  /* 0x009f000c0e007388 */ /* 0x0003e40000000400 */
[----:B------:R1:W-:Y:S01]  /*19910*/  STS.U16 [R14+0xa700], R18 ;  /* 0x00a700120e007388 */ /* 0x0003e20000000400 */
[----:B------:R1:W-:Y:S01]  /*19920*/  STS.U16 [R14+0xaf00], R28 ;  /* 0x00af001c0e007388 */ /* 0x0003e20000000400 */
[----:B------:R1:W-:Y:S03]  /*19930*/  STS.U16 [R14+0xb700], R7 ;  /* 0x00b700070e007388 */ /* 0x0003e60000000400 */
[----:B0-----:R-:W3:Y:S01]  /*19940*/  LDL.LU R13, [R1+0x1964] ;  /* 0x00196400010d7983 */ /* 0x001ee20000300800 */
[----:B-1----:R-:W3:Y:S03]  /*19950*/  LDL.LU R12, [R1+0x1960] ;  /* 0x00196000010c7983 */ /* 0x002ee60000300800 */
[----:B------:R-:W3:Y:S01]  /*19960*/  LDL.LU R18, [R1+0x28] ;  /* 0x0000280001127983 */ /* 0x000ee20000300800 */
[----:B------:R-:W3:Y:S03]  /*19970*/  LDL.LU R28, [R1+0xb0] ;  /* 0x0000b000011c7983 */ /* 0x000ee60000300800 */
[----:B------:R-:W3:Y:S04]  /*19980*/  LDL.LU R7, [R1+0x8] ;  /* 0x0000080001077983 */ /* 0x000ee80000300800 */
[----:B------:R0:W-:Y:S01]  /*19990*/  STS.U16 [R14+0xbf00], R26 ;  /* 0x00bf001a0e007388 */ /* 0x0001e20000000400 */
[----:B------:R1:W-:Y:S03]  /*199a0*/  STS.U16 [R14+0xc700], R20 ;  /* 0x00c700140e007388 */ /* 0x0003e60000000400 */
[----:B------:R1:W-:Y:S01]  /*199b0*/  STS.U16 [R14+0xcf00], R9 ;  /* 0x00cf00090e007388 */ /* 0x0003e20000000400 */
[----:B------:R1:W-:Y:S02]  /*199c0*/  STS.U16 [R14+0xd700], R22 ;  /* 0x00d700160e007388 */ /* 0x0003e40000000400 */
[----:B------:R-:W-:Y:S01]  /*199d0*/  STS.U16 [R14+0xdf00], R29 ;  /* 0x00df001d0e007388 */ /* 0x000fe20000000400 */
[----:B0-----:R-:W3:Y:S01]  /*199e0*/  LDL.LU R26, [R1+0x70] ;  /* 0x00007000011a7983 */ /* 0x001ee20000300800 */
[----:B-1----:R-:W3:Y:S03]  /*199f0*/  LDL.LU R20, [R1+0x195c] ;  /* 0x00195c0001147983 */ /* 0x002ee60000300800 */
[----:B------:R-:W3:Y:S01]  /*19a00*/  LDL.LU R9, [R1+0x50] ;  /* 0x0000500001097983 */ /* 0x000ee20000300800 */
[----:B------:R-:W3:Y:S03]  /*19a10*/  LDL.LU R22, [R1+0x24] ;  /* 0x0000240001167983 */ /* 0x000ee60000300800 */
[----:B------:R0:W-:Y:S04]  /*19a20*/  STS.U16 [R14+0xe700], R3 ;  /* 0x00e700030e007388 */ /* 0x0001e80000000400 */
[----:B0-----:R-:W3:Y:S01]  /*19a30*/  LDL.LU R3, [R1+0xac] ;  /* 0x0000ac0001037983 */ /* 0x001ee20000300800 */
[----:B------:R-:W3:Y:S03]  /*19a40*/  LDL.LU R29, [R1+0x4] ;  /* 0x00000400011d7983 */ /* 0x000ee60000300800 */
[----:B----4-:R0:W-:Y:S01]  /*19a50*/  STS.U16 [R14+0xef00], R0 ;  /* 0x00ef00000e007388 */ /* 0x0101e20000000400 */
[----:B------:R1:W-:Y:S02]  /*19a60*/  STS.U16 [R14+0xf700], R11 ;  /* 0x00f7000b0e007388 */ /* 0x0003e40000000400 */
[----:B------:R4:W-:Y:S02]  /*19a70*/  STS.U16 [R14+0xff00], R8 ;  /* 0x00ff00080e007388 */ /* 0x0009e40000000400 */
[----:B------:R4:W-:Y:S01]  /*19a80*/  STS.U16 [R4+0x10100], R16 ;  /* 0x0101001004007388 */ /* 0x0009e20000000400 */
[----:B------:R4:W-:Y:S01]  /*19a90*/  STS.U16 [R4+0x11100], R5 ;  /* 0x0111000504007388 */ /* 0x0009e20000000400 */
[----:B---3--:R3:W-:Y:S03]  /*19aa0*/  STS.U16 [R4+0x12100], R10 ;  /* 0x0121000a04007388 */ /* 0x0087e60000000400 */
[----:B0-----:R-:W2:Y:S01]  /*19ab0*/  LDL.LU R0, [R1+0x6c] ;  /* 0x00006c0001007983 */ /* 0x001ea20000300800 */
[----:B-1----:R-:W2:Y:S02]  /*19ac0*/  LDL.LU R11, [R1+0x1958] ;  /* 0x00195800010b7983 */ /* 0x002ea40000300800 */
[----:B----4-:R-:W4:Y:S02]  /*19ad0*/  LDL.LU R8, [R1+0x4c] ;  /* 0x00004c0001087983 */ /* 0x010f240000300800 */
[----:B------:R-:W2:Y:S01]  /*19ae0*/  LDL.LU R16, [R1+0x1954] ;  /* 0x0019540001107983 */ /* 0x000ea20000300800 */
[----:B------:R-:W2:Y:S04]  /*19af0*/  LDL.LU R5, [R1+0x1950] ;  /* 0x0019500001057983 */ /* 0x000ea80000300800 */
[----:B---3--:R-:W3:Y:S04]  /*19b00*/  LDL.LU R10, [R1+0x194c] ;  /* 0x00194c00010a7983 */ /* 0x008ee80000300800 */
[----:B------:R0:W-:Y:S04]  /*19b10*/  STS.U16 [R4+0x13100], R27 ;  /* 0x0131001b04007388 */ /* 0x0001e80000000400 */
[----:B------:R1:W-:Y:S04]  /*19b20*/  STS.U16 [R4+0x10000], R2 ;  /* 0x0100000204007388 */ /* 0x0003e80000000400 */
[----:B0-----:R-:W2:Y:S04]  /*19b30*/  LDL.LU R27, [R1+0x1948] ;  /* 0x00194800011b7983 */ /* 0x001ea80000300800 */
[----:B-1----:R-:W2:Y:S01]  /*19b40*/  LDL.LU R2, [R1+0x1944] ;  /* 0x0019440001027983 */ /* 0x002ea20000300800 */
[----:B------:R-:W-:-:S03]  /*19b50*/  IMAD.SHL.U32 R6, R6, 0x2, RZ ;  /* 0x0000000206067824 */ /* 0x000fc600078e00ff */
[----:B--2---:R0:W-:Y:S01]  /*19b60*/  STS.U16 [R4+0x11000], R2 ;  /* 0x0110000204007388 */ /* 0x0041e20000000400 */
[----:B------:R1:W-:Y:S02]  /*19b70*/  STS.U16 [R4+0x12000], R27 ;  /* 0x0120001b04007388 */ /* 0x0003e40000000400 */
[----:B---3--:R2:W-:Y:S01]  /*19b80*/  STS.U16 [R4+0x13000], R10 ;  /* 0x0130000a04007388 */ /* 0x0085e20000000400 */
[C---:B0-----:R-:W-:Y:S01]  /*19b90*/  LOP3.LUT R2, R6.reuse, 0x10, RZ, 0x3c, !PT ;  /* 0x0000001006027812 */ /* 0x041fe200078e3cff */
[----:B-1----:R-:W3:Y:S01]  /*19ba0*/  LDL.LU R27, [R1+0x68] ;  /* 0x00006800011b7983 */ /* 0x002ee20000300800 */
[----:B--2---:R-:W2:Y:S03]  /*19bb0*/  LDL.LU R10, [R1+0x48] ;  /* 0x00004800010a7983 */ /* 0x004ea60000300800 */
[----:B------:R0:W-:Y:S01]  /*19bc0*/  STS.U16 [R2+0x10200], R18 ;  /* 0x0102001202007388 */ /* 0x0001e20000000400 */
[----:B------:R1:W-:Y:S02]  /*19bd0*/  STS.U16 [R2+0x10300], R28 ;  /* 0x0103001c02007388 */ /* 0x0003e40000000400 */
[----:B------:R4:W-:Y:S02]  /*19be0*/  STS.U16 [R2+0x11200], R7 ;  /* 0x0112000702007388 */ /* 0x0009e40000000400 */
[----:B------:R4:W-:Y:S01]  /*19bf0*/  STS.U16 [R2+0x11300], R26 ;  /* 0x0113001a02007388 */ /* 0x0009e20000000400 */
[----:B0-----:R-:W2:Y:S01]  /*19c00*/  LDL.LU R18, [R1+0x1940] ;  /* 0x0019400001127983 */ /* 0x001ea20000300800 */
[----:B-1----:R-:W2:Y:S02]  /*19c10*/  LDL.LU R28, [R1+0x193c] ;  /* 0x00193c00011c7983 */ /* 0x002ea40000300800 */
[----:B----4-:R-:W4:Y:S02]  /*19c20*/  LDL.LU R7, [R1+0x1938] ;  /* 0x0019380001077983 */ /* 0x010f240000300800 */
[----:B------:R-:W2:Y:S01]  /*19c30*/  LDL.LU R26, [R1+0x1934] ;  /* 0x00193400011a7983 */ /* 0x000ea20000300800 */
[----:B------:R-:W-:Y:S01]  /*19c40*/  LOP3.LUT R6, R6, 0x20, RZ, 0x3c, !PT ;  /* 0x0000002006067812 */ /* 0x000fe200078e3cff */
[----:B--2---:R0:W-:Y:S01]  /*19c50*/  STS.U16 [R2+0x12200], R26 ;  /* 0x0122001a02007388 */ /* 0x0041e20000000400 */
[----:B------:R1:W-:Y:S03]  /*19c60*/  STS.U16 [R2+0x12300], R9 ;  /* 0x0123000902007388 */ /* 0x0003e60000000400 */
[----:B0-----:R-:W2:Y:S01]  /*19c70*/  LDL.LU R26, [R1+0x30] ;  /* 0x00003000011a7983 */ /* 0x001ea20000300800 */
[----:B-1----:R-:W3:Y:S03]  /*19c80*/  LDL.LU R9, [R1+0x1930] ;  /* 0x0019300001097983 */ /* 0x002ee60000300800 */
[----:B--2---:R0:W-:Y:S01]  /*19c90*/  STS.U16 [R2+0x13300], R26 ;  /* 0x0133001a02007388 */ /* 0x0041e20000000400 */
[----:B---3--:R1:W-:Y:S02]  /*19ca0*/  STS.U16 [R2+0x13200], R9 ;  /* 0x0132000902007388 */ /* 0x0083e40000000400 */
[----:B------:R2:W-:Y:S01]  /*19cb0*/  STS.U16 [R6+0x10400], R22 ;  /* 0x0104001606007388 */ /* 0x0005e20000000400 */
[----:B0-----:R-:W3:Y:S01]  /*19cc0*/  LDL.LU R26, [R1+0x1c] ;  /* 0x00001c00011a7983 */ /* 0x001ee20000300800 */
[----:B-1----:R-:W3:Y:S02]  /*19cd0*/  LDL.LU R9, [R1+0xa8] ;  /* 0x0000a80001097983 */ /* 0x002ee40000300800 */
[----:B------:R-:W3:Y:S02]  /*19ce0*/  LDL.LU R2, [R1+0xa4] ;  /* 0x0000a40001027983 */ /* 0x000ee40000300800 */
[----:B--2---:R-:W2:Y:S01]  /*19cf0*/  LDL.LU R22, [R1+0x192c] ;  /* 0x00192c0001167983 */ /* 0x004ea20000300800 */
[----:B------:R0:W-:Y:S01]  /*19d00*/  STS.U16 [R6+0x10500], R3 ;  /* 0x0105000306007388 */ /* 0x0001e20000000400 */
[----:B------:R1:W-:Y:S02]  /*19d10*/  STS.U16 [R6+0x11400], R29 ;  /* 0x0114001d06007388 */ /* 0x0003e40000000400 */
[----:B------:R4:W-:Y:S01]  /*19d20*/  STS.U16 [R6+0x11500], R0 ;  /* 0x0115000006007388 */ /* 0x0009e20000000400 */
[----:B0-----:R-:W3:Y:S01]  /*19d30*/  LDL.LU R3, [R1+0x64] ;  /* 0x0000640001037983 */ /* 0x001ee20000300800 */
[----:B-1----:R-:W3:Y:S02]  /*19d40*/  LDL.LU R29, [R1+0x1928] ;  /* 0x00192800011d7983 */ /* 0x002ee40000300800 */
[----:B----4-:R-:W4:Y:S01]  /*19d50*/  LDL.LU R0, [R1+0x1924] ;  /* 0x0019240001007983 */ /* 0x010f220000300800 */
[----:B--2---:R-:W-:Y:S01]  /*19d60*/  STS.U16 [R6+0x12400], R22 ;  /* 0x0124001606007388 */ /* 0x004fe20000000400 */
[----:B------:R0:W-:Y:S03]  /*19d70*/  STS.U16 [R6+0x12500], R8 ;  /* 0x0125000806007388 */ /* 0x0001e60000000400 */
[----:B0-----:R-:W2:Y:S01]  /*19d80*/  LDL.LU R8, [R1+0x1920] ;  /* 0x0019200001087983 */ /* 0x001ea20000300800 */
[----:B------:R-:W-:-:S03]  /*19d90*/  LOP3.LUT R22, R4, 0x30, RZ, 0x3c, !PT ;  /* 0x0000003004167812 */ /* 0x000fc600078e3cff */
[----:B--2---:R0:W-:Y:S04]  /*19da0*/  STS.U16 [R6+0x13500], R8 ;  /* 0x0135000806007388 */ /* 0x0041e80000000400 */
[----:B0-----:R-:W2:Y:S04]  /*19db0*/  LDL.LU R6, [R1+0x191c] ;  /* 0x00191c0001067983 */ /* 0x001ea80000300800 */
[----:B------:R-:W0:Y:S02]  /*19dc0*/  S2R R8, SR_TID.X ;  /* 0x0000000000087919 */ /* 0x000e240000002100 */
[----:B0-----:R-:W-:-:S05]  /*19dd0*/  LOP3.LUT R8, R8, 0x7f, RZ, 0xc0, !PT ;  /* 0x0000007f08087812 */ /* 0x001fca00078ec0ff */
[----:B------:R-:W-:-:S05]  /*19de0*/  IMAD.SHL.U32 R8, R8, 0x2, RZ ;  /* 0x0000000208087824 */ /* 0x000fca00078e00ff */
[----:B------:R-:W-:-:S05]  /*19df0*/  LOP3.LUT R8, R8, 0x20, RZ, 0x3c, !PT ;  /* 0x0000002008087812 */ /* 0x000fca00078e3cff */
[----:B------:R-:W-:Y:S04]  /*19e00*/  STS.U16 [R8+0x13400], R7 ;  /* 0x0134000708007388 */ /* 0x000fe80000000400 */
[----:B--2---:R0:W-:Y:S04]  /*19e10*/  STS.U16 [R22+0x10600], R6 ;  /* 0x0106000616007388 */ /* 0x0041e80000000400 */
[----:B0-----:R-:W2:Y:S01]  /*19e20*/  LDL.LU R6, [R1+0x1918] ;  /* 0x0019180001067983 */ /* 0x001ea20000300800 */
[----:B---3--:R-:W-:Y:S02]  /*19e30*/  STS.U16 [R22+0x10700], R9 ;  /* 0x0107000916007388 */ /* 0x008fe40000000400 */
[----:B------:R-:W3:Y:S02]  /*19e40*/  LDL.LU R7, [R1+0x7c] ;  /* 0x00007c0001077983 */ /* 0x000ee40000300800 */
[----:B----4-:R0:W-:Y:S01]  /*19e50*/  STS.U16 [R22+0x11600], R0 ;  /* 0x0116000016007388 */ /* 0x0101e20000000400 */
[----:B------:R1:W-:Y:S01]  /*19e60*/  STS.U16 [R22+0x11700], R27 ;  /* 0x0117001b16007388 */ /* 0x0003e20000000400 */
[----:B------:R4:W-:Y:S01]  /*19e70*/  STS.U16 [R22+0x12600], R18 ;  /* 0x0126001216007388 */ /* 0x0009e20000000400 */
[----:B------:R-:W-:Y:S01]  /*19e80*/  LOP3.LUT R4, R4, 0x40, RZ, 0x3c, !PT ;  /* 0x0000004004047812 */ /* 0x000fe200078e3cff */
[----:B------:R4:W-:Y:S01]  /*19e90*/  STS.U16 [R22+0x12700], R10 ;  /* 0x0127000a16007388 */ /* 0x0009e20000000400 */
[----:B0-----:R-:W3:Y:S01]  /*19ea0*/  LDL.LU R0, [R1+0x1914] ;  /* 0x0019140001007983 */ /* 0x001ee20000300800 */
[----:B------:R-:W3:Y:S02]  /*19eb0*/  LDL.LU R8, [R1+0x5c] ;  /* 0x00005c0001087983 */ /* 0x000ee40000300800 */
[----:B-1----:R-:W3:Y:S02]  /*19ec0*/  LDL.LU R27, [R1+0x3c] ;  /* 0x00003c00011b7983 */ /* 0x002ee40000300800 */
[----:B----4-:R-:W4:Y:S01]  /*19ed0*/  LDL.LU R18, [R1+0x44] ;  /* 0x0000440001127983 */ /* 0x010f220000300800 */
        /* <DEDUP_REMOVED lines=8> */
[----:B0-----:R-:W3:Y:S01]  /*19f60*/  LDL.LU R6, [R1+0x40] ;  /* 0x0000400001067983 */ /* 0x001ee20000300800 */
[----:B-1----:R-:W3:Y:S02]  /*19f70*/  LDL.LU R5, [R1+0x60] ;  /* 0x0000600001057983 */ /* 0x002ee40000300800 */
[----:B--2---:R-:W2:Y:S01]  /*19f80*/  LDL.LU R26, [R1+0x58] ;  /* 0x00005800011a7983 */ /* 0x004ea20000300800 */
[----:B------:R-:W2:Y:S04]  /*19f90*/  LDL.LU R2, [R1+0x1910] ;  /* 0x0019100001027983 */ /* 0x000ea80000300800 */
[----:B------:R-:W2:Y:S01]  /*19fa0*/  LDL.LU R29, [R1+0xa0] ;  /* 0x0000a000011d7983 */ /* 0x000ea20000300800 */
[----:B------:R-:W2:Y:S03]  /*19fb0*/  LDL.LU R3, [R1+0x190c] ;  /* 0x00190c0001037983 */ /* 0x000ea60000300800 */
[----:B------:R0:W-:Y:S04]  /*19fc0*/  STS.U16 [R4+0x12800], R16 ;  /* 0x0128001004007388 */ /* 0x0001e80000000400 */
[----:B0-----:R-:W2:Y:S04]  /*19fd0*/  LDL.LU R4, [R1+0x1908] ;  /* 0x0019080001047983 */ /* 0x001ea80000300800 */
[----:B------:R-:W0:Y:S04]  /*19fe0*/  S2R R16, SR_TID.X ;  /* 0x0000000000107919 */ /* 0x000e280000002100 */
[----:B------:R-:W1:Y:S01]  /*19ff0*/  S2R R22, SR_TID.X ;  /* 0x0000000000167919 */ /* 0x000e620000002100 */
[----:B0-----:R-:W-:-:S02]  /*1a000*/  LOP3.LUT R16, R16, 0x7f, RZ, 0xc0, !PT ;  /* 0x0000007f10107812 */ /* 0x001fc400078ec0ff */
[----:B-1----:R-:W-:-:S03]  /*1a010*/  LOP3.LUT R22, R22, 0x7f, RZ, 0xc0, !PT ;  /* 0x0000007f16167812 */ /* 0x002fc600078ec0ff */
[----:B------:R-:W-:Y:S02]  /*1a020*/  IMAD.SHL.U32 R16, R16, 0x2, RZ ;  /* 0x0000000210107824 */ /* 0x000fe400078e00ff */
[----:B------:R-:W-:-:S03]  /*1a030*/  IMAD.SHL.U32 R22, R22, 0x2, RZ ;  /* 0x0000000216167824 */ /* 0x000fc600078e00ff */
[----:B------:R-:W-:-:S05]  /*1a040*/  LOP3.LUT R16, R16, 0x40, RZ, 0x3c, !PT ;  /* 0x0000004010107812 */ /* 0x000fca00078e3cff */
[----:B----4-:R0:W-:Y:S02]  /*1a050*/  STS.U16 [R16+0x12900], R18 ;  /* 0x0129001210007388 */ /* 0x0101e40000000400 */
[C---:B0-----:R-:W-:Y:S01]  /*1a060*/  LOP3.LUT R18, R22.reuse, 0x50, RZ, 0x3c, !PT ;  /* 0x0000005016127812 */ /* 0x041fe200078e3cff */
[----:B------:R-:W-:Y:S01]  /*1a070*/  LOP3.LUT R22, R22, 0x60, RZ, 0x3c, !PT ;  /* 0x0000006016167812 */ /* 0x000fe200078e3cff */
[----:B--2---:R-:W-:Y:S01]  /*1a080*/  STS.U16 [R16+0x13900], R4 ;  /* 0x0139000410007388 */ /* 0x004fe20000000400 */
[----:B------:R-:W-:Y:S02]  /*1a090*/  STS.U16 [R16+0x13800], R11 ;  /* 0x0138000b10007388 */ /* 0x000fe40000000400 */
[----:B------:R0:W-:Y:S02]  /*1a0a0*/  STS.U16 [R18+0x10a00], R2 ;  /* 0x010a000212007388 */ /* 0x0001e40000000400 */
[----:B------:R-:W-:Y:S01]  /*1a0b0*/  STS.U16 [R18+0x10b00], R29 ;  /* 0x010b001d12007388 */ /* 0x000fe20000000400 */
[----:B------:R-:W-:Y:S01]  /*1a0c0*/  STS.U16 [R18+0x11a00], R28 ;  /* 0x011a001c12007388 */ /* 0x000fe20000000400 */
[----:B---3--:R-:W-:Y:S02]  /*1a0d0*/  STS.U16 [R18+0x11b00], R5 ;  /* 0x011b000512007388 */ /* 0x008fe40000000400 */
[----:B------:R-:W-:Y:S02]  /*1a0e0*/  STS.U16 [R18+0x12a00], R12 ;  /* 0x012a000c12007388 */ /* 0x000fe40000000400 */
[----:B------:R-:W-:Y:S01]  /*1a0f0*/  STS.U16 [R18+0x12b00], R6 ;  /* 0x012b000612007388 */ /* 0x000fe20000000400 */
[----:B------:R-:W-:Y:S04]  /*1a100*/  STS.U16 [R18+0x13b00], R3 ;  /* 0x013b000312007388 */ /* 0x000fe80000000400 */
[----:B0-----:R-:W2:Y:S01]  /*1a110*/  LDL.LU R2, [R1+0x1904] ;  /* 0x0019040001027983 */ /* 0x001ea20000300800 */
[----:B------:R-:W-:Y:S02]  /*1a120*/  STS.U16 [R18+0x13a00], R13 ;  /* 0x013a000d12007388 */ /* 0x000fe40000000400 */
[----:B------:R0:W-:Y:S02]  /*1a130*/  STS.U16 [R22+0x10c00], R0 ;  /* 0x010c000016007388 */ /* 0x0001e40000000400 */
[----:B0-----:R-:W3:Y:S01]  /*1a140*/  LDL.LU R0, [R1+0x1900] ;  /* 0x0019000001007983 */ /* 0x001ee20000300800 */
[----:B------:R-:W-:Y:S02]  /*1a150*/  STS.U16 [R22+0x10d00], R7 ;  /* 0x010d000716007388 */ /* 0x000fe40000000400 */
[----:B------:R-:W-:Y:S02]  /*1a160*/  STS.U16 [R22+0x11c00], R20 ;  /* 0x011c001416007388 */ /* 0x000fe40000000400 */
[----:B------:R-:W-:Y:S01]  /*1a170*/  STS.U16 [R22+0x11d00], R8 ;  /* 0x011d000816007388 */ /* 0x000fe20000000400 */
[----:B------:R-:W-:Y:S01]  /*1a180*/  STS.U16 [R22+0x12c00], R19 ;  /* 0x012c001316007388 */ /* 0x000fe20000000400 */
[----:B------:R0:W-:Y:S02]  /*1a190*/  STS.U16 [R22+0x12d00], R27 ;  /* 0x012d001b16007388 */ /* 0x0001e40000000400 */
[----:B------:R-:W-:Y:S01]  /*1a1a0*/  IMAD.MOV.U32 R29, RZ, RZ, R15 ;  /* 0x000000ffff1d7224 */ /* 0x000fe200078e000f */
[----:B------:R-:W4:Y:S04]  /*1a1b0*/  LDL R28, [R1+0x140] ;  /* 0x00014000011c7983 */ /* 0x000f280000100800 */
[----:B0-----:R-:W0:Y:S04]  /*1a1c0*/  S2R R27, SR_TID.X ;  /* 0x00000000001b7919 */ /* 0x001e280000002100 */
[----:B--2---:R-:W-:Y:S01]  /*1a1d0*/  STS.U16 [R22+0x13d00], R2 ;  /* 0x013d000216007388 */ /* 0x004fe20000000400 */
[----:B------:R-:W-:Y:S02]  /*1a1e0*/  STS.U16 [R22+0x13c00], R21 ;  /* 0x013c001516007388 */ /* 0x000fe40000000400 */
[----:B------:R-:W-:Y:S02]  /*1a1f0*/  STS.U16 [R14+0x10e00], R9 ;  /* 0x010e00090e007388 */ /* 0x000fe40000000400 */
[----:B------:R0:W-:Y:S01]  /*1a200*/  STS.U16 [R14+0x10f00], R10 ;  /* 0x010f000a0e007388 */ /* 0x0001e20000000400 */
[----:B------:R-:W-:Y:S01]  /*1a210*/  STS.U16 [R14+0x11e00], R17 ;  /* 0x011e00110e007388 */ /* 0x000fe20000000400 */
[----:B------:R-:W-:Y:S02]  /*1a220*/  STS.U16 [R14+0x11f00], R26 ;  /* 0x011f001a0e007388 */ /* 0x000fe40000000400 */
[----:B------:R-:W-:Y:S01]  /*1a230*/  STS.U16 [R14+0x12e00], R23 ;  /* 0x012e00170e007388 */ /* 0x000fe20000000400 */
[----:B---3--:R1:W-:Y:S01]  /*1a240*/  STS.U16 [R14+0x12f00], R0 ;  /* 0x012f00000e007388 */ /* 0x0083e20000000400 */
[----:B------:R-:W-:Y:S02]  /*1a250*/  STS.U16 [R14+0x13f00], R24 ;  /* 0x013f00180e007388 */ /* 0x000fe40000000400 */
[----:B------:R-:W-:Y:S02]  /*1a260*/  STS.U16 [R14+0x13e00], R25 ;  /* 0x013e00190e007388 */ /* 0x000fe40000000400 */
[----:B------:R-:W-:Y:S01]  /*1a270*/  BAR.SYNC.DEFER_BLOCKING 0x0 ;  /* 0x0000000000007b1d */ /* 0x000fe20000010000 */
[C---:B0-----:R-:W-:Y:S01]  /*1a280*/  LOP3.LUT R10, R27.reuse, 0x7, RZ, 0xc0, !PT ;  /* 0x000000071b0a7812 */ /* 0x041fe200078ec0ff */
[----:B------:R-:W-:-:S04]  /*1a290*/  IMAD.SHL.U32 R2, R27, 0x2, RZ ;  /* 0x000000021b027824 */ /* 0x000fc800078e00ff */
[----:B------:R-:W-:-:S05]  /*1a2a0*/  IMAD R3, R10, 0x210, RZ ;  /* 0x000002100a037824 */ /* 0x000fca00078e02ff */
[----:B-1----:R-:W-:-:S05]  /*1a2b0*/  LOP3.LUT R0, R3, 0x30, R2, 0x78, !PT ;  /* 0x0000003003007812 */ /* 0x002fca00078e7802 */
[----:B------:R-:W0:Y:S04]  /*1a2c0*/  LDSM.16.M88.4 R12, [R0+0x10000] ;  /* 0x01000000000c783b */ /* 0x000e280000000200 */
[----:B------:R-:W1:Y:S04]  /*1a2d0*/  LDSM.16.M88.4 R24, [R0+0x12000] ;  /* 0x012000000018783b */ /* 0x000e680000000200 */
[----:B------:R-:W2:Y:S04]  /*1a2e0*/  LDSM.16.M88.4 R4, [R0+0x11000] ;  /* 0x011000000004783b */ /* 0x000ea80000000200 */
[----:B------:R-:W-:Y:S01]  /*1a2f0*/  STL [R1+0x143c], R3 ;  /* 0x00143c0301007387 */ /* 0x000fe20000100800 */
[----:B------:R-:W-:Y:S02]  /*1a300*/  STL [R1+0x1438], R2 ;  /* 0x0014380201007387 */ /* 0x000fe40000100800 */
[----:B------:R-:W-:Y:S01]  /*1a310*/  STL [R1+0x18c8], R29 ;  /* 0x0018c81d01007387 */ /* 0x000fe20000100800 */
[----:B----4-:R-:W-:Y:S04]  /*1a320*/  LDSM.16.MT88.4 R8, [R28] ;  /* 0x000000001c08783b */ /* 0x010fe80000004200 */
[----:B------:R-:W-:Y:S04]  /*1a330*/  LDSM.16.MT88.4 R16, [R28+0x1000] ;  /* 0x001000001c10783b */ /* 0x000fe80000004200 */
[----:B------:R-:W-:Y:S04]  /*1a340*/  LDSM.16.MT88.4 R20, [R28+0x1080] ;  /* 0x001080001c14783b */ /* 0x000fe80000004200 */
[----:B0-----:R-:W-:Y:S01]  /*1a350*/  STL.64 [R1+0x10], R12 ;  /* 0x0000100c01007387 */ /* 0x001fe20000100a00 */
[----:B------:R-:W-:Y:S02]  /*1a360*/  STL.64 [R1+0x18], R14 ;  /* 0x0000180e01007387 */ /* 0x000fe40000100a00 */
[----:B-1----:R-:W-:Y:S02]  /*1a370*/  STL [R1+0x1864], R27 ;  /* 0x0018641b01007387 */ /* 0x002fe40000100800 */
[----:B--2---:R-:W-:Y:S01]  /*1a380*/  STL.64 [R1], R4 ;  /* 0x0000000401007387 */ /* 0x004fe20000100a00 */
[----:B------:R-:W-:Y:S02]  /*1a390*/  STL.64 [R1+0x8], R6 ;  /* 0x0000080601007387 */ /* 0x000fe40000100a00 */
[----:B------:R-:W0:Y:S04]  /*1a3a0*/  LDSM.16.M88.4 R4, [R0+0x13000] ;  /* 0x013000000004783b */ /* 0x000e280000000200 */
[----:B------:R-:W-:Y:S02]  /*1a3b0*/  STL [R1+0x18f0], R26 ;  /* 0x0018f01a01007387 */ /* 0x000fe40000100800 */
[----:B------:R1:W-:Y:S01]  /*1a3c0*/  STL.64 [R1+0x18e8], R24 ;  /* 0x0018e81801007387 */ /* 0x0003e20000100a00 */
[----:B------:R-:W2:Y:S04]  /*1a3d0*/  LDSM.16.MT88.4 R12, [R28+0x80] ;  /* 0x000080001c0c783b */ /* 0x000ea80000004200 */
[----:B-1----:R-:W3:Y:S01]  /*1a3e0*/  LDL.LU.64 R24, [R1+0x1a8] ;  /* 0x0001a80001187983 */ /* 0x002ee20000300a00 */
[----:B------:R-:W3:Y:S03]  /*1a3f0*/  LDL.LU.64 R26, [R1+0x1b0] ;  /* 0x0001b000011a7983 */ /* 0x000ee60000300a00 */
[----:B0-----:R-:W-:Y:S01]  /*1a400*/  STL [R1+0x1880], R6 ;  /* 0x0018800601007387 */ /* 0x001fe20000100800 */
[----:B------:R-:W-:Y:S02]  /*1a410*/  STL [R1+0x1860], R7 ;  /* 0x0018600701007387 */ /* 0x000fe40000100800 */
[----:B------:R0:W-:Y:S02]  /*1a420*/  STL.64 [R1+0x18e0], R4 ;  /* 0x0018e00401007387 */ /* 0x0001e40000100a00 */
[----:B0-----:R-:W4:Y:S04]  /*1a430*/  LDL.LU.64 R4, [R1] ;  /* 0x0000000001047983 */ /* 0x001f280000300a00 */
[----:B----4-:R0:W-:Y:S04]  /*1a440*/  STL.64 [R1+0x18f8], R4 ;  /* 0x0018f80401007387 */ /* 0x0101e80000100a00 */
[----:B0-----:R-:W3:Y:S01]  /*1a450*/  LDL.64 R4, [R1+0x10] ;  /* 0x0000100001047983 */ /* 0x001ee20000100a00 */
[----:B------:R-:W-:Y:S02]  /*1a460*/  STL [R1+0x1770], R0 ;  /* 0x0017700001007387 */ /* 0x000fe40000100800 */
[----:B--2---:R-:W-:Y:S02]  /*1a470*/  STL.64 [R1+0x18d8], R14 ;  /* 0x0018d80e01007387 */ /* 0x004fe40000100a00 */
[----:B------:R0:W-:Y:S02]  /*1a480*/  STL.64 [R1+0x18d0], R12 ;  /* 0x0018d00c01007387 */ /* 0x0001e40000100a00 */
[----:B0-----:R-:W2:Y:S01]  /*1a490*/  LDL.LU.64 R12, [R1+0x198] ;  /* 0x00019800010c7983 */ /* 0x001ea20000300a00 */
[----:B------:R-:W2:Y:S02]  /*1a4a0*/  LDL.LU.64 R14, [R1+0x1a0] ;  /* 0x0001a000010e7983 */ /* 0x000ea40000300a00 */
[----:B------:R-:W-:Y:S02]  /*1a4b0*/  STL [R1+0x188c], R17 ;  /* 0x00188c1101007387 */ /* 0x000fe40000100800 */
[----:B------:R-:W-:Y:S01]  /*1a4c0*/  STL [R1+0x1888], R18 ;  /* 0x0018881201007387 */ /* 0x000fe20000100800 */
[----:B------:R-:W-:Y:S01]  /*1a4d0*/  STL [R1+0x1884], R19 ;  /* 0x0018841301007387 */ /* 0x000fe20000100800 */
[----:B------:R-:W-:Y:S02]  /*1a4e0*/  STL.64 [R1+0x1848], R22 ;  /* 0x0018481601007387 */ /* 0x000fe40000100a00 */
[----:B------:R0:W-:Y:S02]  /*1a4f0*/  STL.64 [R1+0x1840], R20 ;  /* 0x0018401401007387 */ /* 0x0001e40000100a00 */
[----:B0-----:R-:W4:Y:S01]  /*1a500*/  LDL.LU.64 R20, [R1+0x188] ;  /* 0x0001880001147983 */ /* 0x001f220000300a00 */
[----:B------:R-:W4:Y:S01]  /*1a510*/  LDL.LU.64 R22, [R1+0x190] ;  /* 0x0001900001167983 */ /* 0x000f220000300a00 */
[----:B---3--:R-:W-:Y:S01]  /*1a520*/  HMMA.16816.F32 R24, R8, R4, R24 ;  /* 0x000000040818723c */ /* 0x008fe20000001818 */
[----:B------:R-:W-:-:S02]  /*1a530*/  IMAD.MOV.U32 R29, RZ, RZ, R5 ;  /* 0x000000ffff1d7224 */ /* 0x000fc400078e0005 */
[----:B------:R-:W2:Y:S11]  /*1a540*/  LDL.LU.64 R4, [R1+0x18f8] ;  /* 0x0018f80001047983 */ /* 0x000eb60000300a00 */
[----:B------:R-:W-:Y:S09]  /*1a550*/  @!UPT UIADD3 URZ, URZ, URZ, URZ ;  /* 0x0000003f3f3ff290 */ /* 0x000ff2000fffe03f */
[----:B------:R-:W-:Y:S01]  /*1a560*/  STL [R1+0x74], R25 ;  /* 0x0000741901007387 */ /* 0x000fe20000100800 */
[----:B------:R0:W-:Y:S02]  /*1a570*/  STL [R1+0x78], R26 ;  /* 0x0000781a01007387 */ /* 0x0001e40000100800 */
[----:B------:R-:W-:Y:S01]  /*1a580*/  IMAD.MOV.U32 R2, RZ, RZ, R24 ;  /* 0x000000ffff027224 */ /* 0x000fe200078e0018 */
[----:B0-----:R-:W3:Y:S01]  /*1a590*/  LDL.LU R26, [R1+0x18f0] ;  /* 0x0018f000011a7983 */ /* 0x001ee20000300800 */
[----:B------:R-:W4:Y:S02]  /*1a5a0*/  LDL.LU.64 R24, [R1+0x18e8] ;  /* 0x0018e80001187983 */ /* 0x000f240000300a00 */
[----:B------:R-:W-:Y:S01]  /*1a5b0*/  IMAD.MOV.U32 R0, RZ, RZ, R27 ;  /* 0x000000ffff007224 */ /* 0x000fe200078e001b */
[----:B--2---:R-:W-:Y:S01]  /*1a5c0*/  HMMA.16816.F32 R12, R8, R4, R12 ;  /* 0x00000004080c723c */ /* 0x004fe2000000180c */
[----:B------:R-:W-:Y:S02]  /*1a5d0*/  IMAD.MOV.U32 R27, RZ, RZ, R4 ;  /* 0x000000ffff1b7224 */ /* 0x000fe400078e0004 */
[----:B------:R-:W-:-:S02]  /*1a5e0*/  IMAD.MOV.U32 R7, RZ, RZ, R5 ;  /* 0x000000ffff077224 */ /* 0x000fc400078e0005 */
[----:B------:R-:W2:Y:S03]  /*1a5f0*/  LDL.LU.64 R4, [R1+0x18e0] ;  /* 0x0018e00001047983 */ /* 0x000ea60000300a00 */
[----:B----4-:R-:W-:Y:S11]  /*1a600*/  HMMA.16816.F32 R20, R8, R24, R20 ;  /* 0x000000180814723c */ /* 0x010ff60000001814 */
[----:B------:R-:W-:Y:S04]  /*1a610*/  @!UPT UIADD3 URZ, URZ, URZ, URZ ;  /* 0x0000003f3f3ff290 */ /* 0x000fe8000fffe03f */
[----:B------:R-:W-:Y:S01]  /*1a620*/  STL.64 [R1+0x60], R12 ;  /* 0x0000600c01007387 */ /* 0x000fe20000100a00 */
[----:B------:R0:W-:Y:S02]  /*1a630*/  STL [R1+0x68], R14 ;  /* 0x0000680e01007387 */ /* 0x0001e40000100800 */
[----:B------:R-:W-:Y:S02]  /*1a640*/  IMAD.MOV.U32 R6, RZ, RZ, R15 ;  /* 0x000000ffff067224 */ /* 0x000fe400078e000f */
[----:B0-----:R-:W4:Y:S01]  /*1a650*/  LDL.LU.64 R14, [R1+0x18d8] ;  /* 0x0018d800010e7983 */ /* 0x001f220000300a00 */
[----:B------:R-:W4:Y:S03]  /*1a660*/  LDL.LU.64 R12, [R1+0x18d0] ;  /* 0x0018d000010c7983 */ /* 0x000f260000300a00 */
[----:B------:R-:W-:Y:S02]  /*1a670*/  IMAD.MOV.U32 R18, RZ, RZ, R21 ;  /* 0x000000ffff127224 */ /* 0x000fe400078e0015 */
[----:B------:R-:W-:-:S02]  /*1a680*/  IMAD.MOV.U32 R19, RZ, RZ, R22 ;  /* 0x000000ffff137224 */ /* 0x000fc400078e0016 */
[----:B------:R-:W-:Y:S02]  /*1a690*/  IMAD.MOV.U32 R17, RZ, RZ, R20 ;  /* 0x000000ffff117224 */ /* 0x000fe400078e0014 */
[----:B------:R-:W-:Y:S01]  /*1a6a0*/  IMAD.MOV.U32 R3, RZ, RZ, R23 ;  /* 0x000000ffff037224 */ /* 0x000fe200078e0017 */
[----:B------:R-:W2:Y:S01]  /*1a6b0*/  LDL.LU.64 R20, [R1+0x178] ;  /* 0x0001780001147983 */ /* 0x000ea20000300a00 */
[----:B------:R-:W2:Y:S02]  /*1a6c0*/  LDL.LU.64 R22, [R1+0x180] ;  /* 0x0001800001167983 */ /* 0x000ea40000300a00 */
[----:B------:R-:W-:Y:S02]  /*1a6d0*/  STL.64 [R1+0x18a8], R18 ;  /* 0x0018a81201007387 */ /* 0x000fe40000100a00 */
[----:B------:R0:W-:Y:S02]  /*1a6e0*/  STL.64 [R1+0x18a0], R16 ;  /* 0x0018a01001007387 */ /* 0x0001e40000100a00 */
[----:B0-----:R-:W2:Y:S01]  /*1a6f0*/  LDL.LU.64 R16, [R1+0x158] ;  /* 0x0001580001107983 */ /* 0x001ea20000300a00 */
[----:B------:R-:W2:Y:S03]  /*1a700*/  LDL.LU.64 R18, [R1+0x160] ;  /* 0x0001600001127983 */ /* 0x000ea60000300a00 */
[----:B--2---:R-:W-:Y:S01]  /*1a710*/  STL.64 [R1+0x18b8], R18 ;  /* 0x0018b81201007387 */ /* 0x004fe20000100a00 */
[----:B------:R0:W-:Y:S03]  /*1a720*/  STL.64 [R1+0x18b0], R16 ;  /* 0x0018b01001007387 */ /* 0x0001e60000100a00 */
[----:B0-----:R-:W4:Y:S01]  /*1a730*/  LDL.LU R16, [R1+0x10] ;  /* 0x0000100001107983 */ /* 0x001f220000300800 */
[----:B------:R-:W-:-:S02]  /*1a740*/  IMAD.MOV.U32 R17, RZ, RZ, R29 ;  /* 0x000000ffff117224 */ /* 0x000fc400078e001d */
[----:B------:R-:W2:Y:S02]  /*1a750*/  LDL.LU R29, [R1+0x18c8] ;  /* 0x0018c800011d7983 */ /* 0x000ea40000300800 */
[----:B---3--:R-:W-:Y:S01]  /*1a760*/  STL [R1+0x1898], R26 ;  /* 0x0018981a01007387 */ /* 0x008fe20000100800 */
[----:B------:R0:W-:Y:S02]  /*1a770*/  STL.64 [R1+0x1890], R24 ;  /* 0x0018901801007387 */ /* 0x0001e40000100a00 */
[----:B0-----:R-:W-:Y:S02]  /*1a780*/  IMAD.MOV.U32 R24, RZ, RZ, R27 ;  /* 0x000000ffff187224 */ /* 0x001fe400078e001b */
[----:B------:R-:W-:-:S05]  /*1a790*/  IMAD.MOV.U32 R25, RZ, RZ, R7 ;  /* 0x000000ffff197224 */ /* 0x000fca00078e0007 */
[----:B------:R0:W-:Y:S04]  /*1a7a0*/  STL.64 [R1+0x18c0], R24 ;  /* 0x0018c01801007387 */ /* 0x0001e80000100a00 */
[----:B0-----:R-:W4:Y:S01]  /*1a7b0*/  LDL.LU.64 R24, [R1+0x168] ;  /* 0x0001680001187983 */ /* 0x001f220000300a00 */
[----:B------:R-:W4:Y:S01]  /*1a7c0*/  LDL.LU.64 R26, [R1+0x170] ;  /* 0x00017000011a7983 */ /* 0x000f220000300a00 */
[----:B------:R-:W-:Y:S01]  /*1a7d0*/  HMMA.16816.F32 R20, R8, R4, R20 ;  /* 0x000000040814723c */ /* 0x000fe20000001814 */
[----:B------:R-:W3:Y:S01]  /*1a7e0*/  LDL.LU.64 R8, [R1+0x80] ;  /* 0x0000800001087983 */ /* 0x000ee20000300a00 */
[----:B------:R-:W3:Y:S11]  /*1a7f0*/  LDL.LU.64 R10, [R1+0x88] ;  /* 0x00008800010a7983 */ /* 0x000ef60000300a00 */
[----:B------:R-:W-:Y:S10]  /*1a800*/  @!UPT UIADD3 URZ, URZ, URZ, URZ ;  /* 0x0000003f3f3ff290 */ /* 0x000ff4000fffe03f */
[----:B------:R-:W-:Y:S01]  /*1a810*/  STL.64 [R1+0x1858], R22 ;  /* 0x0018581601007387 */ /* 0x000fe20000100a00 */
[----:B------:R0:W-:Y:S03]  /*1a820*/  STL.64 [R1+0x1850], R20 ;  /* 0x0018501401007387 */ /* 0x0001e60000100a00 */
[----:B0-----:R-:W2:Y:S01]  /*1a830*/  LDL.LU.64 R20, [R1+0x90] ;  /* 0x0000900001147983 */ /* 0x001ea20000300a00 */
[----:B------:R-:W2:Y:S01]  /*1a840*/  LDL.LU.64 R22, [R1+0x98] ;  /* 0x0000980001167983 */ /* 0x000ea20000300a00 */
[C---:B----4-:R-:W-:Y:S02]  /*1a850*/  HMMA.16816.F32 R16, R12.reuse, R16, R24 ;  /* 0x000000100c10723c */ /* 0x050fe40000001818 */
[----:B------:R-:W4:Y:S11]  /*1a860*/  LDL.LU.64 R24, [R1+0x18c0] ;  /* 0x0018c00001187983 */ /* 0x000f360000300a00 */
[----:B------:R-:W-:Y:S10]  /*1a870*/  @!UPT UIADD3 URZ, URZ, URZ, URZ ;  /* 0x0000003f3f3ff290 */ /* 0x000ff4000fffe03f */
[----:B------:R-:W-:Y:S01]  /*1a880*/  STL.64 [R1+0x30], R16 ;  /* 0x0000301001007387 */ /* 0x000fe20000100a00 */
[----:B------:R0:W-:Y:S03]  /*1a890*/  STL.64 [R1+0x38], R18 ;  /* 0x0000381201007387 */ /* 0x0001e60000100a00 */
[----:B0-----:R-:W4:Y:S01]  /*1a8a0*/  LDL.LU.64 R18, [R1+0x18b8] ;  /* 0x0018b80001127983 */ /* 0x001f220000300a00 */
[----:B------:R-:W4:Y:S02]  /*1a8b0*/  LDL.LU.64 R16, [R1+0x18b0] ;  /* 0x0018b00001107983 */ /* 0x000f240000300a00 */
[C---:B----4-:R-:W-:Y:S01]  /*1a8c0*/  HMMA.16816.F32 R24, R12.reuse, R24, R16 ;  /* 0x000000180c18723c */ /* 0x050fe20000001810 */
[----:B------:R-:W4:Y:S01]  /*1a8d0*/  LDL.LU.64 R18, [R1+0x18a8] ;  /* 0x0018a80001127983 */ /* 0x000f220000300a00 */
[----:B------:R-:W2:Y:S11]  /*1a8e0*/  LDL.LU.64 R16, [R1+0x18a0] ;  /* 0x0018a00001107983 */ /* 0x000eb60000300a00 */
[----:B------:R-:W-:Y:S10]  /*1a8f0*/  @!UPT UIADD3 URZ, URZ, URZ, URZ ;  /* 0x0000003f3f3ff290 */ /* 0x000ff4000fffe03f */
[----:B------:R-:W-:Y:S01]  /*1a900*/  STL.64 [R1+0x20], R24 ;  /* 0x0000201801007387 */ /* 0x000fe20000100a00 */
[----:B------:R0:W-:Y:S03]  /*1a910*/  STL.64 [R1+0x28], R26 ;  /* 0x0000281a01007387 */ /* 0x0001e60000100a00 */
[----:B0-----:R-:W2:Y:S01]  /*1a920*/  LDL.LU R26, [R1+0x1898] ;  /* 0x00189800011a7983 */ /* 0x001ea20000300800 */
[----:B------:R-:W2:Y:S01]  /*1a930*/  LDL.LU.64 R24, [R1+0x1890] ;  /* 0x0018900001187983 */ /* 0x000ea20000300a00 */
[C---:B---3--:R-:W-:Y:S08]  /*1a940*/  HMMA.16816.F32 R8, R12.reuse, R4, R8 ;  /* 0x000000040c08723c */ /* 0x048ff00000001808 */
[----:B--2---:R-:W-:Y:S11]  /*1a950*/  HMMA.16816.F32 R20, R12, R24, R20 ;  /* 0x000000180c14723c */ /* 0x004ff60000001814 */
[----:B------:R-:W-:Y:S11]  /*1a960*/  @!UPT UIADD3 URZ, URZ, URZ, URZ ;  /* 0x0000003f3f3ff290 */ /* 0x000ff6000fffe03f */
[----:B------:R-:W-:Y:S02]  /*1a970*/  @!UPT UIADD3 URZ, URZ, URZ, URZ ;  /* 0x0000003f3f3ff290 */ /* 0x000fe4000fffe03f */
[----:B------:R-:W-:Y:S02]  /*1a980*/  IMAD.MOV.U32 R27, RZ, RZ, R20 ;  /* 0x000000ffff1b7224 */ /* 0x000fe400078e0014 */
[----:B------:R-:W-:Y:S02]  /*1a990*/  IMAD.MOV.U32 R25, RZ, RZ, R22 ;  /* 0x000000ffff197224 */ /* 0x000fe400078e0016 */
[----:B------:R-:W-:Y:S01]  /*1a9a0*/  IMAD.MOV.U32 R24, RZ, RZ, R23 ;  /* 0x000000ffff187224 */ /* 0x000fe200078e0017 */
[----:B------:R-:W-:Y:S04]  /*1a9b0*/  STL.64 [R1+0x1870], R26 ;  /* 0x0018701a01007387 */ /* 0x000fe80000100a00 */
[----:B------:R0:W-:Y:S02]  /*1a9c0*/  STL.64 [R1+0x1868], R24 ;  /* 0x0018681801007387 */ /* 0x0001e40000100a00 */
[----:B------:R-:W-:Y:S02]  /*1a9d0*/  STL.64 [R1+0x80], R8 ;  /* 0x0000800801007387 */ /* 0x000fe40000100a00 */
[----:B------:R-:W-:Y:S02]  /*1a9e0*/  STL.64 [R1+0x88], R10 ;  /* 0x0000880a01007387 */ /* 0x000fe40000100a00 */
[----:B------:R-:W1:Y:S04]  /*1a9f0*/  LDSM.16.MT88.4 R8, [R28+0x2000] ;  /* 0x002000001c08783b */ /* 0x000e680000004200 */
[----:B0-----:R-:W2:Y:S01]  /*1aa00*/  LDL.LU R25, [R1+0x74] ;  /* 0x0000740001197983 */ /* 0x001ea20000300800 */
[----:B------:R-:W2:Y:S03]  /*1aa10*/  LDL.LU R26, [R1+0x78] ;  /* 0x00007800011a7983 */ /* 0x000ea60000300800 */
[----:B-1----:R-:W-:Y:S01]  /*1aa20*/  STL [R1+0x17fc], R8 ;  /* 0x0017fc0801007387 */ /* 0x002fe20000100800 */
[----:B------:R-:W-:Y:S02]  /*1aa30*/  STL [R1+0x17f8], R9 ;  /* 0x0017f80901007387 */ /* 0x000fe40000100800 */
[----:B------:R-:W-:Y:S02]  /*1aa40*/  STL [R1+0x17f4], R10 ;  /* 0x0017f40a01007387 */ /* 0x000fe40000100800 */
[----:B------:R0:W-:Y:S02]  /*1aa50*/  STL [R1+0x17f0], R11 ;  /* 0x0017f00b01007387 */ /* 0x0001e40000100800 */
[----:B0-----:R-:W3:Y:S01]  /*1aa60*/  LDL.LU.64 R10, [R1+0x8] ;  /* 0x00000800010a7983 */ /* 0x001ee20000300a00 */
[----:B------:R-:W-:-:S02]  /*1aa70*/  IMAD.MOV.U32 R24, RZ, RZ, R2 ;  /* 0x000000ffff187224 */ /* 0x000fc400078e0002 */
[----:B------:R-:W0:Y:S02]  /*1aa80*/  S2R R2, SR_TID.X ;  /* 0x0000000000027919 */ /* 0x000e240000002100 */
[----:B------:R-:W-:Y:S02]  /*1aa90*/  IMAD.MOV.U32 R27, RZ, RZ, R0 ;  /* 0x000000ffff1b7224 */ /* 0x000fe400078e0000 */
[----:B------:R-:W1:Y:S01]  /*1aaa0*/  S2R R0, SR_TID.X ;  /* 0x0000000000007919 */ /* 0x000e620000002100 */
[----:B0-----:R-:W-:Y:S01]  /*1aab0*/  LOP3.LUT R2, R2, 0x7, RZ, 0xc0, !PT ;  /* 0x0000000702027812 */ /* 0x001fe200078ec0ff */
[----:B-1----:R-:W-:-:S04]  /*1aac0*/  IMAD.SHL.U32 R0, R0, 0x2, RZ ;  /* 0x0000000200007824 */ /* 0x002fc800078e00ff */
[----:B------:R-:W-:-:S05]  /*1aad0*/  IMAD R2, R2, 0x210, RZ ;  /* 0x0000021002027824 */ /* 0x000fca00078e02ff */
[----:B------:R-:W-:-:S04]  /*1aae0*/  LOP3.LUT R2, R2, 0x30, R0, 0x78, !PT ;  /* 0x0000003002027812 */ /* 0x000fc800078e7800 */
[----:B------:R-:W-:-:S05]  /*1aaf0*/  LOP3.LUT R2, R2, 0x40, RZ, 0x3c, !PT ;  /* 0x0000004002027812 */ /* 0x000fca00078e3cff */
[----:B------:R-:W0:Y:S01]  /*1ab00*/  LDSM.16.M88.4 R12, [R2+0x10000] ;  /* 0x01000000020c783b */ /* 0x000e220000000200 */
[----:B------:R-:W-:Y:S02]  /*1ab10*/  IMAD.MOV.U32 R7, RZ, RZ, R21 ;  /* 0x000000ffff077224 */ /* 0x000fe400078e0015 */
[----:B------:R-:W-:Y:S04]  /*1ab20*/  LDSM.16.M88.4 R20, [R2+0x11000] ;  /* 0x011000000214783b */ /* 0x000fe80000000200 */
[----:B0-----:R-:W-:Y:S02]  /*1ab30*/  IMAD.MOV.U32 R5, RZ, RZ, R12 ;  /* 0x000000ffff057224 */ /* 0x001fe400078e000c */
[----:B------:R-:W-:Y:S01]  /*1ab40*/  IMAD.MOV.U32 R4, RZ, RZ, R13 ;  /* 0x000000ffff047224 */ /* 0x000fe200078e000d */
[----:B---3--:R0:W-:Y:S04]  /*1ab50*/  STL.64 [R1+0x1878], R10 ;  /* 0x0018780a01007387 */ /* 0x0081e80000100a00 */
[----:B0-----:R-:W3:Y:S01]  /*1ab60*/  LDL.LU.64 R10, [R1+0x18] ;  /* 0x00001800010a7983 */ /* 0x001ee20000300a00 */
[----:B------:R-:W-:Y:S02]  /*1ab70*/  STL.64 [R1+0xc8], R14 ;  /* 0x0000c80e01007387 */ /* 0x000fe40000100a00 */
[----:B------:R-:W0:Y:S04]  /*1ab80*/  LDSM.16.M88.4 R12, [R2+0x12000] ;  /* 0x01200000020c783b */ /* 0x000e280000000200 */
[----:B------:R-:W-:Y:S01]  /*1ab90*/  STL [R1+0x1804], R4 ;  /* 0x0018040401007387 */ /* 0x000fe20000100800 */
[----:B------:R-:W-:Y:S04]  /*1aba0*/  STL [R1+0x1800], R5 ;  /* 0x0018000501007387 */ /* 0x000fe80000100800 */
[----:B0-----:R-:W-:Y:S01]  /*1abb0*/  STL.64 [R1+0xe0], R12 ;  /* 0x0000e00c01007387 */ /* 0x001fe20000100a00 */
[----:B------:R0:W-:Y:S02]  /*1abc0*/  STL.64 [R1+0xd0], R20 ;  /* 0x0000d01401007387 */ /* 0x0001e40000100a00 */
[----:B------:R1:W-:Y:S02]  /*1abd0*/  STL.64 [R1+0xd8], R22 ;  /* 0x0000d81601007387 */ /* 0x0003e40000100a00 */
[----:B------:R-:W-:Y:S02]  /*1abe0*/  STL [R1+0xec], R15 ;  /* 0x0000ec0f01007387 */ /* 0x000fe40000100800 */
[----:B0-----:R-:W-:-:S02]  /*1abf0*/  IMAD.MOV.U32 R20, RZ, RZ, R17 ;  /* 0x000000ffff147224 */ /* 0x001fc400078e0011 */
[----:B----4-:R-:W-:Y:S01]  /*1ac00*/  IMAD.MOV.U32 R21, RZ, RZ, R18 ;  /* 0x000000ffff157224 */ /* 0x010fe200078e0012 */
[----:B------:R-:W2:Y:S01]  /*1ac10*/  LDL.LU R17, [R1+0x188c] ;  /* 0x00188c0001117983 */ /* 0x000ea20000300800 */
[----:B------:R-:W2:Y:S02]  /*1ac20*/  LDL.LU R18, [R1+0x1888] ;  /* 0x0018880001127983 */ /* 0x000ea40000300800 */
[----:B-1----:R-:W-:Y:S02]  /*1ac30*/  IMAD.MOV.U32 R22, RZ, RZ, R19 ;  /* 0x000000ffff167224 */ /* 0x002fe400078e0013 */
[----:B------:R-:W2:Y:S01]  /*1ac40*/  LDL.LU R19, [R1+0x1884] ;  /* 0x0018840001137983 */ /* 0x000ea20000300800 */
[----:B------:R-:W-:Y:S02]  /*1ac50*/  IMAD.MOV.U32 R0, RZ, RZ, R14 ;  /* 0x000000ffff007224 */ /* 0x000fe400078e000e */
[----:B------:R-:W0:Y:S04]  /*1ac60*/  LDSM.16.M88.4 R12, [R2+0x13000] ;  /* 0x01300000020c783b */ /* 0x000e280000000200 */
[----:B------:R-:W-:Y:S01]  /*1ac70*/  IMAD.MOV.U32 R23, RZ, RZ, R3 ;  /* 0x000000ffff177224 */ /* 0x000fe200078e0003 */
[----:B------:R-:W-:Y:S01]  /*1ac80*/  STL [R1+0x1784], R0 ;  /* 0x0017840001007387 */ /* 0x000fe20000100800 */
[----:B0-----:R-:W-:-:S03]  /*1ac90*/  IMAD.MOV.U32 R3, RZ, RZ, R14 ;  /* 0x000000ffff037224 */ /* 0x001fc600078e000e */
[----:B------:R-:W-:Y:S01]  /*1aca0*/  STL.64 [R1+0x100], R12 ;  /* 0x0001000c01007387 */ /* 0x000fe20000100a00 */
[----:B------:R-:W-:Y:S02]  /*1acb0*/  IMAD.MOV.U32 R2, RZ, RZ, R15 ;  /* 0x000000ffff027224 */ /* 0x000fe400078e000f */
[----:B------:R-:W0:Y:S01]  /*1acc0*/  LDSM.16.MT88.4 R12, [R28+0x2080] ;  /* 0x002080001c0c783b */ /* 0x000e220000004200 */
[----:B------:R-:W-:Y:S03]  /*1acd0*/  STL [R1+0x1764], R3 ;  /* 0x0017640301007387 */ /* 0x000fe60000100800 */
[----:B------:R-:W-:Y:S02]  /*1ace0*/  STL [R1+0x1760], R2 ;  /* 0x0017600201007387 */ /* 0x000fe40000100800 */
[----:B------:R-:W-:Y:S01]  /*1acf0*/  STL [R1+0x1808], R28 ;  /* 0x0018081c01007387 */ /* 0x000fe20000100800 */
[----:B0-----:R-:W-:Y:S01]  /*1ad00*/  STL.64 [R1+0x17c8], R14 ;  /* 0x0017c80e01007387 */ /* 0x001fe20000100a00 */
[----:B------:R0:W-:Y:S03]  /*1ad10*/  STL.64 [R1+0x17c0], R12 ;  /* 0x0017c00c01007387 */ /* 0x0001e60000100a00 */
[----:B0-----:R-:W4:Y:S01]  /*1ad20*/  LDL.LU R12, [R1+0x60] ;  /* 0x00006000010c7983 */ /* 0x001f220000300800 */
[----:B------:R-:W4:Y:S02]  /*1ad30*/  LDL.LU R13, [R1+0x64] ;  /* 0x00006400010d7983 */ /* 0x000f240000300800 */
[----:B------:R-:W4:Y:S02]  /*1ad40*/  LDL.LU R14, [R1+0x68] ;  /* 0x00006800010e7983 */ /* 0x000f240000300800 */
[----:B------:R-:W-:-:S02]  /*1ad50*/  IMAD.MOV.U32 R15, RZ, RZ, R6 ;  /* 0x000000ffff0f7224 */ /* 0x000fc400078e0006 */
[----:B------:R-:W4:Y:S01]  /*1ad60*/  LDL.LU R6, [R1+0x1880] ;  /* 0x0018800001067983 */ /* 0x000f220000300800 */
[----:B---3--:R-:W-:Y:S02]  /*1ad70*/  IMAD.MOV.U32 R2, RZ, RZ, R10 ;  /* 0x000000ffff027224 */ /* 0x008fe400078e000a */
[----:B------:R-:W-:Y:S01]  /*1ad80*/  IMAD.MOV.U32 R0, RZ, RZ, R11 ;  /* 0x000000ffff007224 */ /* 0x000fe200078e000b */
[C---:B--2---:R-:W-:Y:S01]  /*1ad90*/  HMMA.16816.F32 R24, R16.reuse, R10, R24 ;  /* 0x0000000a1018723c */ /* 0x044fe20000001818 */
[----:B------:R-:W4:Y:S11]  /*1ada0*/  LDL.LU.64 R10, [R1+0x1878] ;  /* 0x00187800010a7983 */ /* 0x000f360000300a00 */
[----:B------:R-:W-:Y:S11]  /*1adb0*/  @!UPT UIADD3 URZ, URZ, URZ, URZ ;  /* 0x0000003f3f3ff290 */ /* 0x000ff6000fffe03f */
[----:B------:R0:W-:Y:S01]  /*1adc0*/  STL.64 [R1+0xb0], R24 ;  /* 0x0000b01801007387 */ /* 0x0001e20000100a00 */
[----:B------:R-:W-:Y:S02]  /*1add0*/  IMAD.MOV.U32 R4, RZ, RZ, R26 ;  /* 0x000000ffff047224 */ /* 0x000fe400078e001a */
[----:B------:R-:W-:Y:S02]  /*1ade0*/  IMAD.MOV.U32 R5, RZ, RZ, R27 ;  /* 0x000000ffff057224 */ /* 0x000fe400078e001b */
[----:B------:R-:W2:Y:S04]  /*1adf0*/  LDL.LU.64 R26, [R1+0x1870] ;  /* 0x00187000011a7983 */ /* 0x000ea80000300a00 */
[----:B0-----:R-:W3:Y:S01]  /*1ae00*/  LDL.LU.64 R24, [R1+0x1868] ;  /* 0x0018680001187983 */ /* 0x001ee20000300a00 */
[----:B------:R0:W-:Y:S01]  /*1ae10*/  STL [R1+0x180c], R5 ;  /* 0x00180c0501007387 */ /* 0x0001e20000100800 */
[----:B----4-:R-:W-:Y:S01]  /*1ae20*/  HMMA.16816.F32 R12, R16, R10, R12 ;  /* 0x0000000a100c723c */ /* 0x010fe2000000180c */
[----:B0-----:R-:W-:-:S02]  /*1ae30*/  IMAD.MOV.U32 R5, RZ, RZ, R10 ;  /* 0x000000ffff057224 */ /* 0x001fc400078e000a */
[----:B------:R-:W-:Y:S11]  /*1ae40*/  IMAD.MOV.U32 R3, RZ, RZ, R11 ;  /* 0x000000ffff037224 */ /* 0x000ff600078e000b */
[----:B------:R-:W-:Y:S10]  /*1ae50*/  @!UPT UIADD3 URZ, URZ, URZ, URZ ;  /* 0x0000003f3f3ff290 */ /* 0x000ff4000fffe03f */
[----:B------:R-:W-:Y:S02]  /*1ae60*/  IMAD.MOV.U32 R10, RZ, RZ, R14 ;  /* 0x000000ffff0a7224 */ /* 0x000fe400078e000e */
[----:B------:R-:W-:Y:S02]  /*1ae70*/  IMAD.MOV.U32 R11, RZ, RZ, R15 ;  /* 0x000000ffff0b7224 */ /* 0x000fe400078e000f */
[----:B------:R-:W-:Y:S02]  /*1ae80*/  IMAD.MOV.U32 R8, RZ, RZ, R12 ;  /* 0x000000ffff087224 */ /* 0x000fe400078e000c */
[----:B------:R-:W-:Y:S01]  /*1ae90*/  IMAD.MOV.U32 R9, RZ, RZ, R13 ;  /* 0x000000ffff097224 */ /* 0x000fe200078e000d */
[----:B------:R-:W-:Y:S04]  /*1aea0*/  STL.64 [R1+0x1818], R10 ;  /* 0x0018180a01007387 */ /* 0x000fe80000100a00 */
[----:B------:R2:W-:Y:S02]  /*1aeb0*/  STL.64 [R1+0x1810], R8 ;  /* 0x0018100801007387 */ /* 0x0005e40000100a00 */
[----:B--2---:R-:W-:-:S02]  /*1aec0*/  IMAD.MOV.U32 R8, RZ, RZ, R27 ;  /* 0x000000ffff087224 */ /* 0x004fc400078e001b */
[----:B------:R-:W2:Y:S01]  /*1aed0*/  LDL.LU R27, [R1+0x1864] ;  /* 0x00186400011b7983 */ /* 0x000ea20000300800 */
[----:B---3--:R-:W-:Y:S02]  /*1aee0*/  IMAD.MOV.U32 R10, RZ, RZ, R25 ;  /* 0x000000ffff0a7224 */ /* 0x008fe400078e0019 */
[----:B------:R-:W-:Y:S02]  /*1aef0*/  IMAD.MOV.U32 R11, RZ, RZ, R24 ;  /* 0x000000ffff0b7224 */ /* 0x000fe400078e0018 */
[----:B------:R-:W-:Y:S02]  /*1af00*/  IMAD.MOV.U32 R9, RZ, RZ, R7 ;  /* 0x000000ffff097224 */ /* 0x000fe400078e0007 */
[----:B------:R-:W3:Y:S01]  /*1af10*/  LDL.LU R7, [R1+0x1860] ;  /* 0x0018600001077983 */ /* 0x000ee20000300800 */
[----:B------:R0:W-:Y:S02]  /*1af20*/  STL.64 [R1+0x1828], R10 ;  /* 0x0018280a01007387 */ /* 0x0001e40000100a00 */
[----:B------:R-:W-:Y:S02]  /*1af30*/  STL.64 [R1+0x1820], R8 ;  /* 0x0018200801007387 */ /* 0x000fe40000100a00 */
[----:B0-----:R-:W-:-:S02]  /*1af40*/  IMAD.MOV.U32 R10, RZ, RZ, R5 ;  /* 0x000000ffff0a7224 */ /* 0x001fc400078e0005 */
[----:B------:R-:W-:-:S05]  /*1af50*/  IMAD.MOV.U32 R11, RZ, RZ, R3 ;  /* 0x000000ffff0b7224 */ /* 0x000fca00078e0003 */
[----:B------:R-:W-:Y:S01]  /*1af60*/  STL.64 [R1+0x1830], R10 ;  /* 0x0018300a01007387 */ /* 0x000fe20000100a00 */
[C---:B--2---:R-:W-:Y:S11]  /*1af70*/  HMMA.16816.F32 R20, R16.reuse, R26, R20 ;  /* 0x0000001a1014723c */ /* 0x044ff60000001814 */
[----:B------:R-:W-:Y:S11]  /*1af80*/  @!UPT UIADD3 URZ, URZ, URZ, URZ ;  /* 0x0000003f3f3ff290 */ /* 0x000ff6000fffe03f */
[----:B------:R-:W-:Y:S02]  /*1af90*/  @!UPT UIADD3 URZ, URZ, URZ, URZ ;  /* 0x0000003f3f3ff290 */ /* 0x000fe4000fffe03f */
[----:B------:R-:W-:Y:S02]  /*1afa0*/  IMAD.MOV.U32 R14, RZ, RZ, R22 ;  /* 0x000000ffff0e7224 */ /* 0x000fe400078e0016 */
[----:B------:R-:W-:Y:S02]  /*1afb0*/  IMAD.MOV.U32 R15, RZ, RZ, R23 ;  /* 0x000000ffff0f7224 */ /* 0x000fe400078e0017 */
[----:B------:R-:W-:Y:S02]  /*1afc0*/  IMAD.MOV.U32 R5, RZ, RZ, R20 ;  /* 0x000000ffff057224 */ /* 0x000fe400078e0014 */
[----:B------:R-:W-:Y:S01]  /*1afd0*/  IMAD.MOV.U32 R28, RZ, RZ, R21 ;  /* 0x000000ffff1c7224 */ /* 0x000fe200078e0015 */
[----:B------:R-:W3:Y:S01]  /*1afe0*/  LDL.LU.64 R22, [R1+0x1858] ;  /* 0x0018580001167983 */ /* 0x000ee20000300a00 */
[----:B------:R-:W3:Y:S02]  /*1aff0*/  LDL.LU.64 R20, [R1+0x1850] ;  /* 0x0018500001147983 */ /* 0x000ee40000300a00 */
[----:B------:R0:W-:Y:S02]  /*1b000*/  STL.64 [R1+0x1838], R26 ;  /* 0x0018381a01007387 */ /* 0x0001e40000100a00 */
[----:B------:R-:W2:Y:S01]  /*1b010*/  LDL.LU R24, [R1+0x30] ;  /* 0x0000300001187983 */ /* 0x000ea20000300800 */
[----:B------:R-:W2:Y:S04]  /*1b020*/  LDL.LU R25, [R1+0x34] ;  /* 0x0000340001197983 */ /* 0x000ea80000300800 */
[----:B0-----:R-:W2:Y:S01]  /*1b030*/  LDL.LU R26, [R1+0x38] ;  /* 0x00003800011a7983 */ /* 0x001ea20000300800 */
[----:B------:R-:W2:Y:S01]  /*1b040*/  LDL.LU R27, [R1+0x3c] ;  /* 0x00003c00011b7983 */ /* 0x000ea20000300800 */
[----:B---3--:R-:W-:Y:S02]  /*1b050*/  HMMA.16816.F32 R16, R16, R6, R20 ;  /* 0x000000061010723c */ /* 0x008fe40000001814 */
[----:B------:R-:W2:Y:S01]  /*1b060*/  LDL.LU.64 R22, [R1+0x1848] ;  /* 0x0018480001167983 */ /* 0x000ea20000300a00 */
[----:B------:R-:W2:Y:S02]  /*1b070*/  LDL.LU.64 R20, [R1+0x1840] ;  /* 0x0018400001147983 */ /* 0x000ea40000300a00 */
[----:B------:R-:W-:-:S02]  /*1b080*/  IMAD.MOV.U32 R10, RZ, RZ, R2 ;  /* 0x000000ffff0a7224 */ /* 0x000fc400078e0002 */
[----:B------:R-:W-:Y:S11]  /*1b090*/  IMAD.MOV.U32 R11, RZ, RZ, R0 ;  /* 0x000000ffff0b7224 */ /* 0x000ff600078e0000 */
[----:B------:R-:W-:Y:S05]  /*1b0a0*/  @!UPT UIADD3 URZ, URZ, URZ, URZ ;  /* 0x0000003f3f3ff290 */ /* 0x000fea000fffe03f */
[----:B------:R0:W-:Y:S01]  /*1b0b0*/  STL.64 [R1+0x70], R16 ;  /* 0x0000701001007387 */ /* 0x0001e20000100a00 */
[----:B------:R1:W-:Y:S02]  /*1b0c0*/  STL [R1+0x78], R18 ;  /* 0x0000781201007387 */ /* 0x0003e40000100800 */
[----:B------:R-:W-:Y:S01]  /*1b0d0*/  IMAD.MOV.U32 R0, RZ, RZ, R19 ;  /* 0x000000ffff007224 */ /* 0x000fe200078e0013 */
[----:B0-----:R-:W3:Y:S01]  /*1b0e0*/  LDL.LU R16, [R1+0x20] ;  /* 0x0000200001107983 */ /* 0x001ee20000300800 */
[----:B------:R-:W3:Y:S02]  /*1b0f0*/  LDL.LU R17, [R1+0x24] ;  /* 0x0000240001117983 */ /* 0x000ee40000300800 */
[----:B-1----:R-:W3:Y:S02]  /*1b100*/  LDL.LU R18, [R1+0x28] ;  /* 0x0000280001127983 */ /* 0x002ee40000300800 */
[----:B------:R-:W3:Y:S01]  /*1b110*/  LDL.LU R19, [R1+0x2c] ;  /* 0x00002c0001137983 */ /* 0x000ee20000300800 */
[C---:B--2---:R-:W-:Y:S01]  /*1b120*/  HMMA.16816.F32 R8, R20.reuse, R10, R24 ;  /* 0x0000000a1408723c */ /* 0x044fe20000001818 */
[----:B------:R-:W2:Y:S11]  /*1b130*/  LDL.LU.64 R26, [R1+0x1838] ;  /* 0x00183800011a7983 */ /* 0x000eb60000300a00 */
[----:B------:R-:W-:Y:S11]  /*1b140*/  @!UPT UIADD3 URZ, URZ, URZ, URZ ;  /* 0x0000003f3f3ff290 */ /* 0x000ff6000fffe03f */
[----:B------:R3:W-:Y:S01]  /*1b150*/  STL.64 [R1+0x30], R8 ;  /* 0x0000300801007387 */ /* 0x0007e20000100a00 */
[----:B------:R-:W-:Y:S02]  /*1b160*/  IMAD.MOV.U32 R3, RZ, RZ, R10 ;  /* 0x000000ffff037224 */ /* 0x000fe400078e000a */
[----:B------:R-:W-:Y:S02]  /*1b170*/  IMAD.MOV.U32 R2, RZ, RZ, R11 ;  /* 0x000000ffff027224 */ /* 0x000fe400078e000b */
[----:B------:R-:W3:Y:S02]  /*1b180*/  LDL.LU.64 R10, [R1+0x1830] ;  /* 0x00183000010a7983 */ /* 0x000ee40000300a00 */
[C---:B---3--:R-:W-:Y:S11]  /*1b190*/  HMMA.16816.F32 R8, R20.reuse, R10, R16 ;  /* 0x0000000a1408723c */ /* 0x048ff60000001810 */
[----:B------:R-:W-:Y:S11]  /*1b1a0*/  @!UPT UIADD3 URZ, URZ, URZ, URZ ;  /* 0x0000003f3f3ff290 */ /* 0x000ff6000fffe03f */
[----:B------:R-:W-:Y:S02]  /*1b1b0*/  @!UPT UIADD3 URZ, URZ, URZ, URZ ;  /* 0x0000003f3f3ff290 */ /* 0x000fe4000fffe03f */
[----:B------:R-:W-:Y:S02]  /*1b1c0*/  IMAD.MOV.U32 R17, RZ, RZ, R10 ;  /* 0x000000ffff117224 */ /* 0x000fe400078e000a */
[----:B------:R-:W-:Y:S02]  /*1b1d0*/  IMAD.MOV.U32 R16, RZ, RZ, R11 ;  /* 0x000000ffff107224 */ /* 0x000fe400078e000b */
[----:B------:R-:W-:Y:S02]  /*1b1e0*/  IMAD.MOV.U32 R19, RZ, RZ, R8 ;  /* 0x000000ffff137224 */ /* 0x000fe400078e0008 */
[----:B------:R-:W-:Y:S01]  /*1b1f0*/  IMAD.MOV.U32 R18, RZ, RZ, R9 ;  /* 0x000000ffff127224 */ /* 0x000fe200078e0009 */
[----:B------:R-:W2:Y:S01]  /*1b200*/  LDL.LU.64 R10, [R1+0x1828] ;  /* 0x00182800010a7983 */ /* 0x000ea20000300a00 */
[----:B------:R-:W2:Y:S02]  /*1b210*/  LDL.LU.64 R8, [R1+0x1820] ;  /* 0x0018200001087983 */ /* 0x000ea40000300a00 */
[----:B--2---:R-:W-:Y:S01]  /*1b220*/  HMMA.16816.F32 R24, R20, R26, R8 ;  /* 0x0000001a1418723c */ /* 0x004fe20000001808 */
[----:B------:R-:W2:Y:S01]  /*1b230*/  LDL.LU.64 R10, [R1+0x1818] ;  /* 0x00181800010a7983 */ /* 0x000ea20000300a00 */
[----:B------:R-:W3:Y:S11]  /*1b240*/  LDL.LU.64 R8, [R1+0x1810] ;  /* 0x0018100001087983 */ /* 0x000ef60000300a00 */
[----:B------:R-:W-:Y:S10]  /*1b250*/  @!UPT UIADD3 URZ, URZ, URZ, URZ ;  /* 0x0000003f3f3ff290 */ /* 0x000ff4000fffe03f */
[----:B------:R-:W-:Y:S01]  /*1b260*/  STL.64 [R1+0x1790], R26 ;  /* 0x0017901a01007387 */ /* 0x000fe20000100a00 */
[----:B------:R0:W-:Y:S03]  /*1b270*/  STL.64 [R1+0x1788], R24 ;  /* 0x0017881801007387 */ /* 0x0001e60000100a00 */
[----:B0-----:R-:W4:Y:S01]  /*1b280*/  LDL.LU R24, [R1+0xd0] ;  /* 0x0000d00001187983 */ /* 0x001f220000300800 */
[----:B------:R-:W4:Y:S03]  /*1b290*/  LDL.LU R25, [R1+0xd4] ;  /* 0x0000d40001197983 */ /* 0x000f260000300800 */
[----:B----4-:R0:W-:Y:S04]  /*1b2a0*/  STL.64 [R1+0x17e8], R24 ;  /* 0x0017e81801007387 */ /* 0x0101e80000100a00 */
[----:B0-----:R-:W4:Y:S01]  /*1b2b0*/  LDL.LU R24, [R1+0x80] ;  /* 0x0000800001187983 */ /* 0x001f220000300800 */
[----:B------:R-:W4:Y:S02]  /*1b2c0*/  LDL.LU R25, [R1+0x84] ;  /* 0x0000840001197983 */ /* 0x000f240000300800 */
[----:B------:R-:W4:Y:S02]  /*1b2d0*/  LDL.LU R26, [R1+0x88] ;  /* 0x00008800011a7983 */ /* 0x000f240000300800 */
[----:B------:R-:W4:Y:S01]  /*1b2e0*/  LDL.LU R27, [R1+0x8c] ;  /* 0x00008c00011b7983 */ /* 0x000f220000300800 */
[----:B------:R-:W2:Y:S04]  /*1b2f0*/  LDL.LU.64 R12, [R1+0x100] ;  /* 0x00010000010c7983 */ /* 0x000ea80000300a00 */
[----:B--2---:R0:W-:Y:S02]  /*1b300*/  STL.64 [R1+0x17d0], R12 ;  /* 0x0017d00c01007387 */ /* 0x0041e40000100a00 */
[----:B0-----:R-:W-:-:S02]  /*1b310*/  IMAD.MOV.U32 R12, RZ, RZ, R5 ;  /* 0x000000ffff0c7224 */ /* 0x001fc400078e0005 */
[----:B------:R-:W2:Y:S01]  /*1b320*/  LDL.LU R5, [R1+0x180c] ;  /* 0x00180c0001057983 */ /* 0x000ea20000300800 */
[----:B------:R-:W-:Y:S01]  /*1b330*/  IMAD.MOV.U32 R13, RZ, RZ, R28 ;  /* 0x000000ffff0d7224 */ /* 0x000fe200078e001c */
[----:B----4-:R-:W-:Y:S01]  /*1b340*/  HMMA.16816.F32 R20, R20, R6, R24 ;  /* 0x000000061414723c */ /* 0x010fe20000001818 */
[----:B------:R-:W4:Y:S01]  /*1b350*/  LDL.LU R28, [R1+0x1808] ;  /* 0x00180800011c7983 */ /* 0x000f220000300800 */
[----:B------:R-:W3:Y:S01]  /*1b360*/  LDL.LU R24, [R1+0xb0] ;  /* 0x0000b00001187983 */ /* 0x000ee20000300800 */
[----:B------:R-:W3:Y:S04]  /*1b370*/  LDL.LU R25, [R1+0xb4] ;  /* 0x0000b40001197983 */ /* 0x000ee80000300800 */
[----:B------:R-:W-:Y:S02]  /*1b380*/  IMAD.MOV.U32 R26, RZ, RZ, R4 ;  /* 0x000000ffff1a7224 */ /* 0x000fe400078e0004 */
[----:B------:R-:W3:Y:S01]  /*1b390*/  LDL.LU R4, [R1+0x1804] ;  /* 0x0018040001047983 */ /* 0x000ee20000300800 */
[----:B--2---:R-:W-:-:S03]  /*1b3a0*/  IMAD.MOV.U32 R27, RZ, RZ, R5 ;  /* 0x000000ffff1b7224 */ /* 0x004fc600078e0005 */
[----:B------:R-:W2:Y:S01]  /*1b3b0*/  LDL.LU R5, [R1+0x1800] ;  /* 0x0018000001057983 */ /* 0x000ea20000300800 */
[----:B------:R-:W-:Y:S02]  /*1b3c0*/  STL.64 [R1+0x17e0], R14 ;  /* 0x0017e00e01007387 */ /* 0x000fe40000100a00 */
[----:B------:R3:W-:Y:S02]  /*1b3d0*/  STL.64 [R1+0x17d8], R12 ;  /* 0x0017d80c01007387 */ /* 0x0007e40000100a00 */
[----:B---3--:R-:W-:Y:S02]  /*1b3e0*/  IMAD.MOV.U32 R12, RZ, RZ, R8 ;  /* 0x000000ffff0c7224 */ /* 0x008fe400078e0008 */
[----:B------:R-:W-:Y:S01]  /*1b3f0*/  IMAD.MOV.U32 R13, RZ, RZ, R9 ;  /* 0x000000ffff0d7224 */ /* 0x000fe200078e0009 */
[----:B------:R-:W3:Y:S01]  /*1b400*/  LDL.LU R8, [R1+0x17fc] ;  /* 0x0017fc0001087983 */ /* 0x000ee20000300800 */
[----:B------:R-:W3:Y:S02]  /*1b410*/  LDL.LU R9, [R1+0x17f8] ;  /* 0x0017f80001097983 */ /* 0x000ee40000300800 */
[----:B------:R-:W-:-:S02]  /*1b420*/  IMAD.MOV.U32 R14, RZ, RZ, R10 ;  /* 0x000000ffff0e7224 */ /* 0x000fc400078e000a */
[----:B------:R-:W-:Y:S01]  /*1b430*/  IMAD.MOV.U32 R15, RZ, RZ, R11 ;  /* 0x000000ffff0f7224 */ /* 0x000fe200078e000b */
[----:B------:R-:W3:Y:S01]  /*1b440*/  LDL.LU R10, [R1+0x17f4] ;  /* 0x0017f400010a7983 */ /* 0x000ee20000300800 */
[----:B------:R-:W3:Y:S02]  /*1b450*/  LDL.LU R11, [R1+0x17f0] ;  /* 0x0017f000010b7983 */ /* 0x000ee40000300800 */
[----:B------:R0:W-:Y:S02]  /*1b460*/  STL.64 [R1+0x17a0], R22 ;  /* 0x0017a01601007387 */ /* 0x0001e40000100a00 */
[----:B------:R1:W-:Y:S02]  /*1b470*/  STL.64 [R1+0x1798], R20 ;  /* 0x0017981401007387 */ /* 0x0003e40000100a00 */
[----:B0-----:R-:W-:Y:S02]  /*1b480*/  IMAD.MOV.U32 R22, RZ, RZ, R17 ;  /* 0x000000ffff167224 */ /* 0x001fe400078e0011 */
[----:B------:R-:W-:-:S02]  /*1b490*/  IMAD.MOV.U32 R23, RZ, RZ, R16 ;  /* 0x000000ffff177224 */ /* 0x000fc400078e0010 */
[----:B-1----:R-:W-:Y:S02]  /*1b4a0*/  IMAD.MOV.U32 R20, RZ, RZ, R19 ;  /* 0x000000ffff147224 */ /* 0x002fe400078e0013 */
[----:B------:R-:W-:Y:S02]  /*1b4b0*/  IMAD.MOV.U32 R21, RZ, RZ, R18 ;  /* 0x000000ffff157224 */ /* 0x000fe400078e0012 */
[----:B----4-:R-:W-:Y:S04]  /*1b4c0*/  LDSM.16.MT88.4 R16, [R28+0x3080] ;  /* 0x003080001c10783b */ /* 0x010fe80000004200 */
[----:B------:R-:W-:Y:S01]  /*1b4d0*/  STL.64 [R1+0x17b0], R22 ;  /* 0x0017b01601007387 */ /* 0x000fe20000100a00 */
[----:B------:R0:W-:Y:S02]  /*1b4e0*/  STL.64 [R1+0x17a8], R20 ;  /* 0x0017a81401007387 */ /* 0x0001e40000100a00 */
[----:B0-----:R-:W-:-:S02]  /*1b4f0*/  IMAD.MOV.U32 R21, RZ, RZ, R4 ;  /* 0x000000ffff157224 */ /* 0x001fc400078e0004 */
[----:B--2---:R-:W-:Y:S02]  /*1b500*/  IMAD.MOV.U32 R20, RZ, RZ, R5 ;  /* 0x000000ffff147224 */ /* 0x004fe400078e0005 */
[----:B------:R-:W0:Y:S05]  /*1b510*/  LDSM.16.MT88.4 R4, [R28+0x3000] ;  /* 0x003000001c04783b */ /* 0x000e2a0000004200 */
[C---:B---3--:R-:W-:Y:S01]  /*1b520*/  HMMA.16816.F32 R24, R8.reuse, R20, R24 ;  /* 0x000000140818723c */ /* 0x048fe20000001818 */
[----:B0-----:R-:W-:Y:S01]  /*1b530*/  STL [R1+0x1780], R4 ;  /* 0x0017800401007387 */ /* 0x001fe20000100800 */
[----:B------:R0:W-:Y:S02]  /*1b540*/  STL [R1+0x177c], R5 ;  /* 0x00177c0501007387 */ /* 0x0001e40000100800 */
[----:B------:R-:W-:Y:S02]  /*1b550*/  STL [R1+0x1778], R6 ;  /* 0x0017780601007387 */ /* 0x000fe40000100800 */
[----:B------:R-:W-:Y:S01]  /*1b560*/  STL [R1+0x1774], R7 ;  /* 0x0017740701007387 */ /* 0x000fe20000100800 */
[----:B0-----:R-:W2:Y:S01]  /*1b570*/  LDL.LU.64 R4, [R1+0xe0] ;  /* 0x0000e00001047983 */ /* 0x001ea20000300a00 */
[----:B------:R-:W-:Y:S02]  /*1b580*/  STL.64 [R1+0x1748], R18 ;  /* 0x0017481201007387 */ /* 0x000fe40000100a00 */
[----:B------:R0:W-:Y:S02]  /*1b590*/  STL.64 [R1+0x1740], R16 ;  /* 0x0017401001007387 */ /* 0x0001e40000100a00 */
[----:B0-----:R-:W3:Y:S01]  /*1b5a0*/  LDL.LU R16, [R1+0x70] ;  /* 0x0000700001107983 */ /* 0x001ee20000300800 */
[----:B------:R-:W3:Y:S02]  /*1b5b0*/  LDL.LU R17, [R1+0x74] ;  /* 0x0000740001117983 */ /* 0x000ee40000300800 */
[----:B------:R-:W3:Y:S08]  /*1b5c0*/  LDL.LU R18, [R1+0x78] ;  /* 0x0000780001127983 */ /* 0x000ef00000300800 */
[----:B------:R0:W-:Y:S01]  /*1b5d0*/  STL.64 [R1+0x50], R24 ;  /* 0x0000501801007387 */ /* 0x0001e20000100a00 */
[----:B------:R-:W-:Y:S04]  /*1b5e0*/  STL [R1+0x58], R26 ;  /* 0x0000581a01007387 */ /* 0x000fe80000100800 */
[----:B0-----:R-:W4:Y:S02]  /*1b5f0*/  LDL.LU.64 R24, [R1+0x17e8] ;  /* 0x0017e80001187983 */ /* 0x001f240000300a00 */
[----:B----4-:R-:W-:Y:S11]  /*1b600*/  HMMA.16816.F32 R12, R8, R24, R12 ;  /* 0x00000018080c723c */ /* 0x010ff6000000180c */
[----:B------:R-:W-:Y:S11]  /*1b610*/  @!UPT UIADD3 URZ, URZ, URZ, URZ ;  /* 0x0000003f3f3ff290 */ /* 0x000ff6000fffe03f */
[----:B------:R-:W-:Y:S01]  /*1b620*/  @!UPT UIADD3 URZ, URZ, URZ, URZ ;  /* 0x0000003f3f3ff290 */ /* 0x000fe2000fffe03f */
[----:B------:R-:W-:Y:S01]  /*1b630*/  STL.64 [R1+0x40], R12 ;  /* 0x0000400c01007387 */ /* 0x000fe20000100a00 */
[----:B------:R0:W-:Y:S03]  /*1b640*/  STL.64 [R1+0x48], R14 ;  /* 0x0000480e01007387 */ /* 0x0001e60000100a00 */
[----:B0-----:R-:W4:Y:S01]  /*1b650*/  LDL.LU.64 R14, [R1+0x17e0] ;  /* 0x0017e000010e7983 */ /* 0x001f220000300a00 */
[----:B------:R-:W4:Y:S02]  /*1b660*/  LDL.LU.64 R12, [R1+0x17d8] ;  /* 0x0017d800010c7983 */ /* 0x000f240000300a00 */
[----:B------:R-:W-:Y:S02]  /*1b670*/  IMAD.MOV.U32 R19, RZ, RZ, R0 ;  /* 0x000000ffff137224 */ /* 0x000fe400078e0000 */
[----:B------:R-:W-:Y:S01]  /*1b680*/  IMAD.MOV.U32 R0, RZ, RZ, R27 ;  /* 0x000000ffff007224 */ /* 0x000fe200078e001b */
[----:B------:R0:W-:Y:S01]  /*1b690*/  STL.64 [R1+0x17b8], R24 ;  /* 0x0017b81801007387 */ /* 0x0001e20000100a00 */
[----:B------:R-:W-:-:S02]  /*1b6a0*/  IMAD.MOV.U32 R26, RZ, RZ, R3 ;  /* 0x000000ffff1a7224 */ /* 0x000fc400078e0003 */
[----:B------:R-:W-:Y:S02]  /*1b6b0*/  IMAD.MOV.U32 R27, RZ, RZ, R2 ;  /* 0x000000ffff1b7224 */ /* 0x000fe400078e0002 */
[----:B--2---:R-:W-:Y:S02]  /*1b6c0*/  IMAD.MOV.U32 R3, RZ, RZ, R4 ;  /* 0x000000ffff037224 */ /* 0x004fe400078e0004 */
[----:B------:R-:W-:Y:S01]  /*1b6d0*/  IMAD.MOV.U32 R2, RZ, RZ, R5 ;  /* 0x000000ffff027224 */ /* 0x000fe200078e0005 */
[----:B0-----:R-:W2:Y:S01]  /*1b6e0*/  LDL.LU R24, [R1+0x30] ;  /* 0x0000300001187983 */ /* 0x001ea20000300800 */
[----:B------:R-:W2:Y:S01]  /*1b6f0*/  LDL.LU R25, [R1+0x34] ;  /* 0x0000340001197983 */ /* 0x000ea20000300800 */
[C---:B----4-:R-:W-:Y:S11]  /*1b700*/  HMMA.16816.F32 R12, R8.reuse, R4, R12 ;  /* 0x00000004080c723c */ /* 0x050ff6000000180c */
[----:B------:R-:W-:Y:S11]  /*1b710*/  @!UPT UIADD3 URZ, URZ, URZ, URZ ;  /* 0x0000003f3f3ff290 */ /* 0x000ff6000fffe03f */
[----:B------:R-:W-:Y:S02]  /*1b720*/  @!UPT UIADD3 URZ, URZ, URZ, URZ ;  /* 0x0000003f3f3ff290 */ /* 0x000fe4000fffe03f */
[----:B------:R-:W-:Y:S02]  /*1b730*/  IMAD.MOV.U32 R4, RZ, RZ, R12 ;  /* 0x000000ffff047224 */ /* 0x000fe400078e000c */
[----:B------:R-:W-:Y:S02]  /*1b740*/  IMAD.MOV.U32 R5, RZ, RZ, R13 ;  /* 0x000000ffff057224 */ /* 0x000fe400078e000d */
[----:B------:R-:W3:Y:S01]  /*1b750*/  LDL.LU.64 R12, [R1+0x17d0] ;  /* 0x0017d000010c7983 */ /* 0x000ee20000300a00 */
[----:B------:R-:W-:Y:S02]  /*1b760*/  IMAD.MOV.U32 R6, RZ, RZ, R14 ;  /* 0x000000ffff067224 */ /* 0x000fe400078e000e */
[----:B------:R-:W-:Y:S02]  /*1b770*/  IMAD.MOV.U32 R7, RZ, RZ, R15 ;  /* 0x000000ffff077224 */ /* 0x000fe400078e000f */
[----:B------:R-:W2:Y:S01]  /*1b780*/  LDL.LU.64 R14, [R1+0x17c8] ;  /* 0x0017c800010e7983 */ /* 0x000ea20000300a00 */
[----:B---3--:R-:W-:Y:S01]  /*1b790*/  HMMA.16816.F32 R16, R8, R12, R16 ;  /* 0x0000000c0810723c */ /* 0x008fe20000001810 */
[----:B------:R-:W-:-:S02]  /*1b7a0*/  IMAD.MOV.U32 R23, RZ, RZ, R12 ;  /* 0x000000ffff177224 */ /* 0x000fc400078e000c */
[----:B------:R-:W-:Y:S02]  /*1b7b0*/  IMAD.MOV.U32 R22, RZ, RZ, R13 ;  /* 0x000000ffff167224 */ /* 0x000fe400078e000d */
[----:B------:R-:W2:Y:S02]  /*1b7c0*/  LDL.LU.64 R12, [R1+0x17c0] ;  /* 0x0017c000010c7983 */ /* 0x000ea40000300a00 */
[----:B------:R-:W-:Y:S02]  /*1b7d0*/  IMAD.MOV.U32 R8, RZ, RZ, R23 ;  /* 0x000000ffff087224 */ /* 0x000fe400078e0017 */
[----:B------:R-:W-:Y:S11]  /*1b7e0*/  IMAD.MOV.U32 R9, RZ, RZ, R22 ;  /* 0x000000ffff097224 */ /* 0x000ff600078e0016 */
[----:B------:R-:W-:Y:S03]  /*1b7f0*/  @!UPT UIADD3 URZ, URZ, URZ, URZ ;  /* 0x0000003f3f3ff290 */ /* 0x000fe6000fffe03f */
[----:B------:R-:W-:Y:S01]  /*1b800*/  STL.64 [R1+0x1758], R18 ;  /* 0x0017581201007387 */ /* 0x000fe20000100a00 */
[----:B------:R0:W-:Y:S02]  /*1b810*/  STL.64 [R1+0x1750], R16 ;  /* 0x0017501001007387 */ /* 0x0001e40000100a00 */
[----:B0-----:R-:W-:Y:S02]  /*1b820*/  IMAD.MOV.U32 R17, RZ, RZ, R2 ;  /* 0x000000ffff117224 */ /* 0x001fe400078e0002 */
[----:B------:R-:W-:Y:S01]  /*1b830*/  IMAD.MOV.U32 R16, RZ, RZ, R3 ;  /* 0x000000ffff107224 */ /* 0x000fe200078e0003 */
[C---:B--2---:R-:W-:Y:S01]  /*1b840*/  HMMA.16816.F32 R20, R12.reuse, R20, R24 ;  /* 0x000000140c14723c */ /* 0x044fe20000001818 */
[----:B------:R-:W2:Y:S11]  /*1b850*/  LDL.LU.64 R24, [R1+0x17b8] ;  /* 0x0017b80001187983 */ /* 0x000eb60000300a00 */
[----:B------:R-:W-:Y:S11]  /*1b860*/  @!UPT UIADD3 URZ, URZ, URZ, URZ ;  /* 0x0000003f3f3ff290 */ /* 0x000ff6000fffe03f */
[----:B------:R-:W-:Y:S01]  /*1b870*/  STL [R1+0x20], R20 ;  /* 0x0000201401007387 */ /* 0x000fe20000100800 */
[----:B------:R0:W-:Y:S02]  /*1b880*/  STL [R1+0x2c], R23 ;  /* 0x00002c1701007387 */ /* 0x0001e40000100800 */
[----:B------:R-:W-:Y:S02]  /*1b890*/  IMAD.MOV.U32 R2, RZ, RZ, R22 ;  /* 0x000000ffff027224 */ /* 0x000fe400078e0016 */
[----:B------:R-:W-:Y:S01]  /*1b8a0*/  IMAD.MOV.U32 R3, RZ, RZ, R21 ;  /* 0x000000ffff037224 */ /* 0x000fe200078e0015 */
[----:B0-----:R-:W2:Y:S01]  /*1b8b0*/  LDL.LU.64 R22, [R1+0x17b0] ;  /* 0x0017b00001167983 */ /* 0x001ea20000300a00 */
[----:B------:R-:W2:Y:S02]  /*1b8c0*/  LDL.LU.64 R20, [R1+0x17a8] ;  /* 0x0017a80001147983 */ /* 0x000ea40000300a00 */
[C---:B--2---:R-:W-:Y:S01]  /*1b8d0*/  HMMA.16816.F32 R24, R12.reuse, R24, R20 ;  /* 0x000000180c18723c */ /* 0x044fe20000001814 */
[----:B------:R-:W2:Y:S01]  /*1b8e0*/  LDL.LU.64 R22, [R1+0x17a0] ;  /* 0x0017a00001167983 */ /* 0x000ea20000300a00 */
[----:B------:R-:W2:Y:S11]  /*1b8f0*/  LDL.LU.64 R20, [R1+0x1798] ;  /* 0x0017980001147983 */ /* 0x000eb60000300a00 */
[----:B------:R-:W-:Y:S10]  /*1b900*/  @!UPT UIADD3 URZ, URZ, URZ, URZ ;  /* 0x0000003f3f3ff290 */ /* 0x000ff4000fffe03f */
[----:B------:R-:W-:Y:S01]  /*1b910*/  STL.64 [R1], R24 ;  /* 0x0000001801007387 */ /* 0x000fe20000100a00 */
[----:B------:R0:W-:Y:S03]  /*1b920*/  STL.64 [R1+0x8], R26 ;  /* 0x0000081a01007387 */ /* 0x0001e60000100a00 */
[----:B0-----:R-:W3:Y:S01]  /*1b930*/  LDL.LU.64 R26, [R1+0x1790] ;  /* 0x00179000011a7983 */ /* 0x001ee20000300a00 */
[----:B------:R-:W3:Y:S02]  /*1b940*/  LDL.LU.64 R24, [R1+0x1788] ;  /* 0x0017880001187983 */ /* 0x000ee40000300a00 */
[C---:B---3--:R-:W-:Y:S11]  /*1b950*/  HMMA.16816.F32 R24, R12.reuse, R16, R24 ;  /* 0x000000100c18723c */ /* 0x048ff60000001818 */
[----:B------:R-:W-:Y:S11]  /*1b960*/  @!UPT UIADD3 URZ, URZ, URZ, URZ ;  /* 0x0000003f3f3ff290 */ /* 0x000ff6000fffe03f */
[----:B------:R-:W-:Y:S01]  /*1b970*/  @!UPT UIADD3 URZ, URZ, URZ, URZ ;  /* 0x0000003f3f3ff290 */ /* 0x000fe2000fffe03f */
[----:B------:R0:W-:Y:S01]  /*1b980*/  STL.64 [R1+0x1730], R26 ;  /* 0x0017301a01007387 */ /* 0x0001e20000100a00 */
[----:B------:R1:W-:Y:S03]  /*1b990*/  STL.64 [R1+0x1728], R24 ;  /* 0x0017281801007387 */ /* 0x0003e60000100a00 */
[----:B0-----:R-:W3:Y:S01]  /*1b9a0*/  LDL.LU R26, [R1+0xd8] ;  /* 0x0000d800011a7983 */ /* 0x001ee20000300800 */
[----:B------:R-:W3:Y:S01]  /*1b9b0*/  LDL.LU R27, [R1+0xdc] ;  /* 0x0000dc00011b7983 */ /* 0x000ee20000300800 */
[----:B--2---:R-:W-:Y:S01]  /*1b9c0*/  HMMA.16816.F32 R20, R12, R8, R20 ;  /* 0x000000080c14723c */ /* 0x004fe20000001814 */
[----:B------:R-:W-:Y:S02]  /*1b9d0*/  IMAD.MOV.U32 R16, RZ, RZ, R4 ;  /* 0x000000ffff107224 */ /* 0x000fe400078e0004 */
[----:B------:R-:W-:Y:S02]  /*1b9e0*/  IMAD.MOV.U32 R17, RZ, RZ, R5 ;  /* 0x000000ffff117224 */ /* 0x000fe400078e0005 */
[----:B------:R-:W-:-:S02]  /*1b9f0*/  IMAD.MOV.U32 R18, RZ, RZ, R6 ;  /* 0x000000ffff127224 */ /* 0x000fc400078e0006 */
[----:B------:R-:W-:Y:S01]  /*1ba00*/  IMAD.MOV.U32 R19, RZ, RZ, R7 ;  /* 0x000000ffff137224 */ /* 0x000fe200078e0007 */
[----:B------:R-:W0:Y:S04]  /*1ba10*/  LDSM.16.MT88.4 R8, [R28+0x4000] ;  /* 0x004000001c08783b */ /* 0x000e280000004200 */
[----:B---3--:R2:W-:Y:S01]  /*1ba20*/  STL.64 [R1+0x1768], R26 ;  /* 0x0017681a01007387 */ /* 0x0085e20000100a00 */
[----:B-1----:R-:W3:Y:S02]  /*1ba30*/  LDL.LU R24, [R1+0x50] ;  /* 0x0000500001187983 */ /* 0x002ee40000300800 */
[----:B------:R-:W3:Y:S01]  /*1ba40*/  LDL.LU R25, [R1+0x54] ;  /* 0x0000540001197983 */ /* 0x000ee20000300800 */
[----:B--2---:R-:W3:Y:S01]  /*1ba50*/  LDL.LU R26, [R1+0x58] ;  /* 0x00005800011a7983 */ /* 0x004ee20000300800 */
[----:B------:R-:W-:-:S02]  /*1ba60*/  IMAD.MOV.U32 R27, RZ, RZ, R0 ;  /* 0x000000ffff1b7224 */ /* 0x000fc400078e0000 */
[----:B------:R-:W2:Y:S02]  /*1ba70*/  LDL.LU R0, [R1+0x1784] ;  /* 0x0017840001007983 */ /* 0x000ea40000300800 */
[----:B------:R-:W3:Y:S01]  /*1ba80*/  LDL.LU R4, [R1+0x1780] ;  /* 0x0017800001047983 */ /* 0x000ee20000300800 */
[----:B------:R-:W3:Y:S01]  /*1ba90*/  LDL.LU R5, [R1+0x177c] ;  /* 0x00177c0001057983 */ /* 0x000ee20000300800 */
[----:B------:R-:W3:Y:S02]  /*1baa0*/  LDL.LU R6, [R1+0x1778] ;  /* 0x0017780001067983 */ /* 0x000ee40000300800 */
[----:B------:R-:W3:Y:S02]  /*1bab0*/  LDL.LU R7, [R1+0x1774] ;  /* 0x0017740001077983 */ /* 0x000ee40000300800 */
[----:B------:R2:W-:Y:S01]  /*1bac0*/  STL.64 [R1+0x1720], R22 ;  /* 0x0017201601007387 */ /* 0x0005e20000100a00 */
[----:B------:R-:W-:Y:S01]  /*1bad0*/  STL.64 [R1+0x1718], R20 ;  /* 0x0017181401007387 */ /* 0x000fe20000100a00 */
[----:B--2---:R-:W-:-:S03]  /*1bae0*/  IMAD.MOV.U32 R22, RZ, RZ, R0 ;  /* 0x000000ffff167224 */ /* 0x004fc600078e0000 */
[----:B------:R-:W2:Y:S01]  /*1baf0*/  LDL.LU R0, [R1+0x1770] ;  /* 0x0017700001007983 */ /* 0x000ea20000300800 */
[----:B------:R-:W4:Y:S02]  /*1bb00*/  LDL.LU R23, [R1+0xec] ;  /* 0x0000ec0001177983 */ /* 0x000f240000300800 */
[----:B0-----:R-:W-:Y:S02]  /*1bb10*/  STL [R1+0x1704], R8 ;  /* 0x0017040801007387 */ /* 0x001fe40000100800 */
[----:B------:R-:W-:Y:S01]  /*1bb20*/  STL [R1+0x1700], R9 ;  /* 0x0017000901007387 */ /* 0x000fe20000100800 */
[----:B------:R0:W-:Y:S01]  /*1bb30*/  STL [R1+0x16fc], R10 ;  /* 0x0016fc0a01007387 */ /* 0x0001e20000100800 */
[----:B------:R1:W-:Y:S03]  /*1bb40*/  STL [R1+0x16f8], R11 ;  /* 0x0016f80b01007387 */ /* 0x0003e60000100800 */
[----:B0-----:R-:W3:Y:S01]  /*1bb50*/  LDL.LU R10, [R1+0xc8] ;  /* 0x0000c800010a7983 */ /* 0x001ee20000300800 */
[----:B-1----:R-:W3:Y:S03]  /*1bb60*/  LDL.LU R11, [R1+0xcc] ;  /* 0x0000cc00010b7983 */ /* 0x002ee60000300800 */
[----:B--2---:R-:W0:Y:S04]  /*1bb70*/  LDSM.16.M88.4 R12, [R0+0x10080] ;  /* 0x01008000000c783b */ /* 0x004e280000000200 */
[----:B0-----:R-:W-:Y:S01]  /*1bb80*/  STL.64 [R1+0x80], R12 ;  /* 0x0000800c01007387 */ /* 0x001fe20000100a00 */
[----:B------:R-:W-:Y:S02]  /*1bb90*/  STL.64 [R1+0x88], R14 ;  /* 0x0000880e01007387 */ /* 0x000fe40000100a00 */
[----:B------:R-:W0:Y:S02]  /*1bba0*/  LDSM.16.M88.4 R12, [R0+0x11080] ;  /* 0x01108000000c783b */ /* 0x000e240000000200 */
[----:B0-----:R-:W-:Y:S02]  /*1bbb0*/  STL.64 [R1+0xb0], R12 ;  /* 0x0000b00c01007387 */ /* 0x001fe40000100a00 */
[----:B------:R-:W-:Y:S02]  /*1bbc0*/  STL.64 [R1+0xb8], R14 ;  /* 0x0000b80e01007387 */ /* 0x000fe40000100a00 */
[----:B------:R-:W0:Y:S02]  /*1bbd0*/  LDSM.16.M88.4 R12, [R0+0x12080] ;  /* 0x01208000000c783b */ /* 0x000e240000000200 */
[----:B0-----:R-:W-:Y:S02]  /*1bbe0*/  STL.64 [R1+0xf0], R12 ;  /* 0x0000f00c01007387 */ /* 0x001fe40000100a00 */
[----:B------:R-:W-:Y:S02]  /*1bbf0*/  STL.64 [R1+0xf8], R14 ;  /* 0x0000f80e01007387 */ /* 0x000fe40000100a00 */
[----:B------:R-:W0:Y:S04]  /*1bc00*/  LDSM.16.M88.4 R12, [R0+0x13080] ;  /* 0x01308000000c783b */ /* 0x000e280000000200 */
[----:B------:R-:W-:Y:S01]  /*1bc10*/  STL [R1+0x1550], R0 ;  /* 0x0015500001007387 */ /* 0x000fe20000100800 */
[C---:B---3--:R-:W-:Y:S01]  /*1bc20*/  HMMA.16816.F32 R24, R4.reuse, R10, R24 ;  /* 0x0000000a0418723c */ /* 0x048fe20000001818 */
[----:B0-----:R-:W-:Y:S01]  /*1bc30*/  STL.64 [R1+0x110], R12 ;  /* 0x0001100c01007387 */ /* 0x001fe20000100a00 */
[----:B------:R-:W-:Y:S02]  /*1bc40*/  STL.64 [R1+0x118], R14 ;  /* 0x0001180e01007387 */ /* 0x000fe40000100a00 */
[----:B------:R-:W0:Y:S04]  /*1bc50*/  LDSM.16.MT88.4 R12, [R28+0x4080] ;  /* 0x004080001c0c783b */ /* 0x000e280000004200 */
[----:B------:R-:W-:Y:S01]  /*1bc60*/  STL [R1+0x1708], R28 ;  /* 0x0017081c01007387 */ /* 0x000fe20000100800 */
[----:B0-----:R-:W-:Y:S01]  /*1bc70*/  STL.64 [R1+0x16b8], R14 ;  /* 0x0016b80e01007387 */ /* 0x001fe20000100a00 */
[----:B------:R0:W-:Y:S03]  /*1bc80*/  STL.64 [R1+0x16b0], R12 ;  /* 0x0016b00c01007387 */ /* 0x0001e60000100a00 */
[----:B0-----:R-:W2:Y:S01]  /*1bc90*/  LDL.LU R12, [R1+0x40] ;  /* 0x00004000010c7983 */ /* 0x001ea20000300800 */
[----:B------:R-:W2:Y:S02]  /*1bca0*/  LDL.LU R13, [R1+0x44] ;  /* 0x00004400010d7983 */ /* 0x000ea40000300800 */
[----:B------:R-:W2:Y:S02]  /*1bcb0*/  LDL.LU R14, [R1+0x48] ;  /* 0x00004800010e7983 */ /* 0x000ea40000300800 */
[----:B------:R-:W2:Y:S05]  /*1bcc0*/  LDL.LU R15, [R1+0x4c] ;  /* 0x00004c00010f7983 */ /* 0x000eaa0000300800 */
[----:B------:R-:W-:Y:S01]  /*1bcd0*/  STL.64 [R1+0x50], R24 ;  /* 0x0000501801007387 */ /* 0x000fe20000100a00 */
[----:B------:R0:W-:Y:S03]  /*1bce0*/  STL.64 [R1+0x58], R26 ;  /* 0x0000581a01007387 */ /* 0x0001e60000100a00 */
[----:B0-----:R-:W2:Y:S01]  /*1bcf0*/  LDL.LU.64 R26, [R1+0x1768] ;  /* 0x00176800011a7983 */ /* 0x001ea20000300a00 */
[----:B----4-:R-:W-:Y:S01]  /*1bd00*/  HMMA.16816.F32 R16, R4, R22, R16 ;  /* 0x000000160410723c */ /* 0x010fe20000001810 */
[----:B------:R-:W-:-:S07]  /*1bd10*/  IMAD.MOV.U32 R25, RZ, RZ, R3 ;  /* 0x000000ffff197224 */ /* 0x000fce00078e0003 */
[----:B--2---:R-:W-:Y:S11]  /*1bd20*/  HMMA.16816.F32 R12, R4, R26, R12 ;  /* 0x0000001a040c723c */ /* 0x004ff6000000180c */
[----:B------:R-:W-:Y:S11]  /*1bd30*/  @!UPT UIADD3 URZ, URZ, URZ, URZ ;  /* 0x0000003f3f3ff290 */ /* 0x000ff6000fffe03f */
[----:B------:R-:W-:Y:S01]  /*1bd40*/  @!UPT UIADD3 URZ, URZ, URZ, URZ ;  /* 0x0000003f3f3ff290 */ /* 0x000fe2000fffe03f */
[----:B------:R-:W-:Y:S01]  /*1bd50*/  STL [R1+0x30], R12 ;  /* 0x0000300c01007387 */ /* 0x000fe20000100800 */
[----:B------:R-:W-:Y:S02]  /*1bd60*/  STL.64 [R1+0x38], R14 ;  /* 0x0000380e01007387 */ /* 0x000fe40000100a00 */
[----:B------:R0:W-:Y:S02]  /*1bd70*/  STL.64 [R1+0x1738], R26 ;  /* 0x0017381a01007387 */ /* 0x0001e40000100a00 */
[----:B------:R-:W2:Y:S01]  /*1bd80*/  LDL.LU R24, [R1+0x20] ;  /* 0x0000200001187983 */ /* 0x000ea20000300800 */
[----:B------:R-:W3:Y:S01]  /*1bd90*/  LDL.LU R3, [R1+0x1764] ;  /* 0x0017640001037983 */ /* 0x000ee20000300800 */
[----:B0-----:R-:W-:-:S03]  /*1bda0*/  IMAD.MOV.U32 R26, RZ, RZ, R2 ;  /* 0x000000ffff1a7224 */ /* 0x001fc600078e0002 */
[----:B------:R-:W4:Y:S01]  /*1bdb0*/  LDL.LU R2, [R1+0x1760] ;  /* 0x0017600001027983 */ /* 0x000f220000300800 */
[----:B------:R-:W2:Y:S02]  /*1bdc0*/  LDL.LU R27, [R1+0x2c] ;  /* 0x00002c00011b7983 */ /* 0x000ea40000300800 */
[----:B------:R-:W-:Y:S02]  /*1bdd0*/  IMAD.MOV.U32 R14, RZ, RZ, R18 ;  /* 0x000000ffff0e7224 */ /* 0x000fe400078e0012 */
[----:B------:R0:W-:Y:S02]  /*1bde0*/  STL.64 [R1+0x40], R16 ;  /* 0x0000401001007387 */ /* 0x0001e40000100a00 */
[----:B------:R-:W-:Y:S02]  /*1bdf0*/  IMAD.MOV.U32 R15, RZ, RZ, R19 ;  /* 0x000000ffff0f7224 */ /* 0x000fe400078e0013 */
[----:B------:R-:W2:Y:S04]  /*1be00*/  LDL.LU.64 R18, [R1+0x1758] ;  /* 0x0017580001127983 */ /* 0x000ea80000300a00 */
[----:B0-----:R-:W2:Y:S01]  /*1be10*/  LDL.LU.64 R16, [R1+0x1750] ;  /* 0x0017500001107983 */ /* 0x001ea20000300a00 */
[----:B------:R3:W-:Y:S02]  /*1be20*/  STL.64 [R1+0x1710], R14 ;  /* 0x0017100e01007387 */ /* 0x0007e40000100a00 */
[----:B---3--:R-:W-:-:S02]  /*1be30*/  IMAD.MOV.U32 R14, RZ, RZ, R3 ;  /* 0x000000ffff0e7224 */ /* 0x008fc400078e0003 */
[----:B----4-:R-:W-:-:S07]  /*1be40*/  IMAD.MOV.U32 R15, RZ, RZ, R2 ;  /* 0x000000ffff0f7224 */ /* 0x010fce00078e0002 */
[----:B--2---:R-:W-:Y:S01]  /*1be50*/  HMMA.16816.F32 R4, R4, R14, R16 ;  /* 0x0000000e0404723c */ /* 0x004fe20000001810 */
[----:B------:R-:W2:Y:S01]  /*1be60*/  LDL.LU.64 R18, [R1+0x1748] ;  /* 0x0017480001127983 */ /* 0x000ea20000300a00 */
[----:B------:R-:W2:Y:S11]  /*1be70*/  LDL.LU.64 R16, [R1+0x1740] ;  /* 0x0017400001107983 */ /* 0x000eb60000300a00 */
[----:B------:R-:W-:Y:S10]  /*1be80*/  @!UPT UIADD3 URZ, URZ, URZ, URZ ;  /* 0x0000003f3f3ff290 */ /* 0x000ff4000fffe03f */
[----:B------:R0:W-:Y:S01]  /*1be90*/  STL [R1+0x10], R4 ;  /* 0x0000100401007387 */ /* 0x0001e20000100800 */
[----:B------:R-:W-:Y:S02]  /*1bea0*/  IMAD.MOV.U32 R3, RZ, RZ, R5 ;  /* 0x000000ffff037224 */ /* 0x000fe400078e0005 */
[----:B------:R-:W-:Y:S02]  /*1beb0*/  IMAD.MOV.U32 R2, RZ, RZ, R6 ;  /* 0x000000ffff027224 */ /* 0x000fe400078e0006 */
[----:B------:R-:W-:Y:S01]  /*1bec0*/  IMAD.MOV.U32 R0, RZ, RZ, R7 ;  /* 0x000000ffff007224 */ /* 0x000fe200078e0007 */
[----:B0-----:R-:W3:Y:S01]  /*1bed0*/  LDL.LU R4, [R1] ;  /* 0x0000000001047983 */ /* 0x001ee20000300800 */
[----:B------:R-:W3:Y:S02]  /*1bee0*/  LDL.LU R5, [R1+0x4] ;  /* 0x0000040001057983 */ /* 0x000ee40000300800 */
[----:B------:R-:W3:Y:S02]  /*1bef0*/  LDL.LU R6, [R1+0x8] ;  /* 0x0000080001067983 */ /* 0x000ee40000300800 */
[----:B------:R-:W3:Y:S01]  /*1bf00*/  LDL.LU R7, [R1+0xc] ;  /* 0x00000c0001077983 */ /* 0x000ee20000300800 */
[C---:B--2---:R-:W-:Y:S11]  /*1bf10*/  HMMA.16816.F32 R24, R16.reuse, R10, R24 ;  /* 0x0000000a1018723c */ /* 0x044ff60000001818 */
[----:B------:R-:W-:Y:S11]  /*1bf20*/  @!UPT UIADD3 URZ, URZ, URZ, URZ ;  /* 0x0000003f3f3ff290 */ /* 0x000ff6000fffe03f */
[----:B------:R-:W-:Y:S02]  /*1bf30*/  @!UPT UIADD3 URZ, URZ, URZ, URZ ;  /* 0x0000003f3f3ff290 */ /* 0x000fe4000fffe03f */
[----:B------:R-:W-:Y:S02]  /*1bf40*/  IMAD.MOV.U32 R10, RZ, RZ, R26 ;  /* 0x000000ffff0a7224 */ /* 0x000fe400078e001a */
[----:B------:R-:W-:Y:S02]  /*1bf50*/  IMAD.MOV.U32 R11, RZ, RZ, R27 ;  /* 0x000000ffff0b7224 */ /* 0x000fe400078e001b */
[----:B------:R-:W3:Y:S01]  /*1bf60*/  LDL.LU.64 R26, [R1+0x1738] ;  /* 0x00173800011a7983 */ /* 0x000ee20000300a00 */
[----:B------:R-:W-:Y:S02]  /*1bf70*/  IMAD.MOV.U32 R8, RZ, RZ, R24 ;  /* 0x000000ffff087224 */ /* 0x000fe400078e0018 */
[----:B------:R-:W-:Y:S02]  /*1bf80*/  IMAD.MOV.U32 R9, RZ, RZ, R25 ;  /* 0x000000ffff097224 */ /* 0x000fe400078e0019 */
        /* <DEDUP_REMOVED lines=9> */
[C---:B--2---:R-:W-:Y:S01]  /*1c020*/  HMMA.16816.F32 R24, R16.reuse, R22, R24 ;  /* 0x000000161018723c */ /* 0x044fe20000001818 */
[----:B------:R-:W2:Y:S01]  /*1c030*/  LDL.LU.64 R22, [R1+0x1720] ;  /* 0x0017200001167983 */ /* 0x000ea20000300a00 */
[----:B------:R-:W2:Y:S02]  /*1c040*/  LDL.LU.64 R20, [R1+0x1718] ;  /* 0x0017180001147983 */ /* 0x000ea40000300a00 */
[----:B------:R-:W-:Y:S11]  /*1c050*/  IMAD.MOV.U32 R28, RZ, RZ, R13 ;  /* 0x000000ffff1c7224 */ /* 0x000ff600078e000d */
[----:B------:R-:W-:Y:S08]  /*1c060*/  @!UPT UIADD3 URZ, URZ, URZ, URZ ;  /* 0x0000003f3f3ff290 */ /* 0x000ff0000fffe03f */
[----:B------:R-:W-:Y:S01]  /*1c070*/  STL.64 [R1+0x1678], R26 ;  /* 0x0016781a01007387 */ /* 0x000fe20000100a00 */
[----:B------:R0:W-:Y:S03]  /*1c080*/  STL.64 [R1+0x1670], R24 ;  /* 0x0016701801007387 */ /* 0x0001e60000100a00 */
[----:B0-----:R-:W3:Y:S01]  /*1c090*/  LDL.LU R24, [R1+0xb0] ;  /* 0x0000b00001187983 */ /* 0x001ee20000300800 */
[----:B------:R-:W3:Y:S01]  /*1c0a0*/  LDL.LU R25, [R1+0xb4] ;  /* 0x0000b40001197983 */ /* 0x000ee20000300800 */
[----:B--2---:R-:W-:Y:S02]  /*1c0b0*/  HMMA.16816.F32 R20, R16, R14, R20 ;  /* 0x0000000e1014723c */ /* 0x004fe40000001814 */
[----:B------:R-:W2:Y:S01]  /*1c0c0*/  LDL.LU.64 R14, [R1+0x1710] ;  /* 0x00171000010e7983 */ /* 0x000ea20000300a00 */
[----:B------:R-:W4:Y:S02]  /*1c0d0*/  LDL R12, [R1+0x110] ;  /* 0x00011000010c7983 */ /* 0x000f240000100800 */
[----:B------:R-:W4:Y:S02]  /*1c0e0*/  LDL R13, [R1+0x114] ;  /* 0x00011400010d7983 */ /* 0x000f240000100800 */
[----:B----4-:R0:W-:Y:S11]  /*1c0f0*/  STL.64 [R1+0x16d0], R12 ;  /* 0x0016d00c01007387 */ /* 0x0101f60000100a00 */
[----:B------:R-:W-:Y:S05]  /*1c100*/  @!UPT UIADD3 URZ, URZ, URZ, URZ ;  /* 0x0000003f3f3ff290 */ /* 0x000fea000fffe03f */
[----:B------:R-:W-:Y:S02]  /*1c110*/  STL.64 [R1+0x1688], R22 ;  /* 0x0016881601007387 */ /* 0x000fe40000100a00 */
[----:B------:R-:W-:Y:S01]  /*1c120*/  STL.64 [R1+0x1680], R20 ;  /* 0x0016801401007387 */ /* 0x000fe20000100a00 */
[----:B0-----:R-:W4:Y:S01]  /*1c130*/  LDL.LU R12, [R1+0x40] ;  /* 0x00004000010c7983 */ /* 0x001f220000300800 */
[----:B------:R-:W4:Y:S02]  /*1c140*/  LDL.LU R13, [R1+0x44] ;  /* 0x00004400010d7983 */ /* 0x000f240000300800 */
[----:B--2---:R-:W-:Y:S01]  /*1c150*/  STL.64 [R1+0x16f0], R14 ;  /* 0x0016f00e01007387 */ /* 0x004fe20000100a00 */
[----:B----4-:R0:W-:Y:S04]  /*1c160*/  STL.64 [R1+0x16e8], R12 ;  /* 0x0016e80c01007387 */ /* 0x0101e80000100a00 */
[----:B0-----:R-:W3:Y:S01]  /*1c170*/  LDL.LU R12, [R1+0x30] ;  /* 0x00003000010c7983 */ /* 0x001ee20000300800 */
[----:B------:R-:W-:-:S02]  /*1c180*/  IMAD.MOV.U32 R13, RZ, RZ, R28 ;  /* 0x000000ffff0d7224 */ /* 0x000fc400078e001c */
[----:B------:R-:W2:Y:S02]  /*1c190*/  LDL.LU R28, [R1+0x1708] ;  /* 0x00170800011c7983 */ /* 0x000ea40000300800 */
[----:B------:R-:W-:Y:S02]  /*1c1a0*/  IMAD.MOV.U32 R20, RZ, RZ, R7 ;  /* 0x000000ffff147224 */ /* 0x000fe400078e0007 */
[----:B------:R-:W-:Y:S02]  /*1c1b0*/  IMAD.MOV.U32 R21, RZ, RZ, R6 ;  /* 0x000000ffff157224 */ /* 0x000fe400078e0006 */
[----:B------:R-:W-:Y:S02]  /*1c1c0*/  IMAD.MOV.U32 R22, RZ, RZ, R5 ;  /* 0x000000ffff167224 */ /* 0x000fe400078e0005 */
[----:B------:R-:W-:Y:S01]  /*1c1d0*/  IMAD.MOV.U32 R23, RZ, RZ, R4 ;  /* 0x000000ffff177224 */ /* 0x000fe200078e0004 */
[----:B------:R-:W3:Y:S01]  /*1c1e0*/  LDL.LU R14, [R1+0x38] ;  /* 0x00003800010e7983 */ /* 0x000ee20000300800 */
[----:B------:R-:W3:Y:S03]  /*1c1f0*/  LDL.LU R15, [R1+0x3c] ;  /* 0x00003c00010f7983 */ /* 0x000ee60000300800 */
[----:B------:R-:W-:Y:S01]  /*1c200*/  STL.64 [R1+0x1698], R22 ;  /* 0x0016981601007387 */ /* 0x000fe20000100a00 */
[----:B------:R0:W-:Y:S03]  /*1c210*/  STL.64 [R1+0x1690], R20 ;  /* 0x0016901401007387 */ /* 0x0001e60000100a00 */
[----:B0-----:R-:W4:Y:S01]  /*1c220*/  LDL.LU R20, [R1+0x80] ;  /* 0x0000800001147983 */ /* 0x001f220000300800 */
[----:B------:R-:W4:Y:S03]  /*1c230*/  LDL.LU R21, [R1+0x84] ;  /* 0x0000840001157983 */ /* 0x000f260000300800 */
[----:B--2---:R-:W0:Y:S04]  /*1c240*/  LDSM.16.MT88.4 R4, [R28+0x5000] ;  /* 0x005000001c04783b */ /* 0x004e280000004200 */
[----:B------:R-:W1:Y:S04]  /*1c250*/  LDSM.16.MT88.4 R16, [R28+0x5080] ;  /* 0x005080001c10783b */ /* 0x000e680000004200 */
[----:B0-----:R-:W-:Y:S01]  /*1c260*/  STL.64 [R1+0x1660], R6 ;  /* 0x0016600601007387 */ /* 0x001fe20000100a00 */
[----:B------:R0:W-:Y:S03]  /*1c270*/  STL.64 [R1+0x1658], R4 ;  /* 0x0016580401007387 */ /* 0x0001e60000100a00 */
[----:B0-----:R-:W4:Y:S01]  /*1c280*/  LDL.LU R4, [R1+0x50] ;  /* 0x0000500001047983 */ /* 0x001f220000300800 */
[----:B------:R-:W4:Y:S02]  /*1c290*/  LDL.LU R5, [R1+0x54] ;  /* 0x0000540001057983 */ /* 0x000f240000300800 */
[----:B------:R-:W4:Y:S02]  /*1c2a0*/  LDL.LU R6, [R1+0x58] ;  /* 0x0000580001067983 */ /* 0x000f240000300800 */
[----:B------:R-:W4:Y:S01]  /*1c2b0*/  LDL.LU R7, [R1+0x5c] ;  /* 0x00005c0001077983 */ /* 0x000f220000300800 */
[----:B------:R-:W-:Y:S01]  /*1c2c0*/  STL [R1+0x1668], R28 ;  /* 0x0016681c01007387 */ /* 0x000fe20000100800 */
[----:B-1----:R0:W-:Y:S02]  /*1c2d0*/  STL [R1+0x1620], R19 ;  /* 0x0016201301007387 */ /* 0x0021e40000100800 */
[----:B------:R1:W-:Y:S02]  /*1c2e0*/  STL [R1+0x16a8], R18 ;  /* 0x0016a81201007387 */ /* 0x0003e40000100800 */
[----:B------:R2:W-:Y:S02]  /*1c2f0*/  STL.64 [R1+0x16a0], R16 ;  /* 0x0016a01001007387 */ /* 0x0005e40000100a00 */
[----:B0-----:R-:W-:-:S02]  /*1c300*/  IMAD.MOV.U32 R19, RZ, RZ, R11 ;  /* 0x000000ffff137224 */ /* 0x001fc400078e000b */
[----:B-1----:R-:W-:Y:S02]  /*1c310*/  IMAD.MOV.U32 R18, RZ, RZ, R10 ;  /* 0x000000ffff127224 */ /* 0x002fe400078e000a */
[----:B--2---:R-:W-:Y:S02]  /*1c320*/  IMAD.MOV.U32 R16, RZ, RZ, R8 ;  /* 0x000000ffff107224 */ /* 0x004fe400078e0008 */
[----:B------:R-:W-:Y:S01]  /*1c330*/  IMAD.MOV.U32 R17, RZ, RZ, R9 ;  /* 0x000000ffff117224 */ /* 0x000fe200078e0009 */
[----:B------:R-:W4:Y:S01]  /*1c340*/  LDL.LU R8, [R1+0x1704] ;  /* 0x0017040001087983 */ /* 0x000f220000300800 */
[----:B------:R-:W4:Y:S02]  /*1c350*/  LDL.LU R9, [R1+0x1700] ;  /* 0x0017000001097983 */ /* 0x000f240000300800 */
[----:B------:R-:W4:Y:S02]  /*1c360*/  LDL.LU R10, [R1+0x16fc] ;  /* 0x0016fc00010a7983 */ /* 0x000f240000300800 */
[----:B------:R-:W4:Y:S01]  /*1c370*/  LDL.LU R11, [R1+0x16f8] ;  /* 0x0016f800010b7983 */ /* 0x000f220000300800 */
[----:B------:R-:W-:Y:S01]  /*1c380*/  STL.64 [R1+0x16c8], R18 ;  /* 0x0016c81201007387 */ /* 0x000fe20000100a00 */
[----:B------:R0:W-:Y:S03]  /*1c390*/  STL.64 [R1+0x16c0], R16 ;  /* 0x0016c01001007387 */ /* 0x0001e60000100a00 */
[----:B0-----:R-:W2:Y:S01]  /*1c3a0*/  LDL.LU R16, [R1+0x10] ;  /* 0x0000100001107983 */ /* 0x001ea20000300800 */
[----:B------:R-:W-:-:S02]  /*1c3b0*/  IMAD.MOV.U32 R18, RZ, RZ, R2 ;  /* 0x000000ffff127224 */ /* 0x000fc400078e0002 */
[----:B------:R-:W-:Y:S02]  /*1c3c0*/  IMAD.MOV.U32 R19, RZ, RZ, R0 ;  /* 0x000000ffff137224 */ /* 0x000fe400078e0000 */
[----:B------:R-:W-:-:S03]  /*1c3d0*/  IMAD.MOV.U32 R17, RZ, RZ, R3 ;  /* 0x000000ffff117224 */ /* 0x000fc600078e0003 */
[----:B------:R-:W-:Y:S01]  /*1c3e0*/  STL.64 [R1+0x16e0], R18 ;  /* 0x0016e01201007387 */ /* 0x000fe20000100a00 */
[C---:B----4-:R-:W-:Y:S08]  /*1c3f0*/  HMMA.16816.F32 R4, R8.reuse, R20, R4 ;  /* 0x000000140804723c */ /* 0x050ff00000001804 */
[----:B---3--:R-:W-:Y:S01]  /*1c400*/  HMMA.16816.F32 R12, R8, R24, R12 ;  /* 0x00000018080c723c */ /* 0x008fe2000000180c */
[----:B--2---:R0:W-:Y:S04]  /*1c410*/  STL.64 [R1+0x16d8], R16 ;  /* 0x0016d81001007387 */ /* 0x0041e80000100a00 */
[----:B0-----:R-:W2:Y:S10]  /*1c420*/  LDL.LU.64 R16, [R1+0xf0] ;  /* 0x0000f00001107983 */ /* 0x001eb40000300a00 */
[----:B------:R0:W-:Y:S02]  /*1c430*/  STL.64 [R1+0x50], R4 ;  /* 0x0000500401007387 */ /* 0x0001e40000100a00 */
[----:B------:R1:W-:Y:S07]  /*1c440*/  STL.64 [R1+0x58], R6 ;  /* 0x0000580601007387 */ /* 0x0003ee0000100a00 */
[----:B0-----:R-:W-:-:S02]  /*1c450*/  IMAD.MOV.U32 R5, RZ, RZ, R14 ;  /* 0x000000ffff057224 */ /* 0x001fc400078e000e */
[----:B------:R-:W-:Y:S02]  /*1c460*/  IMAD.MOV.U32 R4, RZ, RZ, R15 ;  /* 0x000000ffff047224 */ /* 0x000fe400078e000f */
[----:B-1----:R-:W-:Y:S02]  /*1c470*/  IMAD.MOV.U32 R7, RZ, RZ, R12 ;  /* 0x000000ffff077224 */ /* 0x002fe400078e000c */
[----:B------:R-:W-:Y:S01]  /*1c480*/  IMAD.MOV.U32 R6, RZ, RZ, R13 ;  /* 0x000000ffff067224 */ /* 0x000fe200078e000d */
[----:B------:R-:W2:Y:S01]  /*1c490*/  LDL.LU.64 R14, [R1+0x16f0] ;  /* 0x0016f000010e7983 */ /* 0x000ea20000300a00 */
[----:B------:R-:W2:Y:S02]  /*1c4a0*/  LDL.LU.64 R12, [R1+0x16e8] ;  /* 0x0016e800010c7983 */ /* 0x000ea40000300a00 */
[----:B------:R-:W3:Y:S01]  /*1c4b0*/  LDL.LU.64 R18, [R1+0x16e0] ;  /* 0x0016e00001127983 */ /* 0x000ee20000300a00 */
[----:B--2---:R-:W-:Y:S01]  /*1c4c0*/  HMMA.16816.F32 R12, R8, R16, R12 ;  /* 0x00000010080c723c */ /* 0x004fe2000000180c */
[----:B------:R-:W-:-:S02]  /*1c4d0*/  IMAD.MOV.U32 R3, RZ, RZ, R16 ;  /* 0x000000ffff037224 */ /* 0x000fc400078e0010 */
[----:B------:R-:W-:Y:S02]  /*1c4e0*/  IMAD.MOV.U32 R2, RZ, RZ, R17 ;  /* 0x000000ffff027224 */ /* 0x000fe400078e0011 */
[----:B------:R-:W3:Y:S11]  /*1c4f0*/  LDL.LU.64 R16, [R1+0x16d8] ;  /* 0x0016d80001107983 */ /* 0x000ef60000300a00 */
[----:B------:R-:W-:Y:S07]  /*1c500*/  @!UPT UIADD3 URZ, URZ, URZ, URZ ;  /* 0x0000003f3f3ff290 */ /* 0x000fee000fffe03f */
[----:B------:R0:W-:Y:S04]  /*1c510*/  STL.64 [R1+0x40], R12 ;  /* 0x0000400c01007387 */ /* 0x0001e80000100a00 */
[----:B0-----:R-:W3:Y:S01]  /*1c520*/  LDL.LU.64 R12, [R1+0x16d0] ;  /* 0x0016d000010c7983 */ /* 0x001ee20000300a00 */
[----:B------:R-:W-:Y:S02]  /*1c530*/  IMAD.MOV.U32 R28, RZ, RZ, R14 ;  /* 0x000000ffff1c7224 */ /* 0x000fe400078e000e */
[----:B------:R-:W-:Y:S01]  /*1c540*/  IMAD.MOV.U32 R0, RZ, RZ, R15 ;  /* 0x000000ffff007224 */ /* 0x000fe200078e000f */
[----:B---3--:R-:W-:Y:S01]  /*1c550*/  HMMA.16816.F32 R8, R8, R12, R16 ;  /* 0x0000000c0808723c */ /* 0x008fe20000001810 */
[----:B------:R-:W2:Y:S01]  /*1c560*/  LDL.LU.64 R18, [R1+0x16c8] ;  /* 0x0016c80001127983 */ /* 0x000ea20000300a00 */
[----:B------:R-:W2:Y:S02]  /*1c570*/  LDL.LU.64 R16, [R1+0x16c0] ;  /* 0x0016c00001107983 */ /* 0x000ea40000300a00 */
[----:B------:R-:W2:Y:S02]  /*1c580*/  LDL.LU.64 R14, [R1+0x16b8] ;  /* 0x0016b800010e7983 */ /* 0x000ea40000300a00 */
[----:B------:R-:W2:Y:S11]  /*1c590*/  LDL.LU.64 R12, [R1+0x16b0] ;  /* 0x0016b000010c7983 */ /* 0x000eb60000300a00 */
[----:B------:R-:W-:Y:S06]  /*1c5a0*/  @!UPT UIADD3 URZ, URZ, URZ, URZ ;  /* 0x0000003f3f3ff290 */ /* 0x000fec000fffe03f */
[----:B------:R0:W-:Y:S01]  /*1c5b0*/  STL.64 [R1+0x10], R8 ;  /* 0x0000100801007387 */ /* 0x0001e20000100a00 */
[----:B------:R-:W-:Y:S02]  /*1c5c0*/  STL.64 [R1+0x18], R10 ;  /* 0x0000180a01007387 */ /* 0x000fe40000100a00 */
[----:B0-----:R-:W-:Y:S02]  /*1c5d0*/  IMAD.MOV.U32 R8, RZ, RZ, R3 ;  /* 0x000000ffff087224 */ /* 0x001fe400078e0003 */
[----:B------:R-:W-:Y:S01]  /*1c5e0*/  IMAD.MOV.U32 R9, RZ, RZ, R2 ;  /* 0x000000ffff097224 */ /* 0x000fe200078e0002 */
[C---:B--2---:R-:W-:Y:S01]  /*1c5f0*/  HMMA.16816.F32 R20, R12.reuse, R20, R16 ;  /* 0x000000140c14723c */ /* 0x044fe20000001810 */
[----:B------:R-:W2:Y:S01]  /*1c600*/  LDL.LU R18, [R1+0x16a8] ;  /* 0x0016a80001127983 */ /* 0x000ea20000300800 */
[----:B------:R-:W3:Y:S11]  /*1c610*/  LDL.LU.64 R16, [R1+0x16a0] ;  /* 0x0016a00001107983 */ /* 0x000ef60000300a00 */
[----:B------:R-:W-:Y:S10]  /*1c620*/  @!UPT UIADD3 URZ, URZ, URZ, URZ ;  /* 0x0000003f3f3ff290 */ /* 0x000ff4000fffe03f */
[----:B------:R0:W-:Y:S01]  /*1c630*/  STL.64 [R1+0x20], R20 ;  /* 0x0000201401007387 */ /* 0x0001e20000100a00 */
[----:B------:R-:W-:Y:S02]  /*1c640*/  IMAD.MOV.U32 R3, RZ, RZ, R22 ;  /* 0x000000ffff037224 */ /* 0x000fe400078e0016 */
[----:B------:R-:W-:Y:S02]  /*1c650*/  IMAD.MOV.U32 R2, RZ, RZ, R23 ;  /* 0x000000ffff027224 */ /* 0x000fe400078e0017 */
[----:B------:R-:W4:Y:S04]  /*1c660*/  LDL.LU.64 R22, [R1+0x1698] ;  /* 0x0016980001167983 */ /* 0x000f280000300a00 */
[----:B0-----:R-:W4:Y:S02]  /*1c670*/  LDL.LU.64 R20, [R1+0x1690] ;  /* 0x0016900001147983 */ /* 0x001f240000300a00 */
[C---:B----4-:R-:W-:Y:S02]  /*1c680*/  HMMA.16816.F32 R24, R12.reuse, R24, R20 ;  /* 0x000000180c18723c */ /* 0x050fe40000001814 */
[----:B------:R-:W4:Y:S01]  /*1c690*/  LDL.LU.64 R22, [R1+0x1688] ;  /* 0x0016880001167983 */ /* 0x000f220000300a00 */
[----:B------:R-:W4:Y:S11]  /*1c6a0*/  LDL.LU.64 R20, [R1+0x1680] ;  /* 0x0016800001147983 */ /* 0x000f360000300a00 */
[----:B------:R-:W-:Y:S09]  /*1c6b0*/  @!UPT UIADD3 URZ, URZ, URZ, URZ ;  /* 0x0000003f3f3ff290 */ /* 0x000ff2000fffe03f */
[----:B------:R-:W-:Y:S01]  /*1c6c0*/  STL [R1+0x4], R25 ;  /* 0x0000041901007387 */ /* 0x000fe20000100800 */
[----:B------:R0:W-:Y:S02]  /*1c6d0*/  STL.64 [R1+0x8], R26 ;  /* 0x0000081a01007387 */ /* 0x0001e40000100a00 */
[----:B------:R-:W-:Y:S01]  /*1c6e0*/  IMAD.MOV.U32 R19, RZ, RZ, R24 ;  /* 0x000000ffff137224 */ /* 0x000fe200078e0018 */
[----:B0-----:R-:W4:Y:S01]  /*1c6f0*/  LDL.LU.64 R26, [R1+0x1678] ;  /* 0x00167800011a7983 */ /* 0x001f220000300a00 */
[----:B------:R-:W4:Y:S03]  /*1c700*/  LDL.LU.64 R24, [R1+0x1670] ;  /* 0x0016700001187983 */ /* 0x000f260000300a00 */
[----:B--2---:R-:W-:Y:S02]  /*1c710*/  STL.64 [R1+0x1630], R18 ;  /* 0x0016301201007387 */ /* 0x004fe40000100a00 */
[----:B---3--:R0:W-:Y:S02]  /*1c720*/  STL.64 [R1+0x1628], R16 ;  /* 0x0016281001007387 */ /* 0x0081e40000100a00 */
[----:B0-----:R-:W2:Y:S01]  /*1c730*/  LDL.LU.64 R16, [R1+0x110] ;  /* 0x0001100001107983 */ /* 0x001ea20000300a00 */
[----:B------:R-:W3:Y:S01]  /*1c740*/  LDL.LU.64 R18, [R1+0x118] ;  /* 0x0001180001127983 */ /* 0x000ee20000300a00 */
[C---:B----4-:R-:W-:Y:S11]  /*1c750*/  HMMA.16816.F32 R24, R12.reuse, R8, R24 ;  /* 0x000000080c18723c */ /* 0x050ff60000001818 */
[----:B------:R-:W-:Y:S11]  /*1c760*/  @!UPT UIADD3 URZ, URZ, URZ, URZ ;  /* 0x0000003f3f3ff290 */ /* 0x000ff6000fffe03f */
[----:B------:R-:W-:Y:S01]  /*1c770*/  @!UPT UIADD3 URZ, URZ, URZ, URZ ;  /* 0x0000003f3f3ff290 */ /* 0x000fe2000fffe03f */
[----:B------:R0:W-:Y:S01]  /*1c780*/  STL.64 [R1+0x1608], R26 ;  /* 0x0016081a01007387 */ /* 0x0001e20000100a00 */
[----:B------:R-:W-:Y:S03]  /*1c790*/  STL.64 [R1+0x1600], R24 ;  /* 0x0016001801007387 */ /* 0x000fe60000100a00 */
[----:B0-----:R-:W4:Y:S01]  /*1c7a0*/  LDL.LU R26, [R1+0xb8] ;  /* 0x0000b800011a7983 */ /* 0x001f220000300800 */
[----:B------:R-:W4:Y:S01]  /*1c7b0*/  LDL.LU R27, [R1+0xbc] ;  /* 0x0000bc00011b7983 */ /* 0x000f220000300800 */
[----:B--2---:R-:W-:Y:S02]  /*1c7c0*/  HMMA.16816.F32 R20, R12, R16, R20 ;  /* 0x000000100c14723c */ /* 0x004fe40000001814 */
[----:B----4-:R-:W-:Y:S01]  /*1c7d0*/  STL.64 [R1+0x1650], R26 ;  /* 0x0016501a01007387 */ /* 0x010fe20000100a00 */
[----:B---3--:R-:W-:Y:S11]  /*1c7e0*/  STL.64 [R1+0x1638], R18 ;  /* 0x0016381201007387 */ /* 0x008ff60000100a00 */
[----:B------:R-:W-:Y:S09]  /*1c7f0*/  @!UPT UIADD3 URZ, URZ, URZ, URZ ;  /* 0x0000003f3f3ff290 */ /* 0x000ff2000fffe03f */
[----:B------:R0:W-:Y:S02]  /*1c800*/  STL.64 [R1+0x15f8], R22 ;  /* 0x0015f81601007387 */ /* 0x0001e40000100a00 */
[----:B------:R-:W-:Y:S01]  /*1c810*/  STL.64 [R1+0x15f0], R20 ;  /* 0x0015f01401007387 */ /* 0x000fe20000100a00 */
[----:B0-----:R-:W2:Y:S01]  /*1c820*/  LDL.LU R22, [R1+0xf8] ;  /* 0x0000f80001167983 */ /* 0x001ea20000300800 */
[----:B------:R-:W2:Y:S02]  /*1c830*/  LDL.LU R23, [R1+0xfc] ;  /* 0x0000fc0001177983 */ /* 0x000ea40000300800 */
[----:B------:R-:W3:Y:S02]  /*1c840*/  LDL.LU R24, [R1+0x50] ;  /* 0x0000500001187983 */ /* 0x000ee40000300800 */
[----:B------:R-:W3:Y:S01]  /*1c850*/  LDL.LU R25, [R1+0x54] ;  /* 0x0000540001197983 */ /* 0x000ee20000300800 */
[----:B------:R-:W3:Y:S01]  /*1c860*/  LDL.LU R26, [R1+0x58] ;  /* 0x00005800011a7983 */ /* 0x000ee20000300800 */
[----:B------:R-:W3:Y:S02]  /*1c870*/  LDL.LU R27, [R1+0x5c] ;  /* 0x00005c00011b7983 */ /* 0x000ee40000300800 */
[----:B------:R-:W4:Y:S02]  /*1c880*/  LDL.LU R16, [R1+0x40] ;  /* 0x0000400001107983 */ /* 0x000f240000300800 */
[----:B------:R-:W4:Y:S02]  /*1c890*/  LDL.LU R17, [R1+0x44] ;  /* 0x0000440001117983 */ /* 0x000f240000300800 */
[----:B------:R-:W-:-:S02]  /*1c8a0*/  IMAD.MOV.U32 R18, RZ, RZ, R28 ;  /* 0x000000ffff127224 */ /* 0x000fc400078e001c */
[----:B------:R-:W2:Y:S01]  /*1c8b0*/  LDL.LU R28, [R1+0x1668] ;  /* 0x00166800011c7983 */ /* 0x000ea20000300800 */
[----:B------:R-:W-:Y:S02]  /*1c8c0*/  IMAD.MOV.U32 R19, RZ, RZ, R0 ;  /* 0x000000ffff137224 */ /* 0x000fe400078e0000 */
[----:B------:R-:W0:Y:S03]  /*1c8d0*/  S2R R0, SR_TID.X ;  /* 0x0000000000007919 */ /* 0x000e260000002100 */
[----:B------:R1:W-:Y:S01]  /*1c8e0*/  STL.64 [R1+0x1648], R18 ;  /* 0x0016481201007387 */ /* 0x0003e20000100a00 */
[----:B0-----:R-:W-:-:S05]  /*1c8f0*/  LOP3.LUT R0, R0, 0x7, RZ, 0xc0, !PT ;  /* 0x0000000700007812 */ /* 0x001fca00078ec0ff */
[----:B------:R-:W-:Y:S02]  /*1c900*/  IMAD R0, R0, 0x210, RZ ;  /* 0x0000021000007824 */ /* 0x000fe400078e02ff */
[----:B-1----:R-:W-:Y:S02]  /*1c910*/  IMAD.MOV.U32 R18, RZ, RZ, R5 ;  /* 0x000000ffff127224 */ /* 0x002fe400078e0005 */
[----:B------:R-:W-:Y:S01]  /*1c920*/  IMAD.MOV.U32 R19, RZ, RZ, R4 ;  /* 0x000000ffff137224 */ /* 0x000fe200078e0004 */
[----:B----4-:R0:W-:Y:S04]  /*1c930*/  STL.64 [R1+0x1640], R16 ;  /* 0x0016401001007387 */ /* 0x0101e80000100a00 */
[----:B--2---:R-:W1:Y:S01]  /*1c940*/  LDSM.16.MT88.4 R8, [R28+0x6000] ;  /* 0x006000001c08783b */ /* 0x004e620000004200 */
[----:B0-----:R-:W-:-:S03]  /*1c950*/  IMAD.MOV.U32 R16, RZ, RZ, R7 ;  /* 0x000000ffff107224 */ /* 0x001fc600078e0007 */
[----:B------:R-:W0:Y:S01]  /*1c960*/  S2R R7, SR_TID.X ;  /* 0x0000000000077919 */ /* 0x000e220000002100 */
[----:B------:R-:W-:Y:S02]  /*1c970*/  IMAD.MOV.U32 R17, RZ, RZ, R6 ;  /* 0x000000ffff117224 */ /* 0x000fe400078e0006 */
[----:B0-----:R-:W-:-:S05]  /*1c980*/  IMAD.SHL.U32 R7, R7, 0x2, RZ ;  /* 0x0000000207077824 */ /* 0x001fca00078e00ff */
[----:B------:R-:W-:-:S04]  /*1c990*/  LOP3.LUT R15, R0, 0x30, R7, 0x78, !PT ;  /* 0x00000030000f7812 */ /* 0x000fc800078e7807 */
[----:B------:R-:W-:-:S05]  /*1c9a0*/  LOP3.LUT R15, R15, 0x40, RZ, 0x3c, !PT ;  /* 0x000000400f0f7812 */ /* 0x000fca00078e3cff */
[----:B------:R-:W0:Y:S04]  /*1c9b0*/  LDSM.16.M88.4 R4, [R15+0x10080] ;  /* 0x010080000f04783b */ /* 0x000e280000000200 */
[----:B-1----:R-:W-:Y:S01]  /*1c9c0*/  STL [R1+0x15dc], R8 ;  /* 0x0015dc0801007387 */ /* 0x002fe20000100800 */
[----:B------:R-:W-:Y:S02]  /*1c9d0*/  STL [R1+0x15d8], R9 ;  /* 0x0015d80901007387 */ /* 0x000fe40000100800 */
[----:B------:R-:W-:Y:S02]  /*1c9e0*/  STL [R1+0x15d4], R10 ;  /* 0x0015d40a01007387 */ /* 0x000fe40000100800 */
[----:B------:R1:W-:Y:S02]  /*1c9f0*/  STL [R1+0x15d0], R11 ;  /* 0x0015d00b01007387 */ /* 0x0003e40000100800 */
[----:B-1----:R-:W3:Y:S04]  /*1ca00*/  LDL.LU.64 R10, [R1+0x88] ;  /* 0x00008800010a7983 */ /* 0x002ee80000300a00 */
[----:B0-----:R-:W-:Y:S01]  /*1ca10*/  STL.64 [R1+0x70], R4 ;  /* 0x0000700401007387 */ /* 0x001fe20000100a00 */
[----:B------:R-:W-:Y:S02]  /*1ca20*/  STL.64 [R1+0x78], R6 ;  /* 0x0000780601007387 */ /* 0x000fe40000100a00 */
[----:B------:R-:W0:Y:S02]  /*1ca30*/  LDSM.16.M88.4 R4, [R15+0x11080] ;  /* 0x011080000f04783b */ /* 0x000e240000000200 */
[----:B0-----:R-:W-:Y:S02]  /*1ca40*/  STL.64 [R1+0x90], R4 ;  /* 0x0000900401007387 */ /* 0x001fe40000100a00 */
[----:B------:R-:W-:Y:S02]  /*1ca50*/  STL.64 [R1+0x98], R6 ;  /* 0x0000980601007387 */ /* 0x000fe40000100a00 */
[----:B------:R-:W0:Y:S02]  /*1ca60*/  LDSM.16.M88.4 R4, [R15+0x12080] ;  /* 0x012080000f04783b */ /* 0x000e240000000200 */
[----:B------:R-:W1:Y:S04]  /*1ca70*/  LDSM.16.M88.4 R12, [R15+0x13080] ;  /* 0x013080000f0c783b */ /* 0x000e680000000200 */
[----:B0-----:R-:W-:Y:S01]  /*1ca80*/  STL.64 [R1+0xa0], R4 ;  /* 0x0000a00401007387 */ /* 0x001fe20000100a00 */
[----:B------:R0:W-:Y:S02]  /*1ca90*/  STL [R1+0xa8], R6 ;  /* 0x0000a80601007387 */ /* 0x0001e40000100800 */
[----:B------:R-:W-:-:S02]  /*1caa0*/  IMAD.MOV.U32 R0, RZ, RZ, R7 ;  /* 0x000000ffff007224 */ /* 0x000fc400078e0007 */
[----:B0-----:R-:W3:Y:S01]  /*1cab0*/  LDL.LU.64 R6, [R1+0x1660] ;  /* 0x0016600001067983 */ /* 0x001ee20000300a00 */
[----:B------:R-:W3:Y:S02]  /*1cac0*/  LDL.LU.64 R4, [R1+0x1658] ;  /* 0x0016580001047983 */ /* 0x000ee40000300a00 */
[----:B------:R-:W-:Y:S02]  /*1cad0*/  STL [R1+0x1554], R0 ;  /* 0x0015540001007387 */ /* 0x000fe40000100800 */
[----:B-1----:R-:W-:Y:S01]  /*1cae0*/  STL.64 [R1+0xc0], R12 ;  /* 0x0000c00c01007387 */ /* 0x002fe20000100a00 */
        /* <DEDUP_REMOVED lines=8> */
[----:B------:R-:W2:Y:S01]  /*1cb70*/  LDL.LU R15, [R1+0x1c] ;  /* 0x00001c00010f7983 */ /* 0x000ea20000300800 */
[----:B---3--:R-:W-:Y:S11]  /*1cb80*/  HMMA.16816.F32 R24, R4, R10, R24 ;  /* 0x0000000a0418723c */ /* 0x008ff60000001818 */
[----:B------:R-:W-:Y:S11]  /*1cb90*/  @!UPT UIADD3 URZ, URZ, URZ, URZ ;  /* 0x0000003f3f3ff290 */ /* 0x000ff6000fffe03f */
[----:B------:R-:W-:Y:S01]  /*1cba0*/  @!UPT UIADD3 URZ, URZ, URZ, URZ ;  /* 0x0000003f3f3ff290 */ /* 0x000fe2000fffe03f */
[----:B------:R0:W-:Y:S01]  /*1cbb0*/  STL [R1+0x58], R26 ;  /* 0x0000581a01007387 */ /* 0x0001e20000100800 */
[----:B------:R-:W-:-:S03]  /*1cbc0*/  IMAD.MOV.U32 R0, RZ, RZ, R27 ;  /* 0x000000ffff007224 */ /* 0x000fc600078e001b */
[----:B0-----:R-:W3:Y:S01]  /*1cbd0*/  LDL.LU.64 R26, [R1+0x1650] ;  /* 0x00165000011a7983 */ /* 0x001ee20000300a00 */
[----:B------:R-:W-:Y:S02]  /*1cbe0*/  IMAD.MOV.U32 R20, RZ, RZ, R11 ;  /* 0x000000ffff147224 */ /* 0x000fe400078e000b */
[----:B------:R-:W-:Y:S02]  /*1cbf0*/  IMAD.MOV.U32 R21, RZ, RZ, R10 ;  /* 0x000000ffff157224 */ /* 0x000fe400078e000a */
[----:B------:R-:W-:Y:S02]  /*1cc00*/  IMAD.MOV.U32 R11, RZ, RZ, R25 ;  /* 0x000000ffff0b7224 */ /* 0x000fe400078e0019 */
[----:B------:R-:W-:Y:S01]  /*1cc10*/  IMAD.MOV.U32 R10, RZ, RZ, R24 ;  /* 0x000000ffff0a7224 */ /* 0x000fe200078e0018 */
[----:B------:R-:W-:Y:S02]  /*1cc20*/  STL [R1+0x15ec], R0 ;  /* 0x0015ec0001007387 */ /* 0x000fe40000100800 */
[----:B------:R-:W-:Y:S02]  /*1cc30*/  STL [R1+0x15e8], R11 ;  /* 0x0015e80b01007387 */ /* 0x000fe40000100800 */
[----:B------:R-:W-:Y:S01]  /*1cc40*/  STL [R1+0x15e4], R10 ;  /* 0x0015e40a01007387 */ /* 0x000fe20000100800 */
[C---:B---3--:R-:W-:Y:S11]  /*1cc50*/  HMMA.16816.F32 R16, R4.reuse, R26, R16 ;  /* 0x0000001a0410723c */ /* 0x048ff60000001810 */
[----:B------:R-:W-:Y:S11]  /*1cc60*/  @!UPT UIADD3 URZ, URZ, URZ, URZ ;  /* 0x0000003f3f3ff290 */ /* 0x000ff6000fffe03f */
[----:B------:R-:W-:Y:S01]  /*1cc70*/  @!UPT UIADD3 URZ, URZ, URZ, URZ ;  /* 0x0000003f3f3ff290 */ /* 0x000fe2000fffe03f */
[----:B------:R0:W-:Y:S01]  /*1cc80*/  STL [R1+0x30], R16 ;  /* 0x0000301001007387 */ /* 0x0001e20000100800 */
[----:B------:R-:W-:Y:S02]  /*1cc90*/  IMAD.MOV.U32 R8, RZ, RZ, R18 ;  /* 0x000000ffff087224 */ /* 0x000fe400078e0012 */
[----:B------:R-:W-:Y:S02]  /*1cca0*/  IMAD.MOV.U32 R9, RZ, RZ, R19 ;  /* 0x000000ffff097224 */ /* 0x000fe400078e0013 */
[----:B------:R-:W-:Y:S01]  /*1ccb0*/  IMAD.MOV.U32 R28, RZ, RZ, R17 ;  /* 0x000000ffff1c7224 */ /* 0x000fe200078e0011 */
[----:B------:R-:W3:Y:S04]  /*1ccc0*/  LDL.LU.64 R18, [R1+0x1648] ;  /* 0x0016480001127983 */ /* 0x000ee80000300a00 */
[----:B0-----:R-:W3:Y:S01]  /*1ccd0*/  LDL.LU.64 R16, [R1+0x1640] ;  /* 0x0016400001107983 */ /* 0x001ee20000300a00 */
[----:B------:R0:W-:Y:S01]  /*1cce0*/  STL.64 [R1+0x1610], R26 ;  /* 0x0016101a01007387 */ /* 0x0001e20000100a00 */
[----:B---3--:R-:W-:Y:S11]  /*1ccf0*/  HMMA.16816.F32 R16, R4, R22, R16 ;  /* 0x000000160410723c */ /* 0x008ff60000001810 */
[----:B------:R-:W-:Y:S11]  /*1cd00*/  @!UPT UIADD3 URZ, URZ, URZ, URZ ;  /* 0x0000003f3f3ff290 */ /* 0x000ff6000fffe03f */
[----:B------:R-:W-:Y:S01]  /*1cd10*/  @!UPT UIADD3 URZ, URZ, URZ, URZ ;  /* 0x0000003f3f3ff290 */ /* 0x000fe2000fffe03f */
[----:B------:R-:W-:Y:S01]  /*1cd20*/  STL [R1+0x40], R16 ;  /* 0x0000401001007387 */ /* 0x000fe20000100800 */
[----:B------:R-:W-:Y:S02]  /*1cd30*/  IMAD.MOV.U32 R11, RZ, RZ, R18 ;  /* 0x000000ffff0b7224 */ /* 0x000fe400078e0012 */
[----:B------:R-:W-:Y:S02]  /*1cd40*/  IMAD.MOV.U32 R10, RZ, RZ, R19 ;  /* 0x000000ffff0a7224 */ /* 0x000fe400078e0013 */
[----:B------:R-:W2:Y:S01]  /*1cd50*/  LDL.LU.64 R18, [R1+0x1638] ;  /* 0x0016380001127983 */ /* 0x000ea20000300a00 */
[----:B0-----:R-:W-:Y:S02]  /*1cd60*/  IMAD.MOV.U32 R27, RZ, RZ, R20 ;  /* 0x000000ffff1b7224 */ /* 0x001fe400078e0014 */
[----:B------:R0:W-:Y:S02]  /*1cd70*/  STL.64 [R1+0x1618], R22 ;  /* 0x0016181601007387 */ /* 0x0001e40000100a00 */
[----:B------:R-:W-:Y:S01]  /*1cd80*/  IMAD.MOV.U32 R26, RZ, RZ, R21 ;  /* 0x000000ffff1a7224 */ /* 0x000fe200078e0015 */
[----:B------:R-:W3:Y:S01]  /*1cd90*/  LDL.LU R20, [R1+0x20] ;  /* 0x0000200001147983 */ /* 0x000ee20000300800 */
[----:B------:R-:W3:Y:S02]  /*1cda0*/  LDL.LU R21, [R1+0x24] ;  /* 0x0000240001157983 */ /* 0x000ee40000300800 */
[----:B0-----:R-:W-:-:S02]  /*1cdb0*/  IMAD.MOV.U32 R22, RZ, RZ, R3 ;  /* 0x000000ffff167224 */ /* 0x001fc400078e0003 */
[----:B------:R-:W-:Y:S01]  /*1cdc0*/  IMAD.MOV.U32 R23, RZ, RZ, R2 ;  /* 0x000000ffff177224 */ /* 0x000fe200078e0002 */
[----:B--2---:R-:W-:Y:S01]  /*1cdd0*/  HMMA.16816.F32 R12, R4, R18, R12 ;  /* 0x00000012040c723c */ /* 0x004fe2000000180c */
[----:B------:R-:W-:Y:S02]  /*1cde0*/  IMAD.MOV.U32 R3, RZ, RZ, R18 ;  /* 0x000000ffff037224 */ /* 0x000fe400078e0012 */
[----:B------:R-:W-:Y:S02]  /*1cdf0*/  IMAD.MOV.U32 R2, RZ, RZ, R19 ;  /* 0x000000ffff027224 */ /* 0x000fe400078e0013 */
[----:B------:R-:W2:Y:S01]  /*1ce00*/  LDL.LU.64 R18, [R1+0x1630] ;  /* 0x0016300001127983 */ /* 0x000ea20000300a00 */
[----:B------:R-:W-:Y:S02]  /*1ce10*/  IMAD.MOV.U32 R0, RZ, RZ, R17 ;  /* 0x000000ffff007224 */ /* 0x000fe400078e0011 */
[----:B------:R-:W3:Y:S02]  /*1ce20*/  LDL.LU.64 R16, [R1+0x1628] ;  /* 0x0016280001107983 */ /* 0x000ee40000300a00 */
[----:B--2---:R-:W-:-:S02]  /*1ce30*/  IMAD.MOV.U32 R4, RZ, RZ, R19 ;  /* 0x000000ffff047224 */ /* 0x004fc400078e0013 */
[----:B------:R-:W3:Y:S01]  /*1ce40*/  LDL.LU R19, [R1+0x1620] ;  /* 0x0016200001137983 */ /* 0x000ee20000300800 */
[----:B------:R-:W2:Y:S02]  /*1ce50*/  LDL.LU R5, [R1+0x4] ;  /* 0x0000040001057983 */ /* 0x000ea40000300800 */
[----:B------:R-:W2:Y:S02]  /*1ce60*/  LDL.LU R6, [R1+0x8] ;  /* 0x0000080001067983 */ /* 0x000ea40000300800 */
[----:B------:R-:W2:Y:S06]  /*1ce70*/  LDL.LU R7, [R1+0xc] ;  /* 0x00000c0001077983 */ /* 0x000eac0000300800 */
[----:B------:R0:W-:Y:S01]  /*1ce80*/  STL.64 [R1+0x15a8], R14 ;  /* 0x0015a80e01007387 */ /* 0x0001e20000100a00 */
[----:B------:R-:W-:Y:S02]  /*1ce90*/  STL.64 [R1+0x15a0], R12 ;  /* 0x0015a00c01007387 */ /* 0x000fe40000100a00 */
[----:B0-----:R-:W-:-:S02]  /*1cea0*/  IMAD.MOV.U32 R14, RZ, RZ, R3 ;  /* 0x000000ffff0e7224 */ /* 0x001fc400078e0003 */
[----:B------:R-:W-:Y:S01]  /*1ceb0*/  IMAD.MOV.U32 R15, RZ, RZ, R2 ;  /* 0x000000ffff0f7224 */ /* 0x000fe200078e0002 */
[C---:B---3--:R-:W-:Y:S01]  /*1cec0*/  HMMA.16816.F32 R24, R16.reuse, R26, R20 ;  /* 0x0000001a1018723c */ /* 0x048fe20000001814 */
[----:B------:R-:W3:Y:S11]  /*1ced0*/  LDL.LU.64 R22, [R1+0x1618] ;  /* 0x0016180001167983 */ /* 0x000ef60000300a00 */
[----:B------:R-:W-:Y:S11]  /*1cee0*/  @!UPT UIADD3 URZ, URZ, URZ, URZ ;  /* 0x0000003f3f3ff290 */ /* 0x000ff6000fffe03f */
[----:B------:R2:W-:Y:S01]  /*1cef0*/  STL.64 [R1+0x20], R24 ;  /* 0x0000201801007387 */ /* 0x0005e20000100a00 */
[----:B------:R-:W-:Y:S02]  /*1cf00*/  IMAD.MOV.U32 R3, RZ, RZ, R26 ;  /* 0x000000ffff037224 */ /* 0x000fe400078e001a */
[----:B------:R-:W-:Y:S02]  /*1cf10*/  IMAD.MOV.U32 R2, RZ, RZ, R27 ;  /* 0x000000ffff027224 */ /* 0x000fe400078e001b */
[----:B------:R-:W2:Y:S02]  /*1cf20*/  LDL.LU.64 R26, [R1+0x1610] ;  /* 0x00161000011a7983 */ /* 0x000ea40000300a00 */
        /* <DEDUP_REMOVED lines=9> */
[C---:B---3--:R-:W-:Y:S01]  /*1cfc0*/  HMMA.16816.F32 R24, R16.reuse, R22, R24 ;  /* 0x000000161018723c */ /* 0x048fe20000001818 */
[----:B------:R-:W2:Y:S01]  /*1cfd0*/  LDL.LU.64 R22, [R1+0x15f8] ;  /* 0x0015f80001167983 */ /* 0x000ea20000300a00 */
[----:B------:R-:W2:Y:S11]  /*1cfe0*/  LDL.LU.64 R20, [R1+0x15f0] ;  /* 0x0015f00001147983 */ /* 0x000eb60000300a00 */
[----:B------:R-:W-:Y:S10]  /*1cff0*/  @!UPT UIADD3 URZ, URZ, URZ, URZ ;  /* 0x0000003f3f3ff290 */ /* 0x000ff4000fffe03f */
[----:B------:R-:W-:Y:S01]  /*1d000*/  STL.64 [R1+0x1560], R26 ;  /* 0x0015601a01007387 */ /* 0x000fe20000100a00 */
[----:B------:R0:W-:Y:S03]  /*1d010*/  STL.64 [R1+0x1558], R24 ;  /* 0x0015581801007387 */ /* 0x0001e60000100a00 */
[----:B0-----:R-:W3:Y:S01]  /*1d020*/  LDL.LU R24, [R1+0x90] ;  /* 0x0000900001187983 */ /* 0x001ee20000300800 */
[----:B------:R-:W3:Y:S02]  /*1d030*/  LDL.LU R25, [R1+0x94] ;  /* 0x0000940001197983 */ /* 0x000ee40000300800 */
[----:B------:R-:W4:Y:S02]  /*1d040*/  LDL.LU R12, [R1+0x40] ;  /* 0x00004000010c7983 */ /* 0x000f240000300800 */
[----:B------:R-:W-:Y:S02]  /*1d050*/  IMAD.MOV.U32 R13, RZ, RZ, R0 ;  /* 0x000000ffff0d7224 */ /* 0x000fe400078e0000 */
[----:B------:R-:W3:Y:S01]  /*1d060*/  LDL.LU R0, [R1+0x15ec] ;  /* 0x0015ec0001007983 */ /* 0x000ee20000300800 */
[----:B--2---:R-:W-:Y:S07]  /*1d070*/  HMMA.16816.F32 R20, R16, R14, R20 ;  /* 0x0000000e1014723c */ /* 0x004fee0000001814 */
[----:B------:R-:W-:-:S02]  /*1d080*/  IMAD.MOV.U32 R14, RZ, RZ, R11 ;  /* 0x000000ffff0e7224 */ /* 0x000fc400078e000b */
[----:B------:R-:W-:Y:S01]  /*1d090*/  IMAD.MOV.U32 R15, RZ, RZ, R10 ;  /* 0x000000ffff0f7224 */ /* 0x000fe200078e000a */
[----:B------:R-:W2:Y:S01]  /*1d0a0*/  LDL.LU R11, [R1+0x15e8] ;  /* 0x0015e800010b7983 */ /* 0x000ea20000300800 */
[----:B------:R-:W2:Y:S03]  /*1d0b0*/  LDL.LU R10, [R1+0x15e4] ;  /* 0x0015e400010a7983 */ /* 0x000ea60000300800 */
[----:B------:R-:W-:Y:S04]  /*1d0c0*/  STL.64 [R1+0x15c8], R14 ;  /* 0x0015c80e01007387 */ /* 0x000fe80000100a00 */
[----:B----4-:R0:W-:Y:S04]  /*1d0d0*/  STL.64 [R1+0x15c0], R12 ;  /* 0x0015c00c01007387 */ /* 0x0101e80000100a00 */
[----:B0-----:R-:W4:Y:S01]  /*1d0e0*/  LDL.LU R12, [R1+0x30] ;  /* 0x00003000010c7983 */ /* 0x001f220000300800 */
[----:B------:R-:W-:-:S02]  /*1d0f0*/  IMAD.MOV.U32 R13, RZ, RZ, R28 ;  /* 0x000000ffff0d7224 */ /* 0x000fc400078e001c */
[----:B------:R-:W2:Y:S02]  /*1d100*/  LDL.LU R28, [R1+0x15e0] ;  /* 0x0015e000011c7983 */ /* 0x000ea40000300800 */
[----:B------:R-:W-:Y:S02]  /*1d110*/  IMAD.MOV.U32 R14, RZ, RZ, R8 ;  /* 0x000000ffff0e7224 */ /* 0x000fe400078e0008 */
[----:B------:R-:W-:Y:S01]  /*1d120*/  IMAD.MOV.U32 R15, RZ, RZ, R9 ;  /* 0x000000ffff0f7224 */ /* 0x000fe200078e0009 */
[----:B------:R-:W4:Y:S01]  /*1d130*/  LDL.LU R8, [R1+0x15dc] ;  /* 0x0015dc0001087983 */ /* 0x000f220000300800 */
[----:B------:R-:W4:Y:S02]  /*1d140*/  LDL.LU R9, [R1+0x15d8] ;  /* 0x0015d80001097983 */ /* 0x000f240000300800 */
[----:B------:R0:W-:Y:S02]  /*1d150*/  STL.64 [R1+0x1570], R22 ;  /* 0x0015701601007387 */ /* 0x0001e40000100a00 */
[----:B------:R1:W-:Y:S02]  /*1d160*/  STL.64 [R1+0x1568], R20 ;  /* 0x0015681401007387 */ /* 0x0003e40000100a00 */
[----:B0-----:R-:W-:-:S02]  /*1d170*/  IMAD.MOV.U32 R22, RZ, RZ, R5 ;  /* 0x000000ffff167224 */ /* 0x001fc400078e0005 */
[----:B-1----:R-:W-:Y:S02]  /*1d180*/  IMAD.MOV.U32 R20, RZ, RZ, R7 ;  /* 0x000000ffff147224 */ /* 0x002fe400078e0007 */
[----:B------:R-:W-:Y:S02]  /*1d190*/  IMAD.MOV.U32 R21, RZ, RZ, R6 ;  /* 0x000000ffff157224 */ /* 0x000fe400078e0006 */
[----:B------:R-:W-:-:S05]  /*1d1a0*/  IMAD.MOV.U32 R23, RZ, RZ, R4 ;  /* 0x000000ffff177224 */ /* 0x000fca00078e0004 */
[----:B------:R-:W-:Y:S01]  /*1d1b0*/  STL.64 [R1+0x1580], R22 ;  /* 0x0015801601007387 */ /* 0x000fe20000100a00 */
[----:B------:R0:W-:Y:S03]  /*1d1c0*/  STL.64 [R1+0x1578], R20 ;  /* 0x0015781401007387 */ /* 0x0001e60000100a00 */
[----:B0-----:R-:W3:Y:S01]  /*1d1d0*/  LDL.LU R20, [R1+0x70] ;  /* 0x0000700001147983 */ /* 0x001ee20000300800 */
[----:B------:R-:W3:Y:S03]  /*1d1e0*/  LDL.LU R21, [R1+0x74] ;  /* 0x0000740001157983 */ /* 0x000ee60000300800 */
[----:B--2---:R-:W0:Y:S04]  /*1d1f0*/  LDSM.16.MT88.4 R4, [R28+0x7000] ;  /* 0x007000001c04783b */ /* 0x004e280000004200 */
[----:B------:R-:W1:Y:S04]  /*1d200*/  LDSM.16.MT88.4 R16, [R28+0x7080] ;  /* 0x007080001c10783b */ /* 0x000e680000004200 */
[----:B0-----:R0:W-:Y:S01]  /*1d210*/  STL [R1+0x154c], R4 ;  /* 0x00154c0401007387 */ /* 0x0011e20000100800 */
[----:B------:R2:W-:Y:S02]  /*1d220*/  STL [R1+0x1548], R5 ;  /* 0x0015480501007387 */ /* 0x0005e40000100800 */
[----:B------:R1:W-:Y:S02]  /*1d230*/  STL [R1+0x1544], R6 ;  /* 0x0015440601007387 */ /* 0x0003e40000100800 */
[----:B------:R-:W-:Y:S02]  /*1d240*/  STL [R1+0x1540], R7 ;  /* 0x0015400701007387 */ /* 0x000fe40000100800 */
[----:B0-----:R-:W-:-:S02]  /*1d250*/  IMAD.MOV.U32 R4, RZ, RZ, R10 ;  /* 0x000000ffff047224 */ /* 0x001fc400078e000a */
[----:B--2---:R-:W-:Y:S01]  /*1d260*/  IMAD.MOV.U32 R5, RZ, RZ, R11 ;  /* 0x000000ffff057224 */ /* 0x004fe200078e000b */
[----:B------:R-:W4:Y:S01]  /*1d270*/  LDL.LU R10, [R1+0x15d4] ;  /* 0x0015d400010a7983 */ /* 0x000f220000300800 */
[----:B------:R-:W4:Y:S02]  /*1d280*/  LDL.LU R11, [R1+0x15d0] ;  /* 0x0015d000010b7983 */ /* 0x000f240000300800 */
[----:B-1----:R-:W2:Y:S02]  /*1d290*/  LDL.LU R6, [R1+0x58] ;  /* 0x0000580001067983 */ /* 0x002ea40000300800 */
[----:B------:R-:W-:Y:S01]  /*1d2a0*/  STL.64 [R1+0x1518], R18 ;  /* 0x0015181201007387 */ /* 0x000fe20000100a00 */
[----:B------:R0:W-:Y:S04]  /*1d2b0*/  STL.64 [R1+0x1510], R16 ;  /* 0x0015101001007387 */ /* 0x0001e80000100a00 */
[----:B0-----:R-:W2:Y:S01]  /*1d2c0*/  LDL.LU.64 R16, [R1+0xc0] ;  /* 0x0000c00001107983 */ /* 0x001ea20000300a00 */
[----:B------:R-:W2:Y:S02]  /*1d2d0*/  LDL.LU.64 R18, [R1+0xc8] ;  /* 0x0000c80001127983 */ /* 0x000ea40000300a00 */
[----:B---3--:R-:W-:Y:S01]  /*1d2e0*/  IMAD.MOV.U32 R7, RZ, RZ, R0 ;  /* 0x000000ffff077224 */ /* 0x008fe200078e0000 */
[C---:B----4-:R-:W-:Y:S08]  /*1d2f0*/  HMMA.16816.F32 R12, R8.reuse, R24, R12 ;  /* 0x00000018080c723c */ /* 0x050ff0000000180c */
[----:B--2---:R-:W-:Y:S01]  /*1d300*/  HMMA.16816.F32 R4, R8, R20, R4 ;  /* 0x000000140804723c */ /* 0x004fe20000001804 */
[----:B------:R-:W-:Y:S01]  /*1d310*/  STL.64 [R1+0x15b8], R18 ;  /* 0x0015b81201007387 */ /* 0x000fe20000100a00 */
[----:B------:R0:W-:Y:S11]  /*1d320*/  STL.64 [R1+0x15b0], R16 ;  /* 0x0015b01001007387 */ /* 0x0001f60000100a00 */
[----:B------:R-:W-:Y:S11]  /*1d330*/  @!UPT UIADD3 URZ, URZ, URZ, URZ ;  /* 0x0000003f3f3ff290 */ /* 0x000ff6000fffe03f */
[----:B------:R-:W-:Y:S02]  /*1d340*/  IMAD.MOV.U32 R0, RZ, RZ, R5 ;  /* 0x000000ffff007224 */ /* 0x000fe400078e0005 */
[----:B------:R-:W-:Y:S01]  /*1d350*/  IMAD.MOV.U32 R5, RZ, RZ, R14 ;  /* 0x000000ffff057224 */ /* 0x000fe200078e000e */
[----:B0-----:R-:W2:Y:S01]  /*1d360*/  LDL.LU.64 R16, [R1+0xa0] ;  /* 0x0000a00001107983 */ /* 0x001ea20000300a00 */
[----:B------:R0:W-:Y:S02]  /*1d370*/  STL [R1+0x50], R4 ;  /* 0x0000500401007387 */ /* 0x0001e40000100800 */
[----:B------:R1:W-:Y:S02]  /*1d380*/  STL.64 [R1+0x58], R6 ;  /* 0x0000580601007387 */ /* 0x0003e40000100a00 */
[----:B------:R3:W-:Y:S02]  /*1d390*/  STL [R1+0x30], R12 ;  /* 0x0000300c01007387 */ /* 0x0007e40000100800 */
[----:B0-----:R-:W-:-:S02]  /*1d3a0*/  IMAD.MOV.U32 R4, RZ, RZ, R13 ;  /* 0x000000ffff047224 */ /* 0x001fc400078e000d */
[----:B-1----:R-:W-:Y:S02]  /*1d3b0*/  IMAD.MOV.U32 R6, RZ, RZ, R15 ;  /* 0x000000ffff067224 */ /* 0x002fe400078e000f */
[----:B------:R-:W2:Y:S01]  /*1d3c0*/  LDL.LU.64 R14, [R1+0x15c8] ;  /* 0x0015c800010e7983 */ /* 0x000ea20000300a00 */
[----:B---3--:R-:W2:Y:S02]  /*1d3d0*/  LDL.LU.64 R12, [R1+0x15c0] ;  /* 0x0015c000010c7983 */ /* 0x008ea40000300a00 */
[----:B------:R0:W-:Y:S02]  /*1d3e0*/  STL.64 [R1+0x1588], R24 ;  /* 0x0015881801007387 */ /* 0x0001e40000100a00 */
[----:B------:R-:W-:Y:S01]  /*1d3f0*/  IMAD.MOV.U32 R27, RZ, RZ, R2 ;  /* 0x000000ffff1b7224 */ /* 0x000fe200078e0002 */
[----:B0-----:R-:W3:Y:S01]  /*1d400*/  LDL.LU R24, [R1+0x20] ;  /* 0x0000200001187983 */ /* 0x001ee20000300800 */
[----:B------:R-:W3:Y:S02]  /*1d410*/  LDL.LU R25, [R1+0x24] ;  /* 0x0000240001197983 */ /* 0x000ee40000300800 */
[----:B------:R-:W4:Y:S01]  /*1d420*/  LDL.LU.64 R18, [R1+0x15b8] ;  /* 0x0015b80001127983 */ /* 0x000f220000300a00 */
[----:B--2---:R-:W-:Y:S01]  /*1d430*/  HMMA.16816.F32 R12, R8, R16, R12 ;  /* 0x00000010080c723c */ /* 0x004fe2000000180c */
[----:B------:R-:W-:-:S02]  /*1d440*/  IMAD.MOV.U32 R23, RZ, RZ, R16 ;  /* 0x000000ffff177224 */ /* 0x000fc400078e0010 */
[----:B------:R-:W-:Y:S02]  /*1d450*/  IMAD.MOV.U32 R22, RZ, RZ, R17 ;  /* 0x000000ffff167224 */ /* 0x000fe400078e0011 */
[----:B------:R-:W2:Y:S11]  /*1d460*/  LDL.LU.64 R16, [R1+0x15b0] ;  /* 0x0015b00001107983 */ /* 0x000eb60000300a00 */
[----:B------:R-:W-:Y:S07]  /*1d470*/  @!UPT UIADD3 URZ, URZ, URZ, URZ ;  /* 0x0000003f3f3ff290 */ /* 0x000fee000fffe03f */
[----:B------:R-:W-:Y:S01]  /*1d480*/  STL [R1+0x44], R13 ;  /* 0x0000440d01007387 */ /* 0x000fe20000100800 */
[----:B------:R0:W-:Y:S02]  /*1d490*/  STL [R1+0x48], R14 ;  /* 0x0000480e01007387 */ /* 0x0001e40000100800 */
[----:B------:R-:W-:Y:S02]  /*1d4a0*/  IMAD.MOV.U32 R2, RZ, RZ, R15 ;  /* 0x000000ffff027224 */ /* 0x000fe400078e000f */
[----:B------:R-:W-:Y:S01]  /*1d4b0*/  IMAD.MOV.U32 R7, RZ, RZ, R12 ;  /* 0x000000ffff077224 */ /* 0x000fe200078e000c */
[----:B0-----:R-:W2:Y:S01]  /*1d4c0*/  LDL.LU.64 R14, [R1+0x15a8] ;  /* 0x0015a800010e7983 */ /* 0x001ea20000300a00 */
[----:B------:R-:W2:Y:S02]  /*1d4d0*/  LDL.LU.64 R12, [R1+0x15a0] ;  /* 0x0015a000010c7983 */ /* 0x000ea40000300a00 */
[----:B------:R-:W-:Y:S01]  /*1d4e0*/  IMAD.MOV.U32 R26, RZ, RZ, R3 ;  /* 0x000000ffff1a7224 */ /* 0x000fe200078e0003 */
[----:B--2---:R-:W-:Y:S01]  /*1d4f0*/  HMMA.16816.F32 R8, R8, R16, R12 ;  /* 0x000000100808723c */ /* 0x004fe2000000180c */
[----:B------:R-:W3:Y:S01]  /*1d500*/  LDL.LU.64 R14, [R1+0x1598] ;  /* 0x00159800010e7983 */ /* 0x000ee20000300a00 */
[----:B------:R-:W3:Y:S11]  /*1d510*/  LDL.LU.64 R12, [R1+0x1590] ;  /* 0x00159000010c7983 */ /* 0x000ef60000300a00 */
[----:B------:R-:W-:Y:S10]  /*1d520*/  @!UPT UIADD3 URZ, URZ, URZ, URZ ;  /* 0x0000003f3f3ff290 */ /* 0x000ff4000fffe03f */
[----:B------:R0:W-:Y:S02]  /*1d530*/  STL.64 [R1+0x10], R8 ;  /* 0x0000100801007387 */ /* 0x0001e40000100a00 */
[----:B0-----:R-:W-:Y:S02]  /*1d540*/  IMAD.MOV.U32 R8, RZ, RZ, R23 ;  /* 0x000000ffff087224 */ /* 0x001fe400078e0017 */
[----:B------:R-:W-:Y:S01]  /*1d550*/  IMAD.MOV.U32 R9, RZ, RZ, R22 ;  /* 0x000000ffff097224 */ /* 0x000fe200078e0016 */
[----:B------:R-:W-:Y:S01]  /*1d560*/  STL [R1+0x18], R10 ;  /* 0x0000180a01007387 */ /* 0x000fe20000100800 */
[C---:B---3--:R-:W-:Y:S03]  /*1d570*/  HMMA.16816.F32 R20, R12.reuse, R20, R24 ;  /* 0x000000140c14723c */ /* 0x048fe60000001818 */
[----:B------:R-:W2:Y:S11]  /*1d580*/  LDL.LU.64 R24, [R1+0x1588] ;  /* 0x0015880001187983 */ /* 0x000eb60000300a00 */
[----:B------:R-:W-:Y:S09]  /*1d590*/  @!UPT UIADD3 URZ, URZ, URZ, URZ ;  /* 0x0000003f3f3ff290 */ /* 0x000ff2000fffe03f */
[----:B------:R-:W-:Y:S01]  /*1d5a0*/  STL.64 [R1+0x20], R20 ;  /* 0x0000201401007387 */ /* 0x000fe20000100a00 */
[----:B------:R0:W-:Y:S03]  /*1d5b0*/  STL.64 [R1+0x28], R22 ;  /* 0x0000281601007387 */ /* 0x0001e60000100a00 */
        /* <DEDUP_REMOVED lines=16> */
[----:B------:R-:W3:Y:S02]  /*1d6c0*/  LDL.LU R27, [R1+0x9c] ;  /* 0x00009c00011b7983 */ /* 0x000ee40000300800 */
[----:B-1----:R-:W-:Y:S01]  /*1d6d0*/  IMAD.MOV.U32 R25, RZ, RZ, R0 ;  /* 0x000000ffff197224 */ /* 0x002fe200078e0000 */
[----:B--2---:R-:W-:Y:S01]  /*1d6e0*/  HMMA.16816.F32 R20, R12, R16, R20 ;  /* 0x000000100c14723c */ /* 0x004fe20000001814 */
[----:B---3--:R0:W-:Y:S01]  /*1d6f0*/  STL.64 [R1+0x1538], R26 ;  /* 0x0015381a01007387 */ /* 0x0081e20000100a00 */
[----:B------:R-:W2:Y:S02]  /*1d700*/  LDL.LU R24, [R1+0x50] ;  /* 0x0000500001187983 */ /* 0x000ea40000300800 */
[----:B------:R-:W3:Y:S01]  /*1d710*/  LDL.LU R0, [R1+0x1554] ;  /* 0x0015540001007983 */ /* 0x000ee20000300800 */
[----:B0-----:R-:W2:Y:S01]  /*1d720*/  LDL.LU R26, [R1+0x58] ;  /* 0x00005800011a7983 */ /* 0x001ea20000300800 */
[----:B------:R-:W2:Y:S02]  /*1d730*/  LDL.LU R27, [R1+0x5c] ;  /* 0x00005c00011b7983 */ /* 0x000ea40000300800 */
[----:B----4-:R-:W-:Y:S11]  /*1d740*/  STL.64 [R1+0x1530], R18 ;  /* 0x0015301201007387 */ /* 0x010ff60000100a00 */
[----:B------:R-:W-:Y:S04]  /*1d750*/  @!UPT UIADD3 URZ, URZ, URZ, URZ ;  /* 0x0000003f3f3ff290 */ /* 0x000fe8000fffe03f */
[----:B------:R0:W-:Y:S01]  /*1d760*/  STL.64 [R1+0x14e0], R22 ;  /* 0x0014e01601007387 */ /* 0x0001e20000100a00 */
[----:B------:R-:W-:Y:S04]  /*1d770*/  STL.64 [R1+0x14d8], R20 ;  /* 0x0014d81401007387 */ /* 0x000fe80000100a00 */
[----:B0-----:R-:W4:Y:S01]  /*1d780*/  LDL.LU R22, [R1+0xa8] ;  /* 0x0000a80001167983 */ /* 0x001f220000300800 */
[----:B---3--:R-:W-:-:S03]  /*1d790*/  IMAD.MOV.U32 R23, RZ, RZ, R0 ;  /* 0x000000ffff177224 */ /* 0x008fc600078e0000 */
[----:B------:R-:W3:Y:S01]  /*1d7a0*/  LDL.LU R0, [R1+0x1550] ;  /* 0x0015500001007983 */ /* 0x000ee20000300800 */
[----:B------:R-:W-:Y:S02]  /*1d7b0*/  IMAD.MOV.U32 R3, RZ, RZ, R11 ;  /* 0x000000ffff037224 */ /* 0x000fe400078e000b */
[----:B------:R-:W0:Y:S02]  /*1d7c0*/  LDSM.16.MT88.4 R8, [R28+0x8000] ;  /* 0x008000001c08783b */ /* 0x000e240000004200 */
[----:B0-----:R0:W-:Y:S02]  /*1d7d0*/  STL [R1+0x14c4], R8 ;  /* 0x0014c40801007387 */ /* 0x0011e40000100800 */
[----:B------:R1:W-:Y:S02]  /*1d7e0*/  STL [R1+0x14c0], R9 ;  /* 0x0014c00901007387 */ /* 0x0003e40000100800 */
[----:B------:R2:W-:Y:S02]  /*1d7f0*/  STL [R1+0x14bc], R10 ;  /* 0x0014bc0a01007387 */ /* 0x0005e40000100800 */
[----:B------:R2:W-:Y:S01]  /*1d800*/  STL [R1+0x14b8], R11 ;  /* 0x0014b80b01007387 */ /* 0x0005e20000100800 */
[----:B0-----:R-:W4:Y:S01]  /*1d810*/  LDL.LU R8, [R1+0x30] ;  /* 0x0000300001087983 */ /* 0x001f220000300800 */
[----:B-1----:R-:W-:-:S02]  /*1d820*/  IMAD.MOV.U32 R9, RZ, RZ, R4 ;  /* 0x000000ffff097224 */ /* 0x002fc400078e0004 */
[----:B------:R-:W4:Y:S02]  /*1d830*/  LDL.LU R4, [R1+0x154c] ;  /* 0x00154c0001047983 */ /* 0x000f240000300800 */
[----:B--2---:R-:W-:Y:S02]  /*1d840*/  IMAD.MOV.U32 R10, RZ, RZ, R5 ;  /* 0x000000ffff0a7224 */ /* 0x004fe400078e0005 */
[----:B------:R-:W-:Y:S01]  /*1d850*/  IMAD.MOV.U32 R11, RZ, RZ, R6 ;  /* 0x000000ffff0b7224 */ /* 0x000fe200078e0006 */
[----:B------:R-:W4:Y:S01]  /*1d860*/  LDL.LU R5, [R1+0x1548] ;  /* 0x0015480001057983 */ /* 0x000f220000300800 */
[----:B------:R-:W4:Y:S03]  /*1d870*/  LDL.LU R6, [R1+0x1544] ;  /* 0x0015440001067983 */ /* 0x000f260000300800 */
[----:B---3--:R-:W0:Y:S04]  /*1d880*/  LDSM.16.M88.4 R16, [R0+0x10100] ;  /* 0x010100000010783b */ /* 0x008e280000000200 */
[----:B------:R-:W1:Y:S04]  /*1d890*/  LDSM.16.M88.4 R12, [R0+0x11100] ;  /* 0x01110000000c783b */ /* 0x000e680000000200 */
[----:B0-----:R-:W-:Y:S01]  /*1d8a0*/  STL.64 [R1+0x80], R16 ;  /* 0x0000801001007387 */ /* 0x001fe20000100a00 */
[----:B------:R-:W-:Y:S02]  /*1d8b0*/  STL.64 [R1+0x88], R18 ;  /* 0x0000881201007387 */ /* 0x000fe40000100a00 */
[----:B------:R-:W0:Y:S04]  /*1d8c0*/  LDSM.16.M88.4 R16, [R0+0x12100] ;  /* 0x012100000010783b */ /* 0x000e280000000200 */
[----:B-1----:R-:W-:Y:S01]  /*1d8d0*/  STL.64 [R1+0xe0], R12 ;  /* 0x0000e00c01007387 */ /* 0x002fe20000100a00 */
[----:B------:R-:W-:Y:S02]  /*1d8e0*/  STL.64 [R1+0xe8], R14 ;  /* 0x0000e80e01007387 */ /* 0x000fe40000100a00 */
[----:B------:R-:W1:Y:S02]  /*1d8f0*/  LDSM.16.M88.4 R12, [R0+0x13100] ;  /* 0x01310000000c783b */ /* 0x000e640000000200 */
[----:B0-----:R0:W-:Y:S02]  /*1d900*/  STL.64 [R1+0xf0], R16 ;  /* 0x0000f01001007387 */ /* 0x0011e40000100a00 */
[----:B------:R2:W-:Y:S02]  /*1d910*/  STL.64 [R1+0xf8], R18 ;  /* 0x0000f81201007387 */ /* 0x0005e40000100a00 */
[----:B-1----:R-:W-:Y:S02]  /*1d920*/  STL.64 [R1+0x100], R12 ;  /* 0x0001000c01007387 */ /* 0x002fe40000100a00 */
[----:B------:R-:W-:Y:S02]  /*1d930*/  STL.64 [R1+0x108], R14 ;  /* 0x0001080e01007387 */ /* 0x000fe40000100a00 */
[----:B------:R-:W1:Y:S01]  /*1d940*/  LDSM.16.MT88.4 R12, [R28+0x8080] ;  /* 0x008080001c0c783b */ /* 0x000e620000004200 */
[----:B0-----:R-:W-:-:S03]  /*1d950*/  IMAD.MOV.U32 R16, RZ, RZ, R7 ;  /* 0x000000ffff107224 */ /* 0x001fc600078e0007 */
[----:B------:R-:W4:Y:S01]  /*1d960*/  LDL.LU R7, [R1+0x1540] ;  /* 0x0015400001077983 */ /* 0x000f220000300800 */
[----:B------:R-:W3:Y:S02]  /*1d970*/  LDL.LU R17, [R1+0x44] ;  /* 0x0000440001117983 */ /* 0x000ee40000300800 */
[----:B--2---:R-:W3:Y:S02]  /*1d980*/  LDL.LU R18, [R1+0x48] ;  /* 0x0000480001127983 */ /* 0x004ee40000300800 */
[----:B------:R-:W-:Y:S01]  /*1d990*/  STL [R1+0x1338], R0 ;  /* 0x0013380001007387 */ /* 0x000fe20000100800 */
[----:B------:R-:W-:Y:S04]  /*1d9a0*/  STL [R1+0x14c8], R28 ;  /* 0x0014c81c01007387 */ /* 0x000fe80000100800 */
[----:B-1----:R0:W-:Y:S01]  /*1d9b0*/  STL.64 [R1+0x1490], R14 ;  /* 0x0014900e01007387 */ /* 0x0021e20000100a00 */
[----:B------:R1:W-:Y:S03]  /*1d9c0*/  STL.64 [R1+0x1488], R12 ;  /* 0x0014880c01007387 */ /* 0x0003e60000100a00 */
[----:B0-----:R-:W4:Y:S02]  /*1d9d0*/  LDL.LU.64 R14, [R1+0x78] ;  /* 0x00007800010e7983 */ /* 0x001f240000300a00 */
[----:B----4-:R-:W-:Y:S11]  /*1d9e0*/  HMMA.16816.F32 R24, R4, R14, R24 ;  /* 0x0000000e0418723c */ /* 0x010ff60000001818 */
[----:B------:R-:W-:Y:S11]  /*1d9f0*/  @!UPT UIADD3 URZ, URZ, URZ, URZ ;  /* 0x0000003f3f3ff290 */ /* 0x000ff6000fffe03f */
[----:B------:R-:W-:Y:S01]  /*1da00*/  @!UPT UIADD3 URZ, URZ, URZ, URZ ;  /* 0x0000003f3f3ff290 */ /* 0x000fe2000fffe03f */
[----:B------:R-:W-:Y:S01]  /*1da10*/  STL.64 [R1+0x60], R24 ;  /* 0x0000601801007387 */ /* 0x000fe20000100a00 */
[----:B-1----:R-:W-:Y:S02]  /*1da20*/  IMAD.MOV.U32 R13, RZ, RZ, R26 ;  /* 0x000000ffff0d7224 */ /* 0x002fe400078e001a */
[----:B------:R-:W-:Y:S02]  /*1da30*/  IMAD.MOV.U32 R12, RZ, RZ, R27 ;  /* 0x000000ffff0c7224 */ /* 0x000fe400078e001b */
[----:B------:R-:W2:Y:S01]  /*1da40*/  LDL.LU.64 R26, [R1+0x1538] ;  /* 0x00153800011a7983 */ /* 0x000ea20000300a00 */
[----:B------:R-:W-:Y:S02]  /*1da50*/  IMAD.MOV.U32 R19, RZ, RZ, R2 ;  /* 0x000000ffff137224 */ /* 0x000fe400078e0002 */
[----:B------:R-:W-:Y:S02]  /*1da60*/  STL [R1+0x14d0], R12 ;  /* 0x0014d00c01007387 */ /* 0x000fe40000100800 */
[----:B------:R-:W-:-:S02]  /*1da70*/  IMAD.MOV.U32 R2, RZ, RZ, R14 ;  /* 0x000000ffff027224 */ /* 0x000fc400078e000e */
[----:B------:R-:W-:Y:S01]  /*1da80*/  IMAD.MOV.U32 R0, RZ, RZ, R15 ;  /* 0x000000ffff007224 */ /* 0x000fe200078e000f */
[----:B------:R2:W-:Y:S02]  /*1da90*/  STL [R1+0x14cc], R13 ;  /* 0x0014cc0d01007387 */ /* 0x0005e40000100800 */
[C---:B--2---:R-:W-:Y:S11]  /*1daa0*/  HMMA.16816.F32 R12, R4.reuse, R26, R8 ;  /* 0x0000001a040c723c */ /* 0x044ff60000001808 */
[----:B------:R-:W-:Y:S11]  /*1dab0*/  @!UPT UIADD3 URZ, URZ, URZ, URZ ;  /* 0x0000003f3f3ff290 */ /* 0x000ff6000fffe03f */
[----:B------:R-:W-:Y:S02]  /*1dac0*/  @!UPT UIADD3 URZ, URZ, URZ, URZ ;  /* 0x0000003f3f3ff290 */ /* 0x000fe4000fffe03f */
[----:B------:R-:W-:Y:S02]  /*1dad0*/  IMAD.MOV.U32 R10, RZ, RZ, R14 ;  /* 0x000000ffff0a7224 */ /* 0x000fe400078e000e */
[----:B------:R-:W-:Y:S02]  /*1dae0*/  IMAD.MOV.U32 R11, RZ, RZ, R15 ;  /* 0x000000ffff0b7224 */ /* 0x000fe400078e000f */
[----:B------:R-:W-:Y:S02]  /*1daf0*/  IMAD.MOV.U32 R8, RZ, RZ, R12 ;  /* 0x000000ffff087224 */ /* 0x000fe400078e000c */
[----:B------:R-:W-:Y:S01]  /*1db00*/  IMAD.MOV.U32 R9, RZ, RZ, R13 ;  /* 0x000000ffff097224 */ /* 0x000fe200078e000d */
[----:B------:R-:W-:Y:S04]  /*1db10*/  STL.64 [R1+0x1508], R10 ;  /* 0x0015080a01007387 */ /* 0x000fe80000100a00 */
[----:B------:R0:W-:Y:S02]  /*1db20*/  STL.64 [R1+0x1500], R8 ;  /* 0x0015000801007387 */ /* 0x0001e40000100a00 */
[----:B0-----:R-:W2:Y:S01]  /*1db30*/  LDL.LU R8, [R1+0x20] ;  /* 0x0000200001087983 */ /* 0x001ea20000300800 */
[----:B------:R-:W2:Y:S02]  /*1db40*/  LDL.LU R9, [R1+0x24] ;  /* 0x0000240001097983 */ /* 0x000ea40000300800 */
[----:B------:R-:W4:Y:S02]  /*1db50*/  LDL.LU R10, [R1+0x28] ;  /* 0x00002800010a7983 */ /* 0x000f240000300800 */
[----:B------:R-:W4:Y:S01]  /*1db60*/  LDL.LU R11, [R1+0x2c] ;  /* 0x00002c00010b7983 */ /* 0x000f220000300800 */
[----:B---3--:R-:W-:Y:S11]  /*1db70*/  HMMA.16816.F32 R16, R4, R22, R16 ;  /* 0x000000160410723c */ /* 0x008ff60000001810 */
[----:B------:R-:W-:Y:S11]  /*1db80*/  @!UPT UIADD3 URZ, URZ, URZ, URZ ;  /* 0x0000003f3f3ff290 */ /* 0x000ff6000fffe03f */
[----:B------:R-:W-:Y:S02]  /*1db90*/  @!UPT UIADD3 URZ, URZ, URZ, URZ ;  /* 0x0000003f3f3ff290 */ /* 0x000fe4000fffe03f */
[----:B------:R-:W-:Y:S02]  /*1dba0*/  IMAD.MOV.U32 R14, RZ, RZ, R18 ;  /* 0x000000ffff0e7224 */ /* 0x000fe400078e0012 */
[----:B------:R-:W-:Y:S01]  /*1dbb0*/  IMAD.MOV.U32 R15, RZ, RZ, R19 ;  /* 0x000000ffff0f7224 */ /* 0x000fe200078e0013 */
[----:B----4-:R-:W-:Y:S01]  /*1dbc0*/  STL.64 [R1+0x1528], R10 ;  /* 0x0015280a01007387 */ /* 0x010fe20000100a00 */
[----:B--2---:R0:W-:Y:S03]  /*1dbd0*/  STL.64 [R1+0x1520], R8 ;  /* 0x0015200801007387 */ /* 0x0041e60000100a00 */
[----:B0-----:R-:W2:Y:S01]  /*1dbe0*/  LDL.LU R8, [R1+0x10] ;  /* 0x0000100001087983 */ /* 0x001ea20000300800 */
[----:B------:R-:W2:Y:S02]  /*1dbf0*/  LDL.LU R9, [R1+0x14] ;  /* 0x0000140001097983 */ /* 0x000ea40000300800 */
[----:B------:R-:W2:Y:S02]  /*1dc00*/  LDL.LU R10, [R1+0x18] ;  /* 0x00001800010a7983 */ /* 0x000ea40000300800 */
[----:B------:R-:W-:Y:S01]  /*1dc10*/  STL.64 [R1+0x14f8], R26 ;  /* 0x0014f81a01007387 */ /* 0x000fe20000100a00 */
[----:B------:R0:W-:Y:S01]  /*1dc20*/  STL [R1+0x50], R16 ;  /* 0x0000501001007387 */ /* 0x0001e20000100800 */
[----:B------:R-:W2:Y:S02]  /*1dc30*/  LDL.LU.64 R18, [R1+0x1530] ;  /* 0x0015300001127983 */ /* 0x000ea40000300a00 */
[----:B------:R-:W-:-:S02]  /*1dc40*/  IMAD.MOV.U32 R11, RZ, RZ, R3 ;  /* 0x000000ffff0b7224 */ /* 0x000fc400078e0003 */
[----:B------:R-:W-:-:S05]  /*1dc50*/  IMAD.MOV.U32 R28, RZ, RZ, R17 ;  /* 0x000000ffff1c7224 */ /* 0x000fca00078e0011 */
[----:B--2---:R-:W-:Y:S01]  /*1dc60*/  HMMA.16816.F32 R4, R4, R18, R8 ;  /* 0x000000120404723c */ /* 0x004fe20000001808 */
[----:B------:R-:W2:Y:S01]  /*1dc70*/  LDL.LU.64 R10, [R1+0x1528] ;  /* 0x00152800010a7983 */ /* 0x000ea20000300a00 */
[----:B------:R-:W2:Y:S02]  /*1dc80*/  LDL.LU.64 R8, [R1+0x1520] ;  /* 0x0015200001087983 */ /* 0x000ea40000300a00 */
[----:B------:R-:W-:Y:S02]  /*1dc90*/  IMAD.MOV.U32 R12, RZ, RZ, R18 ;  /* 0x000000ffff0c7224 */ /* 0x000fe400078e0012 */
[----:B------:R-:W-:Y:S02]  /*1dca0*/  IMAD.MOV.U32 R13, RZ, RZ, R19 ;  /* 0x000000ffff0d7224 */ /* 0x000fe400078e0013 */
[----:B------:R-:W2:Y:S01]  /*1dcb0*/  LDL.LU.64 R18, [R1+0x1518] ;  /* 0x0015180001127983 */ /* 0x000ea20000300a00 */
[----:B0-----:R-:W2:Y:S02]  /*1dcc0*/  LDL.LU.64 R16, [R1+0x1510] ;  /* 0x0015100001107983 */ /* 0x001ea40000300a00 */
[----:B------:R-:W-:-:S02]  /*1dcd0*/  IMAD.MOV.U32 R26, RZ, RZ, R2 ;  /* 0x000000ffff1a7224 */ /* 0x000fc400078e0002 */
[----:B------:R-:W-:-:S10]  /*1dce0*/  IMAD.MOV.U32 R27, RZ, RZ, R0 ;  /* 0x000000ffff1b7224 */ /* 0x000fd400078e0000 */
[----:B------:R0:W-:Y:S01]  /*1dcf0*/  STL.64 [R1+0x10], R4 ;  /* 0x0000100401007387 */ /* 0x0001e20000100a00 */
[----:B------:R-:W-:Y:S02]  /*1dd00*/  IMAD.MOV.U32 R3, RZ, RZ, R6 ;  /* 0x000000ffff037224 */ /* 0x000fe400078e0006 */
[----:B------:R-:W-:Y:S01]  /*1dd10*/  IMAD.MOV.U32 R2, RZ, RZ, R7 ;  /* 0x000000ffff027224 */ /* 0x000fe200078e0007 */
[----:B0-----:R-:W3:Y:S01]  /*1dd20*/  LDL.LU R4, [R1] ;  /* 0x0000000001047983 */ /* 0x001ee20000300800 */
[----:B------:R-:W3:Y:S02]  /*1dd30*/  LDL.LU R5, [R1+0x4] ;  /* 0x0000040001057983 */ /* 0x000ee40000300800 */
[----:B------:R-:W3:Y:S02]  /*1dd40*/  LDL.LU R6, [R1+0x8] ;  /* 0x0000080001067983 */ /* 0x000ee40000300800 */
[----:B------:R-:W3:Y:S01]  /*1dd50*/  LDL.LU R7, [R1+0xc] ;  /* 0x00000c0001077983 */ /* 0x000ee20000300800 */
[C---:B--2---:R-:W-:Y:S01]  /*1dd60*/  HMMA.16816.F32 R24, R16.reuse, R26, R8 ;  /* 0x0000001a1018723c */ /* 0x044fe20000001808 */
[----:B------:R-:W2:Y:S01]  /*1dd70*/  LDL.LU.64 R10, [R1+0x1508] ;  /* 0x00150800010a7983 */ /* 0x000ea20000300a00 */
[----:B------:R-:W4:Y:S11]  /*1dd80*/  LDL.LU.64 R8, [R1+0x1500] ;  /* 0x0015000001087983 */ /* 0x000f360000300a00 */
[----:B------:R-:W-:Y:S10]  /*1dd90*/  @!UPT UIADD3 URZ, URZ, URZ, URZ ;  /* 0x0000003f3f3ff290 */ /* 0x000ff4000fffe03f */
[----:B------:R-:W-:Y:S01]  /*1dda0*/  STL.64 [R1+0x20], R24 ;  /* 0x0000201801007387 */ /* 0x000fe20000100a00 */
[----:B------:R0:W-:Y:S02]  /*1ddb0*/  STL [R1+0x28], R26 ;  /* 0x0000281a01007387 */ /* 0x0001e40000100800 */
[----:B------:R-:W-:Y:S02]  /*1ddc0*/  IMAD.MOV.U32 R0, RZ, RZ, R27 ;  /* 0x000000ffff007224 */ /* 0x000fe400078e001b */
[----:B0-----:R-:W3:Y:S02]  /*1ddd0*/  LDL.LU.64 R26, [R1+0x14f8] ;  /* 0x0014f800011a7983 */ /* 0x001ee40000300a00 */
[C---:B---3--:R-:W-:Y:S11]  /*1dde0*/  HMMA.16816.F32 R24, R16.reuse, R26, R4 ;  /* 0x0000001a1018723c */ /* 0x048ff60000001804 */
        /* <DEDUP_REMOVED lines=9> */
[----:B------:R-:W3:Y:S01]  /*1de80*/  LDL.LU.64 R22, [R1+0x14e0] ;  /* 0x0014e00001167983 */ /* 0x000ee20000300a00 */
[----:B------:R-:W3:Y:S11]  /*1de90*/  LDL.LU.64 R20, [R1+0x14d8] ;  /* 0x0014d80001147983 */ /* 0x000ef60000300a00 */
[----:B------:R-:W-:Y:S10]  /*1dea0*/  @!UPT UIADD3 URZ, URZ, URZ, URZ ;  /* 0x0000003f3f3ff290 */ /* 0x000ff4000fffe03f */
[----:B------:R-:W-:Y:S01]  /*1deb0*/  STL.64 [R1+0x1450], R26 ;  /* 0x0014501a01007387 */ /* 0x000fe20000100a00 */
[----:B------:R0:W-:Y:S03]  /*1dec0*/  STL.64 [R1+0x1448], R24 ;  /* 0x0014481801007387 */ /* 0x0001e60000100a00 */
[----:B0-----:R-:W2:Y:S01]  /*1ded0*/  LDL.LU R24, [R1+0xe0] ;  /* 0x0000e00001187983 */ /* 0x001ea20000300800 */
[----:B------:R-:W2:Y:S02]  /*1dee0*/  LDL.LU R25, [R1+0xe4] ;  /* 0x0000e40001197983 */ /* 0x000ea40000300800 */
[----:B------:R-:W-:Y:S02]  /*1def0*/  IMAD.MOV.U32 R26, RZ, RZ, R12 ;  /* 0x000000ffff1a7224 */ /* 0x000fe400078e000c */
[----:B------:R-:W-:Y:S01]  /*1df00*/  IMAD.MOV.U32 R27, RZ, RZ, R13 ;  /* 0x000000ffff1b7224 */ /* 0x000fe200078e000d */
[----:B--2---:R0:W-:Y:S01]  /*1df10*/  STL.64 [R1+0x14b0], R24 ;  /* 0x0014b01801007387 */ /* 0x0041e20000100a00 */
[----:B------:R-:W2:Y:S02]  /*1df20*/  LDL.LU R12, [R1+0x14d0] ;  /* 0x0014d000010c7983 */ /* 0x000ea40000300800 */
[----:B------:R-:W4:Y:S03]  /*1df30*/  LDL.LU R13, [R1+0x14cc] ;  /* 0x0014cc00010d7983 */ /* 0x000f260000300800 */
[----:B---3--:R-:W-:Y:S11]  /*1df40*/  HMMA.16816.F32 R20, R16, R26, R20 ;  /* 0x0000001a1014723c */ /* 0x008ff60000001814 */
[----:B------:R-:W-:Y:S11]  /*1df50*/  @!UPT UIADD3 URZ, URZ, URZ, URZ ;  /* 0x0000003f3f3ff290 */ /* 0x000ff6000fffe03f */
[----:B------:R-:W-:Y:S01]  /*1df60*/  @!UPT UIADD3 URZ, URZ, URZ, URZ ;  /* 0x0000003f3f3ff290 */ /* 0x000fe2000fffe03f */
[----:B------:R-:W-:Y:S01]  /*1df70*/  STL.64 [R1+0x1460], R22 ;  /* 0x0014601601007387 */ /* 0x000fe20000100a00 */
[----:B------:R-:W-:Y:S02]  /*1df80*/  STL.64 [R1+0x1458], R20 ;  /* 0x0014581401007387 */ /* 0x000fe40000100a00 */
[----:B0-----:R-:W3:Y:S02]  /*1df90*/  LDL.LU R24, [R1+0x60] ;  /* 0x0000600001187983 */ /* 0x001ee40000300800 */
[----:B------:R-:W3:Y:S02]  /*1dfa0*/  LDL.LU R25, [R1+0x64] ;  /* 0x0000640001197983 */ /* 0x000ee40000300800 */
[----:B--2---:R-:W-:Y:S02]  /*1dfb0*/  IMAD.MOV.U32 R27, RZ, RZ, R12 ;  /* 0x000000ffff1b7224 */ /* 0x004fe400078e000c */
[----:B----4-:R-:W-:Y:S02]  /*1dfc0*/  IMAD.MOV.U32 R26, RZ, RZ, R13 ;  /* 0x000000ffff1a7224 */ /* 0x010fe400078e000d */
[----:B------:R-:W2:Y:S04]  /*1dfd0*/  LDL.LU.64 R12, [R1+0x100] ;  /* 0x00010000010c7983 */ /* 0x000ea80000300a00 */
[----:B--2---:R0:W-:Y:S04]  /*1dfe0*/  STL.64 [R1+0x1498], R12 ;  /* 0x0014980c01007387 */ /* 0x0041e80000100a00 */
[----:B0-----:R-:W2:Y:S01]  /*1dff0*/  LDL.LU R12, [R1+0x50] ;  /* 0x00005000010c7983 */ /* 0x001ea20000300800 */
[----:B------:R-:W-:-:S02]  /*1e000*/  IMAD.MOV.U32 R13, RZ, RZ, R28 ;  /* 0x000000ffff0d7224 */ /* 0x000fc400078e001c */
[----:B------:R-:W4:Y:S02]  /*1e010*/  LDL.LU R28, [R1+0x14c8] ;  /* 0x0014c800011c7983 */ /* 0x000f240000300800 */
[----:B------:R0:W-:Y:S02]  /*1e020*/  STL.64 [R1+0x14a8], R14 ;  /* 0x0014a80e01007387 */ /* 0x0001e40000100a00 */
[----:B------:R-:W-:Y:S02]  /*1e030*/  IMAD.MOV.U32 R22, RZ, RZ, R5 ;  /* 0x000000ffff167224 */ /* 0x000fe400078e0005 */
[----:B------:R-:W-:Y:S02]  /*1e040*/  IMAD.MOV.U32 R23, RZ, RZ, R4 ;  /* 0x000000ffff177224 */ /* 0x000fe400078e0004 */
[----:B------:R-:W-:Y:S02]  /*1e050*/  IMAD.MOV.U32 R20, RZ, RZ, R7 ;  /* 0x000000ffff147224 */ /* 0x000fe400078e0007 */
[----:B------:R-:W-:-:S02]  /*1e060*/  IMAD.MOV.U32 R21, RZ, RZ, R6 ;  /* 0x000000ffff157224 */ /* 0x000fc400078e0006 */
[----:B0-----:R-:W-:Y:S02]  /*1e070*/  IMAD.MOV.U32 R14, RZ, RZ, R10 ;  /* 0x000000ffff0e7224 */ /* 0x001fe400078e000a */
[----:B------:R-:W-:Y:S01]  /*1e080*/  IMAD.MOV.U32 R15, RZ, RZ, R11 ;  /* 0x000000ffff0f7224 */ /* 0x000fe200078e000b */
[----:B--2---:R0:W-:Y:S04]  /*1e090*/  STL.64 [R1+0x14a0], R12 ;  /* 0x0014a00c01007387 */ /* 0x0041e80000100a00 */
[----:B----4-:R-:W1:Y:S04]  /*1e0a0*/  LDSM.16.MT88.4 R4, [R28+0x9000] ;  /* 0x009000001c04783b */ /* 0x010e680000004200 */
[----:B------:R-:W2:Y:S01]  /*1e0b0*/  LDSM.16.MT88.4 R16, [R28+0x9080] ;  /* 0x009080001c10783b */ /* 0x000ea20000004200 */
[----:B0-----:R-:W-:-:S02]  /*1e0c0*/  IMAD.MOV.U32 R12, RZ, RZ, R8 ;  /* 0x000000ffff0c7224 */ /* 0x001fc400078e0008 */
[----:B------:R-:W-:Y:S01]  /*1e0d0*/  IMAD.MOV.U32 R13, RZ, RZ, R9 ;  /* 0x000000ffff0d7224 */ /* 0x000fe200078e0009 */
[----:B------:R-:W3:Y:S01]  /*1e0e0*/  LDL.LU R8, [R1+0x14c4] ;  /* 0x0014c40001087983 */ /* 0x000ee20000300800 */
[----:B------:R-:W3:Y:S02]  /*1e0f0*/  LDL.LU R9, [R1+0x14c0] ;  /* 0x0014c00001097983 */ /* 0x000ee40000300800 */
[----:B------:R-:W3:Y:S02]  /*1e100*/  LDL.LU R10, [R1+0x14bc] ;  /* 0x0014bc00010a7983 */ /* 0x000ee40000300800 */
[----:B------:R-:W3:Y:S01]  /*1e110*/  LDL.LU R11, [R1+0x14b8] ;  /* 0x0014b800010b7983 */ /* 0x000ee20000300800 */
[----:B------:R-:W-:Y:S01]  /*1e120*/  STL.64 [R1+0x1470], R22 ;  /* 0x0014701601007387 */ /* 0x000fe20000100a00 */
[----:B------:R0:W-:Y:S03]  /*1e130*/  STL.64 [R1+0x1468], R20 ;  /* 0x0014681401007387 */ /* 0x0001e60000100a00 */
[----:B0-----:R-:W3:Y:S01]  /*1e140*/  LDL.LU R20, [R1+0x80] ;  /* 0x0000800001147983 */ /* 0x001ee20000300800 */
[----:B------:R-:W3:Y:S02]  /*1e150*/  LDL.LU R21, [R1+0x84] ;  /* 0x0000840001157983 */ /* 0x000ee40000300800 */
[----:B------:R-:W-:Y:S01]  /*1e160*/  STL [R1+0x1480], R29 ;  /* 0x0014801d01007387 */ /* 0x000fe20000100800 */
[----:B-1----:R-:W-:Y:S01]  /*1e170*/  STL [R1+0x1434], R4 ;  /* 0x0014340401007387 */ /* 0x002fe20000100800 */
[----:B------:R0:W-:Y:S02]  /*1e180*/  STL [R1+0x1430], R5 ;  /* 0x0014300501007387 */ /* 0x0001e40000100800 */
[----:B------:R-:W-:Y:S02]  /*1e190*/  STL [R1+0x142c], R6 ;  /* 0x00142c0601007387 */ /* 0x000fe40000100800 */
[----:B------:R-:W-:Y:S01]  /*1e1a0*/  STL [R1+0x1428], R7 ;  /* 0x0014280701007387 */ /* 0x000fe20000100800 */
[----:B0-----:R-:W4:Y:S01]  /*1e1b0*/  LDL.LU.64 R4, [R1+0xf0] ;  /* 0x0000f00001047983 */ /* 0x001f220000300a00 */
[----:B------:R-:W-:Y:S02]  /*1e1c0*/  STL [R1+0x1440], R28 ;  /* 0x0014401c01007387 */ /* 0x000fe40000100800 */
[----:B--2---:R-:W-:Y:S02]  /*1e1d0*/  STL.64 [R1+0x13f8], R18 ;  /* 0x0013f81201007387 */ /* 0x004fe40000100a00 */
[----:B------:R0:W-:Y:S02]  /*1e1e0*/  STL.64 [R1+0x13f0], R16 ;  /* 0x0013f01001007387 */ /* 0x0001e40000100a00 */
[----:B0-----:R-:W2:Y:S01]  /*1e1f0*/  LDL.LU R16, [R1+0x10] ;  /* 0x0000100001107983 */ /* 0x001ea20000300800 */
[----:B------:R-:W2:Y:S01]  /*1e200*/  LDL.LU R17, [R1+0x14] ;  /* 0x0000140001117983 */ /* 0x000ea20000300800 */
[C---:B---3--:R-:W-:Y:S11]  /*1e210*/  HMMA.16816.F32 R24, R8.reuse, R20, R24 ;  /* 0x000000140818723c */ /* 0x048ff60000001818 */
[----:B------:R-:W-:Y:S11]  /*1e220*/  @!UPT UIADD3 URZ, URZ, URZ, URZ ;  /* 0x0000003f3f3ff290 */ /* 0x000ff6000fffe03f */
[----:B------:R-:W-:Y:S01]  /*1e230*/  @!UPT UIADD3 URZ, URZ, URZ, URZ ;  /* 0x0000003f3f3ff290 */ /* 0x000fe2000fffe03f */
[----:B------:R0:W-:Y:S01]  /*1e240*/  STL.64 [R1+0x60], R24 ;  /* 0x0000601801007387 */ /* 0x0001e20000100a00 */
[----:B------:R-:W-:Y:S03]  /*1e250*/  STL.64 [R1+0x68], R26 ;  /* 0x0000681a01007387 */ /* 0x000fe60000100a00 */
[----:B0-----:R-:W3:Y:S01]  /*1e260*/  LDL.LU.64 R24, [R1+0x14b0] ;  /* 0x0014b00001187983 */ /* 0x001ee20000300a00 */
[----:B------:R-:W-:Y:S02]  /*1e270*/  IMAD.MOV.U32 R18, RZ, RZ, R3 ;  /* 0x000000ffff127224 */ /* 0x000fe400078e0003 */
[----:B------:R-:W-:Y:S01]  /*1e280*/  IMAD.MOV.U32 R19, RZ, RZ, R2 ;  /* 0x000000ffff137224 */ /* 0x000fe200078e0002 */
[----:B---3--:R-:W-:Y:S11]  /*1e290*/  HMMA.16816.F32 R12, R8, R24, R12 ;  /* 0x00000018080c723c */ /* 0x008ff6000000180c */
        /* <DEDUP_REMOVED lines=8> */
[----:B------:R0:W-:Y:S02]  /*1e320*/  STL.64 [R1+0x1478], R24 ;  /* 0x0014781801007387 */ /* 0x0001e40000100a00 */
[----:B------:R-:W-:-:S02]  /*1e330*/  IMAD.MOV.U32 R27, RZ, RZ, R0 ;  /* 0x000000ffff1b7224 */ /* 0x000fc400078e0000 */
[----:B----4-:R-:W-:Y:S02]  /*1e340*/  IMAD.MOV.U32 R22, RZ, RZ, R4 ;  /* 0x000000ffff167224 */ /* 0x010fe400078e0004 */
[----:B------:R-:W-:Y:S01]  /*1e350*/  IMAD.MOV.U32 R0, RZ, RZ, R5 ;  /* 0x000000ffff007224 */ /* 0x000fe200078e0005 */
[----:B0-----:R-:W4:Y:S01]  /*1e360*/  LDL.LU R24, [R1+0x20] ;  /* 0x0000200001187983 */ /* 0x001f220000300800 */
[----:B------:R-:W4:Y:S02]  /*1e370*/  LDL.LU R25, [R1+0x24] ;  /* 0x0000240001197983 */ /* 0x000f240000300800 */
[----:B------:R-:W4:Y:S01]  /*1e380*/  LDL.LU R26, [R1+0x28] ;  /* 0x00002800011a7983 */ /* 0x000f220000300800 */
[C---:B---3--:R-:W-:Y:S11]  /*1e390*/  HMMA.16816.F32 R12, R8.reuse, R4, R12 ;  /* 0x00000004080c723c */ /* 0x048ff6000000180c */
[----:B------:R-:W-:Y:S11]  /*1e3a0*/  @!UPT UIADD3 URZ, URZ, URZ, URZ ;  /* 0x0000003f3f3ff290 */ /* 0x000ff6000fffe03f */
[----:B------:R-:W-:Y:S02]  /*1e3b0*/  @!UPT UIADD3 URZ, URZ, URZ, URZ ;  /* 0x0000003f3f3ff290 */ /* 0x000fe4000fffe03f */
[----:B------:R-:W-:Y:S02]  /*1e3c0*/  IMAD.MOV.U32 R4, RZ, RZ, R12 ;  /* 0x000000ffff047224 */ /* 0x000fe400078e000c */
[----:B------:R-:W-:Y:S02]  /*1e3d0*/  IMAD.MOV.U32 R5, RZ, RZ, R13 ;  /* 0x000000ffff057224 */ /* 0x000fe400078e000d */
[----:B------:R-:W2:Y:S01]  /*1e3e0*/  LDL.LU.64 R12, [R1+0x1498] ;  /* 0x00149800010c7983 */ /* 0x000ea20000300a00 */
[----:B------:R-:W-:Y:S02]  /*1e3f0*/  IMAD.MOV.U32 R6, RZ, RZ, R14 ;  /* 0x000000ffff067224 */ /* 0x000fe400078e000e */
[----:B------:R-:W-:Y:S02]  /*1e400*/  IMAD.MOV.U32 R7, RZ, RZ, R15 ;  /* 0x000000ffff077224 */ /* 0x000fe400078e000f */
[----:B------:R-:W4:Y:S01]  /*1e410*/  LDL.LU.64 R14, [R1+0x1490] ;  /* 0x00149000010e7983 */ /* 0x000f220000300a00 */
[----:B--2---:R-:W-:Y:S01]  /*1e420*/  HMMA.16816.F32 R16, R8, R12, R16 ;  /* 0x0000000c0810723c */ /* 0x004fe20000001810 */
[----:B------:R-:W-:-:S02]  /*1e430*/  IMAD.MOV.U32 R29, RZ, RZ, R12 ;  /* 0x000000ffff1d7224 */ /* 0x000fc400078e000c */
[----:B------:R-:W-:Y:S02]  /*1e440*/  IMAD.MOV.U32 R23, RZ, RZ, R13 ;  /* 0x000000ffff177224 */ /* 0x000fe400078e000d */
[----:B------:R-:W4:Y:S02]  /*1e450*/  LDL.LU.64 R12, [R1+0x1488] ;  /* 0x00148800010c7983 */ /* 0x000f240000300a00 */
[----:B------:R-:W-:Y:S02]  /*1e460*/  IMAD.MOV.U32 R8, RZ, RZ, R29 ;  /* 0x000000ffff087224 */ /* 0x000fe400078e001d */
[----:B------:R-:W2:Y:S01]  /*1e470*/  LDL.LU R29, [R1+0x1480] ;  /* 0x00148000011d7983 */ /* 0x000ea20000300800 */
[----:B------:R-:W-:Y:S11]  /*1e480*/  IMAD.MOV.U32 R9, RZ, RZ, R23 ;  /* 0x000000ffff097224 */ /* 0x000ff600078e0017 */
[----:B------:R-:W-:Y:S02]  /*1e490*/  @!UPT UIADD3 URZ, URZ, URZ, URZ ;  /* 0x0000003f3f3ff290 */ /* 0x000fe4000fffe03f */
[----:B------:R-:W-:Y:S01]  /*1e4a0*/  STL.64 [R1+0x1418], R18 ;  /* 0x0014181201007387 */ /* 0x000fe20000100a00 */
[----:B------:R0:W-:Y:S02]  /*1e4b0*/  STL.64 [R1+0x1410], R16 ;  /* 0x0014101001007387 */ /* 0x0001e40000100a00 */
[----:B0-----:R-:W-:Y:S02]  /*1e4c0*/  IMAD.MOV.U32 R16, RZ, RZ, R22 ;  /* 0x000000ffff107224 */ /* 0x001fe400078e0016 */
[C---:B----4-:R-:W-:Y:S01]  /*1e4d0*/  HMMA.16816.F32 R20, R12.reuse, R20, R24 ;  /* 0x000000140c14723c */ /* 0x050fe20000001818 */
[----:B------:R-:W3:Y:S11]  /*1e4e0*/  LDL.LU.64 R24, [R1+0x1478] ;  /* 0x0014780001187983 */ /* 0x000ef60000300a00 */
[----:B------:R-:W-:Y:S11]  /*1e4f0*/  @!UPT UIADD3 URZ, URZ, URZ, URZ ;  /* 0x0000003f3f3ff290 */ /* 0x000ff6000fffe03f */
[----:B------:R-:W-:Y:S01]  /*1e500*/  STL.64 [R1+0x30], R20 ;  /* 0x0000301401007387 */ /* 0x000fe20000100a00 */
[----:B------:R0:W-:Y:S03]  /*1e510*/  STL.64 [R1+0x38], R22 ;  /* 0x0000381601007387 */ /* 0x0001e60000100a00 */
[----:B0-----:R-:W3:Y:S01]  /*1e520*/  LDL.LU.64 R22, [R1+0x1470] ;  /* 0x0014700001167983 */ /* 0x001ee20000300a00 */
[----:B------:R-:W3:Y:S02]  /*1e530*/  LDL.LU.64 R20, [R1+0x1468] ;  /* 0x0014680001147983 */ /* 0x000ee40000300a00 */
[----:B------:R-:W-:Y:S01]  /*1e540*/  IMAD.MOV.U32 R17, RZ, RZ, R0 ;  /* 0x000000ffff117224 */ /* 0x000fe200078e0000 */
[C---:B---3--:R-:W-:Y:S01]  /*1e550*/  HMMA.16816.F32 R24, R12.reuse, R24, R20 ;  /* 0x000000180c18723c */ /* 0x048fe20000001814 */
[----:B------:R-:W3:Y:S01]  /*1e560*/  LDL.LU.64 R22, [R1+0x1460] ;  /* 0x0014600001167983 */ /* 0x000ee20000300a00 */
[----:B------:R-:W3:Y:S11]  /*1e570*/  LDL.LU.64 R20, [R1+0x1458] ;  /* 0x0014580001147983 */ /* 0x000ef60000300a00 */
[----:B------:R-:W-:Y:S10]  /*1e580*/  @!UPT UIADD3 URZ, URZ, URZ, URZ ;  /* 0x0000003f3f3ff290 */ /* 0x000ff4000fffe03f */
[----:B------:R-:W-:Y:S01]  /*1e590*/  STL.64 [R1], R24 ;  /* 0x0000001801007387 */ /* 0x000fe20000100a00 */
[----:B------:R0:W-:Y:S02]  /*1e5a0*/  STL [R1+0x8], R26 ;  /* 0x0000081a01007387 */ /* 0x0001e40000100800 */
[----:B------:R-:W-:Y:S02]  /*1e5b0*/  IMAD.MOV.U32 R0, RZ, RZ, R27 ;  /* 0x000000ffff007224 */ /* 0x000fe400078e001b */
[----:B0-----:R-:W4:Y:S01]  /*1e5c0*/  LDL.LU.64 R26, [R1+0x1450] ;  /* 0x00145000011a7983 */ /* 0x001f220000300a00 */
[----:B------:R-:W4:Y:S01]  /*1e5d0*/  LDL.LU.64 R24, [R1+0x1448] ;  /* 0x0014480001187983 */ /* 0x000f220000300a00 */
[C---:B---3--:R-:W-:Y:S08]  /*1e5e0*/  HMMA.16816.F32 R20, R12.reuse, R8, R20 ;  /* 0x000000080c14723c */ /* 0x048ff00000001814 */
[----:B----4-:R-:W-:Y:S11]  /*1e5f0*/  HMMA.16816.F32 R24, R12, R16, R24 ;  /* 0x000000100c18723c */ /* 0x010ff60000001818 */
[----:B------:R-:W-:Y:S11]  /*1e600*/  @!UPT UIADD3 URZ, URZ, URZ, URZ ;  /* 0x0000003f3f3ff290 */ /* 0x000ff6000fffe03f */
[----:B------:R-:W-:Y:S01]  /*1e610*/  @!UPT UIADD3 URZ, URZ, URZ, URZ ;  /* 0x0000003f3f3ff290 */ /* 0x000fe2000fffe03f */
[----:B------:R0:W-:Y:S01]  /*1e620*/  STL.64 [R1+0x13d0], R26 ;  /* 0x0013d01a01007387 */ /* 0x0001e20000100a00 */
[----:B------:R-:W-:Y:S03]  /*1e630*/  STL.64 [R1+0x13c8], R24 ;  /* 0x0013c81801007387 */ /* 0x000fe60000100a00 */
[----:B0-----:R-:W3:Y:S01]  /*1e640*/  LDL.LU R26, [R1+0xe8] ;  /* 0x0000e800011a7983 */ /* 0x001ee20000300800 */
[----:B------:R-:W3:Y:S02]  /*1e650*/  LDL.LU R27, [R1+0xec] ;  /* 0x0000ec00011b7983 */ /* 0x000ee40000300800 */
[----:B------:R0:W-:Y:S02]  /*1e660*/  STL.64 [R1+0x13c0], R22 ;  /* 0x0013c01601007387 */ /* 0x0001e40000100a00 */
[----:B------:R1:W-:Y:S01]  /*1e670*/  STL.64 [R1+0x13b8], R20 ;  /* 0x0013b81401007387 */ /* 0x0003e20000100a00 */
[----:B0-----:R-:W4:Y:S01]  /*1e680*/  LDL.LU R22, [R1+0xf8] ;  /* 0x0000f80001167983 */ /* 0x001f220000300800 */
[----:B------:R-:W4:Y:S02]  /*1e690*/  LDL.LU R23, [R1+0xfc] ;  /* 0x0000fc0001177983 */ /* 0x000f240000300800 */
[----:B-1----:R-:W-:Y:S01]  /*1e6a0*/  IMAD.MOV.U32 R21, RZ, RZ, R28 ;  /* 0x000000ffff157224 */ /* 0x002fe200078e001c */
[----:B----4-:R0:W-:Y:S01]  /*1e6b0*/  STL.64 [R1+0x1420], R22 ;  /* 0x0014201601007387 */ /* 0x0101e20000100a00 */
[----:B------:R-:W3:Y:S02]  /*1e6c0*/  LDL.LU R20, [R1+0x40] ;  /* 0x0000400001147983 */ /* 0x000ee40000300800 */
[----:B------:R-:W4:Y:S02]  /*1e6d0*/  LDL.LU R28, [R1+0x1440] ;  /* 0x00144000011c7983 */ /* 0x000f240000300800 */
[----:B0-----:R-:W-:-:S02]  /*1e6e0*/  IMAD.MOV.U32 R22, RZ, RZ, R3 ;  /* 0x000000ffff167224 */ /* 0x001fc400078e0003 */
[----:B------:R-:W-:Y:S01]  /*1e6f0*/  IMAD.MOV.U32 R23, RZ, RZ, R2 ;  /* 0x000000ffff177224 */ /* 0x000fe200078e0002 */
[----:B------:R-:W2:Y:S01]  /*1e700*/  LDL.LU R3, [R1+0x143c] ;  /* 0x00143c0001037983 */ /* 0x000ea20000300800 */
[----:B------:R-:W2:Y:S02]  /*1e710*/  LDL.LU R2, [R1+0x1438] ;  /* 0x0014380001027983 */ /* 0x000ea40000300800 */
[----:B------:R-:W-:Y:S02]  /*1e720*/  IMAD.MOV.U32 R16, RZ, RZ, R4 ;  /* 0x000000ffff107224 */ /* 0x000fe400078e0004 */
[----:B------:R-:W-:Y:S01]  /*1e730*/  IMAD.MOV.U32 R17, RZ, RZ, R5 ;  /* 0x000000ffff117224 */ /* 0x000fe200078e0005 */
[----:B------:R-:W3:Y:S01]  /*1e740*/  LDL.LU R4, [R1+0x1434] ;  /* 0x0014340001047983 */ /* 0x000ee20000300800 */
[----:B------:R-:W3:Y:S02]  /*1e750*/  LDL.LU R5, [R1+0x1430] ;  /* 0x0014300001057983 */ /* 0x000ee40000300800 */
[----:B------:R-:W-:-:S02]  /*1e760*/  IMAD.MOV.U32 R18, RZ, RZ, R6 ;  /* 0x000000ffff127224 */ /* 0x000fc400078e0006 */
[----:B------:R-:W-:Y:S01]  /*1e770*/  IMAD.MOV.U32 R19, RZ, RZ, R7 ;  /* 0x000000ffff137224 */ /* 0x000fe200078e0007 */
[----:B------:R-:W3:Y:S01]  /*1e780*/  LDL.LU R6, [R1+0x142c] ;  /* 0x00142c0001067983 */ /* 0x000ee20000300800 */
[----:B------:R-:W3:Y:S03]  /*1e790*/  LDL.LU R7, [R1+0x1428] ;  /* 0x0014280001077983 */ /* 0x000ee60000300800 */
[----:B----4-:R-:W0:Y:S01]  /*1e7a0*/  LDSM.16.MT88.4 R8, [R28+0xa000] ;  /* 0x00a000001c08783b */ /* 0x010e220000004200 */
[----:B--2---:R-:W-:-:S04]  /*1e7b0*/  LOP3.LUT R25, R3, 0x30, R2, 0x78, !PT ;  /* 0x0000003003197812 */ /* 0x004fc800078e7802 */
[----:B------:R-:W-:-:S05]  /*1e7c0*/  LOP3.LUT R25, R25, 0x40, RZ, 0x3c, !PT ;  /* 0x0000004019197812 */ /* 0x000fca00078e3cff */
[----:B------:R-:W1:Y:S04]  /*1e7d0*/  LDSM.16.M88.4 R12, [R25+0x10100] ;  /* 0x01010000190c783b */ /* 0x000e680000000200 */
[----:B0-----:R-:W-:Y:S01]  /*1e7e0*/  STL [R1+0x13a4], R8 ;  /* 0x0013a40801007387 */ /* 0x001fe20000100800 */
[----:B------:R-:W-:Y:S02]  /*1e7f0*/  STL [R1+0x13a0], R9 ;  /* 0x0013a00901007387 */ /* 0x000fe40000100800 */
[----:B------:R-:W-:Y:S02]  /*1e800*/  STL [R1+0x139c], R10 ;  /* 0x00139c0a01007387 */ /* 0x000fe40000100800 */
[----:B------:R0:W-:Y:S02]  /*1e810*/  STL [R1+0x1398], R11 ;  /* 0x0013980b01007387 */ /* 0x0001e40000100800 */
[----:B0-----:R-:W2:Y:S01]  /*1e820*/  LDL.LU.64 R10, [R1+0x88] ;  /* 0x00008800010a7983 */ /* 0x001ea20000300a00 */
[----:B-1----:R-:W-:-:S03]  /*1e830*/  IMAD.MOV.U32 R3, RZ, RZ, R12 ;  /* 0x000000ffff037224 */ /* 0x002fc600078e000c */
[----:B------:R-:W-:Y:S01]  /*1e840*/  STL.64 [R1+0xa8], R14 ;  /* 0x0000a80e01007387 */ /* 0x000fe20000100a00 */
[----:B------:R-:W-:Y:S02]  /*1e850*/  IMAD.MOV.U32 R2, RZ, RZ, R13 ;  /* 0x000000ffff027224 */ /* 0x000fe400078e000d */
[----:B------:R-:W0:Y:S03]  /*1e860*/  LDSM.16.M88.4 R12, [R25+0x11100] ;  /* 0x01110000190c783b */ /* 0x000e260000000200 */
[----:B------:R-:W-:Y:S01]  /*1e870*/  STL [R1+0x13ac], R2 ;  /* 0x0013ac0201007387 */ /* 0x000fe20000100800 */
[----:B------:R-:W-:Y:S03]  /*1e880*/  STL [R1+0x13a8], R3 ;  /* 0x0013a80301007387 */ /* 0x000fe60000100800 */
        /* <DEDUP_REMOVED lines=16> */
[C---:B---3--:R-:W-:Y:S08]  /*1e990*/  HMMA.16816.F32 R20, R4.reuse, R26, R20 ;  /* 0x0000001a0414723c */ /* 0x048ff00000001814 */
[----:B--2---:R-:W-:Y:S11]  /*1e9a0*/  HMMA.16816.F32 R12, R4, R10, R12 ;  /* 0x0000000a040c723c */ /* 0x004ff6000000180c */
[----:B------:R-:W-:Y:S11]  /*1e9b0*/  @!UPT UIADD3 URZ, URZ, URZ, URZ ;  /* 0x0000003f3f3ff290 */ /* 0x000ff6000fffe03f */
[----:B------:R-:W-:Y:S01]  /*1e9c0*/  @!UPT UIADD3 URZ, URZ, URZ, URZ ;  /* 0x0000003f3f3ff290 */ /* 0x000fe2000fffe03f */
[----:B------:R0:W-:Y:S01]  /*1e9d0*/  STL.64 [R1+0x60], R12 ;  /* 0x0000600c01007387 */ /* 0x0001e20000100a00 */
[----:B------:R-:W-:Y:S02]  /*1e9e0*/  STL.64 [R1+0x68], R14 ;  /* 0x0000680e01007387 */ /* 0x000fe40000100a00 */
[----:B------:R-:W-:Y:S02]  /*1e9f0*/  STL [R1+0x13b4], R29 ;  /* 0x0013b41d01007387 */ /* 0x000fe40000100800 */
[----:B0-----:R-:W-:Y:S02]  /*1ea00*/  IMAD.MOV.U32 R13, RZ, RZ, R22 ;  /* 0x000000ffff0d7224 */ /* 0x001fe400078e0016 */
[----:B------:R-:W-:Y:S02]  /*1ea10*/  IMAD.MOV.U32 R12, RZ, RZ, R23 ;  /* 0x000000ffff0c7224 */ /* 0x000fe400078e0017 */
[----:B------:R-:W2:Y:S03]  /*1ea20*/  LDL.LU.64 R22, [R1+0x1420] ;  /* 0x0014200001167983 */ /* 0x000ea60000300a00 */
[----:B------:R0:W-:Y:S02]  /*1ea30*/  STL.64 [R1+0x13e8], R12 ;  /* 0x0013e80c01007387 */ /* 0x0001e40000100a00 */
[----:B0-----:R-:W3:Y:S01]  /*1ea40*/  LDL.LU R12, [R1+0x30] ;  /* 0x00003000010c7983 */ /* 0x001ee20000300800 */
[----:B------:R-:W3:Y:S02]  /*1ea50*/  LDL.LU R13, [R1+0x34] ;  /* 0x00003400010d7983 */ /* 0x000ee40000300800 */
[----:B------:R-:W4:Y:S02]  /*1ea60*/  LDL.LU R14, [R1+0x38] ;  /* 0x00003800010e7983 */ /* 0x000f240000300800 */
[----:B------:R-:W4:Y:S02]  /*1ea70*/  LDL.LU R15, [R1+0x3c] ;  /* 0x00003c00010f7983 */ /* 0x000f240000300800 */
[----:B------:R-:W-:-:S02]  /*1ea80*/  IMAD.MOV.U32 R3, RZ, RZ, R10 ;  /* 0x000000ffff037224 */ /* 0x000fc400078e000a */
[----:B------:R-:W-:Y:S01]  /*1ea90*/  IMAD.MOV.U32 R2, RZ, RZ, R11 ;  /* 0x000000ffff027224 */ /* 0x000fe200078e000b */
[----:B--2---:R-:W-:Y:S01]  /*1eaa0*/  HMMA.16816.F32 R16, R4, R22, R16 ;  /* 0x000000160410723c */ /* 0x004fe20000001810 */
[----:B----4-:R0:W-:Y:S01]  /*1eab0*/  STL.64 [R1+0x1408], R14 ;  /* 0x0014080e01007387 */ /* 0x0101e20000100a00 */
[----:B---3--:R-:W-:Y:S11]  /*1eac0*/  STL.64 [R1+0x1400], R12 ;  /* 0x0014000c01007387 */ /* 0x008ff60000100a00 */
[----:B------:R-:W-:Y:S11]  /*1ead0*/  @!UPT UIADD3 URZ, URZ, URZ, URZ ;  /* 0x0000003f3f3ff290 */ /* 0x000ff6000fffe03f */
[----:B------:R-:W-:Y:S02]  /*1eae0*/  IMAD.MOV.U32 R8, RZ, RZ, R18 ;  /* 0x000000ffff087224 */ /* 0x000fe400078e0012 */
[----:B------:R-:W-:Y:S01]  /*1eaf0*/  IMAD.MOV.U32 R9, RZ, RZ, R19 ;  /* 0x000000ffff097224 */ /* 0x000fe200078e0013 */
[----:B0-----:R-:W2:Y:S01]  /*1eb00*/  LDL.LU.64 R14, [R1+0x108] ;  /* 0x00010800010e7983 */ /* 0x001ea20000300a00 */
[----:B------:R0:W-:Y:S02]  /*1eb10*/  STL.64 [R1+0x13e0], R26 ;  /* 0x0013e01a01007387 */ /* 0x0001e40000100a00 */
[----:B------:R-:W2:Y:S02]  /*1eb20*/  LDL.LU.64 R18, [R1+0x1418] ;  /* 0x0014180001127983 */ /* 0x000ea40000300a00 */
[----:B0-----:R-:W-:Y:S02]  /*1eb30*/  IMAD.MOV.U32 R26, RZ, RZ, R3 ;  /* 0x000000ffff1a7224 */ /* 0x001fe400078e0003 */
[----:B------:R-:W-:-:S02]  /*1eb40*/  IMAD.MOV.U32 R27, RZ, RZ, R2 ;  /* 0x000000ffff1b7224 */ /* 0x000fc400078e0002 */
[----:B------:R-:W-:Y:S02]  /*1eb50*/  IMAD.MOV.U32 R2, RZ, RZ, R16 ;  /* 0x000000ffff027224 */ /* 0x000fe400078e0010 */
[----:B------:R-:W-:Y:S02]  /*1eb60*/  IMAD.MOV.U32 R3, RZ, RZ, R17 ;  /* 0x000000ffff037224 */ /* 0x000fe400078e0011 */
[----:B------:R-:W2:Y:S01]  /*1eb70*/  LDL.LU.64 R16, [R1+0x1410] ;  /* 0x0014100001107983 */ /* 0x000ea20000300a00 */
[----:B------:R-:W-:Y:S02]  /*1eb80*/  IMAD.MOV.U32 R10, RZ, RZ, R20 ;  /* 0x000000ffff0a7224 */ /* 0x000fe400078e0014 */
[----:B------:R0:W-:Y:S02]  /*1eb90*/  STL.64 [R1+0x13d8], R22 ;  /* 0x0013d81601007387 */ /* 0x0001e40000100a00 */
[----:B------:R-:W-:Y:S01]  /*1eba0*/  IMAD.MOV.U32 R11, RZ, RZ, R21 ;  /* 0x000000ffff0b7224 */ /* 0x000fe200078e0015 */
[----:B------:R-:W3:Y:S01]  /*1ebb0*/  LDL.LU R20, [R1] ;  /* 0x0000000001147983 */ /* 0x000ee20000300800 */
[----:B------:R-:W3:Y:S03]  /*1ebc0*/  LDL.LU R21, [R1+0x4] ;  /* 0x0000040001157983 */ /* 0x000ee60000300800 */
[----:B0-----:R-:W3:Y:S01]  /*1ebd0*/  LDL.LU R22, [R1+0x8] ;  /* 0x0000080001167983 */ /* 0x001ee20000300800 */
[----:B--2---:R-:W-:Y:S01]  /*1ebe0*/  HMMA.16816.F32 R16, R4, R14, R16 ;  /* 0x0000000e0410723c */ /* 0x004fe20000001810 */
[----:B------:R-:W-:-:S02]  /*1ebf0*/  IMAD.MOV.U32 R29, RZ, RZ, R14 ;  /* 0x000000ffff1d7224 */ /* 0x000fc400078e000e */
[----:B------:R-:W-:Y:S02]  /*1ec00*/  IMAD.MOV.U32 R28, RZ, RZ, R15 ;  /* 0x000000ffff1c7224 */ /* 0x000fe400078e000f */
[----:B------:R-:W2:Y:S01]  /*1ec10*/  LDL.LU.64 R14, [R1+0x1408] ;  /* 0x00140800010e7983 */ /* 0x000ea20000300a00 */
[----:B------:R-:W2:Y:S11]  /*1ec20*/  LDL.LU.64 R12, [R1+0x1400] ;  /* 0x00140000010c7983 */ /* 0x000eb60000300a00 */
[----:B------:R-:W-:Y:S07]  /*1ec30*/  @!UPT UIADD3 URZ, URZ, URZ, URZ ;  /* 0x0000003f3f3ff290 */ /* 0x000fee000fffe03f */
[----:B------:R-:W-:Y:S02]  /*1ec40*/  IMAD.MOV.U32 R5, RZ, RZ, R18 ;  /* 0x000000ffff057224 */ /* 0x000fe400078e0012 */
[----:B------:R-:W-:Y:S02]  /*1ec50*/  IMAD.MOV.U32 R4, RZ, RZ, R19 ;  /* 0x000000ffff047224 */ /* 0x000fe400078e0013 */
[----:B------:R-:W-:Y:S02]  /*1ec60*/  IMAD.MOV.U32 R7, RZ, RZ, R16 ;  /* 0x000000ffff077224 */ /* 0x000fe400078e0010 */
[----:B------:R-:W-:Y:S01]  /*1ec70*/  IMAD.MOV.U32 R6, RZ, RZ, R17 ;  /* 0x000000ffff067224 */ /* 0x000fe200078e0011 */
[----:B------:R-:W2:Y:S01]  /*1ec80*/  LDL.LU.64 R18, [R1+0x13f8] ;  /* 0x0013f80001127983 */ /* 0x000ea20000300a00 */
[----:B------:R-:W2:Y:S02]  /*1ec90*/  LDL.LU.64 R16, [R1+0x13f0] ;  /* 0x0013f00001107983 */ /* 0x000ea40000300a00 */
[----:B--2---:R-:W-:Y:S01]  /*1eca0*/  HMMA.16816.F32 R24, R16, R26, R12 ;  /* 0x0000001a1018723c */ /* 0x004fe2000000180c */
[----:B------:R-:W2:Y:S11]  /*1ecb0*/  LDL.LU.64 R12, [R1+0x13e8] ;  /* 0x0013e800010c7983 */ /* 0x000eb60000300a00 */
[----:B------:R-:W-:Y:S11]  /*1ecc0*/  @!UPT UIADD3 URZ, URZ, URZ, URZ ;  /* 0x0000003f3f3ff290 */ /* 0x000ff6000fffe03f */
[----:B------:R3:W-:Y:S01]  /*1ecd0*/  STL.64 [R1+0x30], R24 ;  /* 0x0000301801007387 */ /* 0x0007e20000100a00 */
[----:B------:R-:W-:Y:S02]  /*1ece0*/  IMAD.MOV.U32 R15, RZ, RZ, R26 ;  /* 0x000000ffff0f7224 */ /* 0x000fe400078e001a */
[----:B------:R-:W-:Y:S02]  /*1ecf0*/  IMAD.MOV.U32 R14, RZ, RZ, R27 ;  /* 0x000000ffff0e7224 */ /* 0x000fe400078e001b */
[----:B------:R-:W3:Y:S01]  /*1ed00*/  LDL.LU.64 R26, [R1+0x13e0] ;  /* 0x0013e000011a7983 */ /* 0x000ee20000300a00 */
[----:B------:R-:W-:-:S07]  /*1ed10*/  IMAD.MOV.U32 R23, RZ, RZ, R0 ;  /* 0x000000ffff177224 */ /* 0x000fce00078e0000 */
[C---:B---3--:R-:W-:Y:S01]  /*1ed20*/  HMMA.16816.F32 R24, R16.reuse, R26, R20 ;  /* 0x0000001a1018723c */ /* 0x048fe20000001814 */
[----:B------:R-:W3:Y:S11]  /*1ed30*/  LDL.LU.64 R22, [R1+0x13d8] ;  /* 0x0013d80001167983 */ /* 0x000ef60000300a00 */
[----:B------:R-:W-:Y:S11]  /*1ed40*/  @!UPT UIADD3 URZ, URZ, URZ, URZ ;  /* 0x0000003f3f3ff290 */ /* 0x000ff6000fffe03f */
[----:B------:R-:W-:Y:S01]  /*1ed50*/  STL.64 [R1+0x10], R24 ;  /* 0x0000101801007387 */ /* 0x000fe20000100a00 */
[----:B------:R0:W-:Y:S03]  /*1ed60*/  STL.64 [R1+0x18], R26 ;  /* 0x0000181a01007387 */ /* 0x0001e60000100a00 */
[----:B0-----:R-:W3:Y:S01]  /*1ed70*/  LDL.LU.64 R26, [R1+0x13d0] ;  /* 0x0013d000011a7983 */ /* 0x001ee20000300a00 */
[----:B------:R-:W3:Y:S02]  /*1ed80*/  LDL.LU.64 R24, [R1+0x13c8] ;  /* 0x0013c80001187983 */ /* 0x000ee40000300a00 */
[C---:B---3--:R-:W-:Y:S01]  /*1ed90*/  HMMA.16816.F32 R24, R16.reuse, R22, R24 ;  /* 0x000000161018723c */ /* 0x048fe20000001818 */
[----:B------:R-:W3:Y:S01]  /*1eda0*/  LDL.LU.64 R22, [R1+0x13c0] ;  /* 0x0013c00001167983 */ /* 0x000ee20000300a00 */
[----:B------:R-:W3:Y:S11]  /*1edb0*/  LDL.LU.64 R20, [R1+0x13b8] ;  /* 0x0013b80001147983 */ /* 0x000ef60000300a00 */
[----:B------:R-:W-:Y:S10]  /*1edc0*/  @!UPT UIADD3 URZ, URZ, URZ, URZ ;  /* 0x0000003f3f3ff290 */ /* 0x000ff4000fffe03f */
[----:B------:R-:W-:Y:S01]  /*1edd0*/  STL.64 [R1], R24 ;  /* 0x0000001801007387 */ /* 0x000fe20000100a00 */
[----:B------:R0:W-:Y:S02]  /*1ede0*/  STL [R1+0x8], R26 ;  /* 0x0000081a01007387 */ /* 0x0001e40000100800 */
[----:B------:R-:W-:Y:S02]  /*1edf0*/  IMAD.MOV.U32 R0, RZ, RZ, R27 ;  /* 0x000000ffff007224 */ /* 0x000fe400078e001b */
[----:B------:R-:W-:Y:S02]  /*1ee00*/  IMAD.MOV.U32 R27, RZ, RZ, R28 ;  /* 0x000000ffff1b7224 */ /* 0x000fe400078e001c */
[----:B0-----:R-:W-:Y:S02]  /*1ee10*/  IMAD.MOV.U32 R26, RZ, RZ, R29 ;  /* 0x000000ffff1a7224 */ /* 0x001fe400078e001d */
[----:B------:R-:W4:Y:S01]  /*1ee20*/  LDL.LU R29, [R1+0x13b4] ;  /* 0x0013b400011d7983 */ /* 0x000f220000300800 */
[----:B------:R-:W2:Y:S02]  /*1ee30*/  LDL.LU R28, [R1+0x13b0] ;  /* 0x0013b000011c7983 */ /* 0x000ea40000300800 */
[----:B------:R-:W-:Y:S02]  /*1ee40*/  STL [R1+0x1358], R0 ;  /* 0x0013580001007387 */ /* 0x000fe40000100800 */
[----:B---3--:R-:W-:Y:S11]  /*1ee50*/  HMMA.16816.F32 R20, R16, R26, R20 ;  /* 0x0000001a1014723c */ /* 0x008ff60000001814 */
[----:B------:R-:W-:Y:S11]  /*1ee60*/  @!UPT UIADD3 URZ, URZ, URZ, URZ ;  /* 0x0000003f3f3ff290 */ /* 0x000ff6000fffe03f */
[----:B------:R-:W-:Y:S01]  /*1ee70*/  @!UPT UIADD3 URZ, URZ, URZ, URZ ;  /* 0x0000003f3f3ff290 */ /* 0x000fe2000fffe03f */
[----:B------:R-:W-:Y:S01]  /*1ee80*/  STL.64 [R1+0x1348], R22 ;  /* 0x0013481601007387 */ /* 0x000fe20000100a00 */
[----:B------:R0:W-:Y:S02]  /*1ee90*/  STL.64 [R1+0x1340], R20 ;  /* 0x0013401401007387 */ /* 0x0001e40000100a00 */
[----:B------:R-:W-:Y:S02]  /*1eea0*/  IMAD.MOV.U32 R24, RZ, RZ, R7 ;  /* 0x000000ffff187224 */ /* 0x000fe400078e0007 */
[----:B------:R-:W-:Y:S01]  /*1eeb0*/  IMAD.MOV.U32 R25, RZ, RZ, R6 ;  /* 0x000000ffff197224 */ /* 0x000fe200078e0006 */
[----:B--2---:R-:W-:Y:S04]  /*1eec0*/  LDSM.16.MT88.4 R16, [R28+0xb080] ;  /* 0x00b080001c10783b */ /* 0x004fe80000004200 */
[----:B0-----:R-:W2:Y:S01]  /*1eed0*/  LDL.LU R20, [R1+0xb0] ;  /* 0x0000b00001147983 */ /* 0x001ea20000300800 */
[----:B------:R-:W2:Y:S02]  /*1eee0*/  LDL.LU R21, [R1+0xb4] ;  /* 0x0000b40001157983 */ /* 0x000ea40000300800 */
[----:B------:R-:W-:-:S02]  /*1eef0*/  IMAD.MOV.U32 R26, RZ, RZ, R5 ;  /* 0x000000ffff1a7224 */ /* 0x000fc400078e0005 */
[----:B------:R-:W-:Y:S02]  /*1ef00*/  IMAD.MOV.U32 R27, RZ, RZ, R4 ;  /* 0x000000ffff1b7224 */ /* 0x000fe400078e0004 */
[----:B------:R-:W0:Y:S04]  /*1ef10*/  LDSM.16.MT88.4 R4, [R28+0xb000] ;  /* 0x00b000001c04783b */ /* 0x000e280000004200 */
[----:B--2---:R1:W-:Y:S04]  /*1ef20*/  STL.64 [R1+0x1390], R20 ;  /* 0x0013901401007387 */ /* 0x0043e80000100a00 */
[----:B-1----:R-:W2:Y:S01]  /*1ef30*/  LDL.LU R20, [R1+0x60] ;  /* 0x0000600001147983 */ /* 0x002ea20000300800 */
[----:B------:R-:W2:Y:S02]  /*1ef40*/  LDL.LU R21, [R1+0x64] ;  /* 0x0000640001157983 */ /* 0x000ea40000300800 */
[----:B------:R-:W2:Y:S02]  /*1ef50*/  LDL.LU R22, [R1+0x68] ;  /* 0x0000680001167983 */ /* 0x000ea40000300800 */
[----:B------:R-:W2:Y:S01]  /*1ef60*/  LDL.LU R23, [R1+0x6c] ;  /* 0x00006c0001177983 */ /* 0x000ea20000300800 */
[----:B------:R1:W-:Y:S01]  /*1ef70*/  STL.64 [R1+0x1378], R26 ;  /* 0x0013781a01007387 */ /* 0x0003e20000100a00 */
[----:B------:R3:W-:Y:S02]  /*1ef80*/  STL.64 [R1+0x1370], R24 ;  /* 0x0013701801007387 */ /* 0x0007e40000100a00 */
[----:B-1----:R-:W-:-:S02]  /*1ef90*/  IMAD.MOV.U32 R26, RZ, RZ, R8 ;  /* 0x000000ffff1a7224 */ /* 0x002fc400078e0008 */
[----:B---3--:R-:W-:Y:S02]  /*1efa0*/  IMAD.MOV.U32 R24, RZ, RZ, R2 ;  /* 0x000000ffff187224 */ /* 0x008fe400078e0002 */
[----:B------:R-:W-:Y:S01]  /*1efb0*/  IMAD.MOV.U32 R27, RZ, RZ, R9 ;  /* 0x000000ffff1b7224 */ /* 0x000fe200078e0009 */
[----:B------:R-:W3:Y:S01]  /*1efc0*/  LDL.LU R2, [R1+0x13ac] ;  /* 0x0013ac0001027983 */ /* 0x000ee20000300800 */
[----:B------:R-:W-:Y:S02]  /*1efd0*/  IMAD.MOV.U32 R25, RZ, RZ, R3 ;  /* 0x000000ffff197224 */ /* 0x000fe400078e0003 */
[----:B------:R-:W2:Y:S02]  /*1efe0*/  LDL.LU R3, [R1+0x13a8] ;  /* 0x0013a80001037983 */ /* 0x000ea40000300800 */
[----:B------:R-:W4:Y:S01]  /*1eff0*/  LDL.LU R8, [R1+0x13a4] ;  /* 0x0013a40001087983 */ /* 0x000f220000300800 */
[----:B------:R-:W4:Y:S01]  /*1f000*/  LDL.LU R9, [R1+0x13a0] ;  /* 0x0013a00001097983 */ /* 0x000f220000300800 */
[----:B------:R-:W-:Y:S02]  /*1f010*/  STL.64 [R1+0x1388], R26 ;  /* 0x0013881a01007387 */ /* 0x000fe40000100a00 */
[----:B------:R1:W-:Y:S02]  /*1f020*/  STL.64 [R1+0x1380], R24 ;  /* 0x0013801801007387 */ /* 0x0003e40000100a00 */
[----:B-1----:R-:W-:-:S02]  /*1f030*/  IMAD.MOV.U32 R24, RZ, RZ, R10 ;  /* 0x000000ffff187224 */ /* 0x002fc400078e000a */
[----:B------:R-:W-:Y:S01]  /*1f040*/  IMAD.MOV.U32 R25, RZ, RZ, R11 ;  /* 0x000000ffff197224 */ /* 0x000fe200078e000b */
[----:B------:R-:W4:Y:S01]  /*1f050*/  LDL.LU R10, [R1+0x139c] ;  /* 0x00139c00010a7983 */ /* 0x000f220000300800 */
[----:B------:R-:W4:Y:S02]  /*1f060*/  LDL.LU R11, [R1+0x1398] ;  /* 0x00139800010b7983 */ /* 0x000f240000300800 */
[----:B------:R-:W-:Y:S02]  /*1f070*/  IMAD.MOV.U32 R26, RZ, RZ, R13 ;  /* 0x000000ffff1a7224 */ /* 0x000fe400078e000d */
[----:B------:R-:W-:Y:S02]  /*1f080*/  IMAD.MOV.U32 R27, RZ, RZ, R12 ;  /* 0x000000ffff1b7224 */ /* 0x000fe400078e000c */
[----:B------:R-:W4:Y:S01]  /*1f090*/  LDL.LU.64 R12, [R1+0xd0] ;  /* 0x0000d000010c7983 */ /* 0x000f220000300a00 */
[----:B0-----:R-:W-:Y:S02]  /*1f0a0*/  STL [R1+0x1334], R4 ;  /* 0x0013340401007387 */ /* 0x001fe40000100800 */
[----:B------:R0:W-:Y:S02]  /*1f0b0*/  STL [R1+0x1330], R5 ;  /* 0x0013300501007387 */ /* 0x0001e40000100800 */
[----:B------:R-:W-:Y:S01]  /*1f0c0*/  STL [R1+0x132c], R6 ;  /* 0x00132c0601007387 */ /* 0x000fe20000100800 */
[----:B------:R-:W-:Y:S04]  /*1f0d0*/  STL [R1+0x1328], R7 ;  /* 0x0013280701007387 */ /* 0x000fe80000100800 */
[----:B0-----:R-:W4:Y:S01]  /*1f0e0*/  LDL.LU.64 R4, [R1+0xc0] ;  /* 0x0000c00001047983 */ /* 0x001f220000300a00 */
[----:B------:R-:W-:Y:S02]  /*1f0f0*/  STL [R1+0x12e4], R16 ;  /* 0x0012e41001007387 */ /* 0x000fe40000100800 */
[----:B------:R3:W-:Y:S02]  /*1f100*/  STL [R1+0x12e0], R17 ;  /* 0x0012e01101007387 */ /* 0x0007e40000100800 */
[----:B------:R-:W-:Y:S01]  /*1f110*/  STL [R1+0x12dc], R18 ;  /* 0x0012dc1201007387 */ /* 0x000fe20000100800 */
[----:B------:R-:W-:Y:S01]  /*1f120*/  STL [R1+0x12d8], R19 ;  /* 0x0012d81301007387 */ /* 0x000fe20000100800 */
[----:B---3--:R-:W-:-:S02]  /*1f130*/  IMAD.MOV.U32 R17, RZ, RZ, R2 ;  /* 0x000000ffff117224 */ /* 0x008fc400078e0002 */
[----:B--2---:R-:W-:-:S07]  /*1f140*/  IMAD.MOV.U32 R16, RZ, RZ, R3 ;  /* 0x000000ffff107224 */ /* 0x004fce00078e0003 */
[----:B----4-:R-:W-:Y:S11]  /*1f150*/  HMMA.16816.F32 R20, R8, R16, R20 ;  /* 0x000000100814723c */ /* 0x010ff60000001814 */
[----:B------:R-:W-:Y:S11]  /*1f160*/  @!UPT UIADD3 URZ, URZ, URZ, URZ ;  /* 0x0000003f3f3ff290 */ /* 0x000ff6000fffe03f */
[----:B------:R-:W-:Y:S01]  /*1f170*/  @!UPT UIADD3 URZ, URZ, URZ, URZ ;  /* 0x0000003f3f3ff290 */ /* 0x000fe2000fffe03f */
[----:B------:R0:W-:Y:S01]  /*1f180*/  STL [R1+0x70], R20 ;  /* 0x0000701401007387 */ /* 0x0001e20000100800 */
[----:B------:R-:W-:-:S03]  /*1f190*/  IMAD.MOV.U32 R28, RZ, RZ, R21 ;  /* 0x000000ffff1c7224 */ /* 0x000fc600078e0015 */
[----:B0-----:R-:W2:Y:S02]  /*1f1a0*/  LDL.LU.64 R20, [R1+0x1390] ;  /* 0x0013900001147983 */ /* 0x001ea40000300a00 */
[----:B------:R-:W-:Y:S01]  /*1f1b0*/  STL [R1+0x135c], R28 ;  /* 0x00135c1c01007387 */ /* 0x000fe20000100800 */
[C---:B--2---:R-:W-:Y:S11]  /*1f1c0*/  HMMA.16816.F32 R24, R8.reuse, R20, R24 ;  /* 0x000000140818723c */ /* 0x044ff60000001818 */
[----:B------:R-:W-:Y:S11]  /*1f1d0*/  @!UPT UIADD3 URZ, URZ, URZ, URZ ;  /* 0x0000003f3f3ff290 */ /* 0x000ff6000fffe03f */
[----:B------:R-:W-:Y:S01]  /*1f1e0*/  @!UPT UIADD3 URZ, URZ, URZ, URZ ;  /* 0x0000003f3f3ff290 */ /* 0x000fe2000fffe03f */
[----:B------:R-:W-:Y:S01]  /*1f1f0*/  STL.64 [R1+0x60], R24 ;  /* 0x0000601801007387 */ /* 0x000fe20000100a00 */
[----:B------:R0:W-:Y:S03]  /*1f200*/  STL.64 [R1+0x68], R26 ;  /* 0x0000681a01007387 */ /* 0x0001e60000100a00 */
[----:B0-----:R-:W2:Y:S01]  /*1f210*/  LDL.LU.64 R26, [R1+0x1388] ;  /* 0x00138800011a7983 */ /* 0x001ea20000300a00 */
[----:B------:R-:W2:Y:S02]  /*1f220*/  LDL.LU.64 R24, [R1+0x1380] ;  /* 0x0013800001187983 */ /* 0x000ea40000300a00 */
[----:B------:R0:W-:Y:S02]  /*1f230*/  STL.64 [R1+0x1350], R20 ;  /* 0x0013501401007387 */ /* 0x0001e40000100a00 */
[----:B------:R-:W-:Y:S02]  /*1f240*/  IMAD.MOV.U32 R19, RZ, RZ, R4 ;  /* 0x000000ffff137224 */ /* 0x000fe400078e0004 */
[----:B------:R-:W-:Y:S01]  /*1f250*/  IMAD.MOV.U32 R18, RZ, RZ, R5 ;  /* 0x000000ffff127224 */ /* 0x000fe200078e0005 */
[----:B0-----:R-:W3:Y:S01]  /*1f260*/  LDL.LU R20, [R1+0x30] ;  /* 0x0000300001147983 */ /* 0x001ee20000300800 */
[----:B------:R-:W3:Y:S01]  /*1f270*/  LDL.LU R21, [R1+0x34] ;  /* 0x0000340001157983 */ /* 0x000ee20000300800 */
[----:B--2---:R-:W-:Y:S11]  /*1f280*/  HMMA.16816.F32 R24, R8, R4, R24 ;  /* 0x000000040818723c */ /* 0x004ff60000001818 */
        /* <DEDUP_REMOVED lines=8> */
[----:B------:R-:W-:-:S02]  /*1f310*/  IMAD.MOV.U32 R3, RZ, RZ, R22 ;  /* 0x000000ffff037224 */ /* 0x000fc400078e0016 */
[----:B------:R-:W-:Y:S02]  /*1f320*/  IMAD.MOV.U32 R2, RZ, RZ, R23 ;  /* 0x000000ffff027224 */ /* 0x000fe400078e0017 */
[----:B------:R-:W-:Y:S02]  /*1f330*/  IMAD.MOV.U32 R22, RZ, RZ, R15 ;  /* 0x000000ffff167224 */ /* 0x000fe400078e000f */
[----:B------:R-:W-:Y:S02]  /*1f340*/  IMAD.MOV.U32 R23, RZ, RZ, R14 ;  /* 0x000000ffff177224 */ /* 0x000fe400078e000e */
[----:B------:R-:W-:Y:S02]  /*1f350*/  IMAD.MOV.U32 R28, RZ, RZ, R12 ;  /* 0x000000ffff1c7224 */ /* 0x000fe400078e000c */
[----:B------:R-:W-:Y:S01]  /*1f360*/  IMAD.MOV.U32 R0, RZ, RZ, R13 ;  /* 0x000000ffff007224 */ /* 0x000fe200078e000d */
[----:B------:R-:W3:Y:S01]  /*1f370*/  LDL.LU.64 R14, [R1+0x1368] ;  /* 0x00136800010e7983 */ /* 0x000ee20000300a00 */
[----:B--2---:R-:W-:Y:S03]  /*1f380*/  HMMA.16816.F32 R24, R8, R12, R24 ;  /* 0x0000000c0818723c */ /* 0x004fe60000001818 */
[----:B------:R-:W3:Y:S04]  /*1f390*/  LDL.LU.64 R12, [R1+0x1360] ;  /* 0x00136000010c7983 */ /* 0x000ee80000300a00 */
[----:B------:R-:W-:-:S02]  /*1f3a0*/  IMAD.MOV.U32 R8, RZ, RZ, R28 ;  /* 0x000000ffff087224 */ /* 0x000fc400078e001c */
[----:B------:R-:W-:Y:S01]  /*1f3b0*/  IMAD.MOV.U32 R9, RZ, RZ, R0 ;  /* 0x000000ffff097224 */ /* 0x000fe200078e0000 */
[----:B------:R-:W2:Y:S01]  /*1f3c0*/  LDL.LU R28, [R1+0x135c] ;  /* 0x00135c00011c7983 */ /* 0x000ea20000300800 */
[----:B------:R-:W4:Y:S11]  /*1f3d0*/  LDL.LU R0, [R1+0x1358] ;  /* 0x0013580001007983 */ /* 0x000f360000300800 */
[----:B------:R-:W-:Y:S01]  /*1f3e0*/  @!UPT UIADD3 URZ, URZ, URZ, URZ ;  /* 0x0000003f3f3ff290 */ /* 0x000fe2000fffe03f */
[----:B------:R-:W-:Y:S01]  /*1f3f0*/  STL.64 [R1+0x12f8], R26 ;  /* 0x0012f81a01007387 */ /* 0x000fe20000100a00 */
[----:B------:R0:W-:Y:S02]  /*1f400*/  STL.64 [R1+0x12f0], R24 ;  /* 0x0012f01801007387 */ /* 0x0001e40000100a00 */
[----:B0-----:R-:W-:Y:S02]  /*1f410*/  IMAD.MOV.U32 R24, RZ, RZ, R19 ;  /* 0x000000ffff187224 */ /* 0x001fe400078e0013 */
[----:B------:R-:W-:Y:S02]  /*1f420*/  IMAD.MOV.U32 R25, RZ, RZ, R18 ;  /* 0x000000ffff197224 */ /* 0x000fe400078e0012 */
[----:B---3--:R-:W-:Y:S01]  /*1f430*/  HMMA.16816.F32 R16, R12, R16, R20 ;  /* 0x000000100c10723c */ /* 0x008fe20000001814 */
[----:B------:R-:W3:Y:S11]  /*1f440*/  LDL.LU.64 R20, [R1+0x1350] ;  /* 0x0013500001147983 */ /* 0x000ef60000300a00 */
[----:B------:R-:W-:Y:S11]  /*1f450*/  @!UPT UIADD3 URZ, URZ, URZ, URZ ;  /* 0x0000003f3f3ff290 */ /* 0x000ff6000fffe03f */
[----:B------:R-:W-:Y:S01]  /*1f460*/  STL [R1+0x54], R17 ;  /* 0x0000541101007387 */ /* 0x000fe20000100800 */
[----:B------:R0:W-:Y:S02]  /*1f470*/  STL.64 [R1+0x58], R18 ;  /* 0x0000581201007387 */ /* 0x0001e40000100a00 */
[----:B0-----:R-:W-:-:S05]  /*1f480*/  IMAD.MOV.U32 R19, RZ, RZ, R16 ;  /* 0x000000ffff137224 */ /* 0x001fca00078e0010 */
[----:B------:R0:W-:Y:S01]  /*1f490*/  STL [R1+0x12e8], R19 ;  /* 0x0012e81301007387 */ /* 0x0001e20000100800 */
[----:B------:R-:W3:Y:S02]  /*1f4a0*/  LDL.LU R16, [R1+0x10] ;  /* 0x0000100001107983 */ /* 0x000ee40000300800 */
[----:B------:R-:W3:Y:S02]  /*1f4b0*/  LDL.LU R17, [R1+0x14] ;  /* 0x0000140001117983 */ /* 0x000ee40000300800 */
[----:B------:R-:W3:Y:S01]  /*1f4c0*/  LDL.LU R18, [R1+0x18] ;  /* 0x0000180001127983 */ /* 0x000ee20000300800 */
[----:B0-----:R-:W3:Y:S02]  /*1f4d0*/  LDL.LU R19, [R1+0x1c] ;  /* 0x00001c0001137983 */ /* 0x001ee40000300800 */
[----:B---3--:R-:W-:Y:S11]  /*1f4e0*/  HMMA.16816.F32 R20, R12, R20, R16 ;  /* 0x000000140c14723c */ /* 0x008ff60000001810 */
[----:B------:R-:W-:Y:S11]  /*1f4f0*/  @!UPT UIADD3 URZ, URZ, URZ, URZ ;  /* 0x0000003f3f3ff290 */ /* 0x000ff6000fffe03f */
[----:B------:R-:W-:Y:S02]  /*1f500*/  @!UPT UIADD3 URZ, URZ, URZ, URZ ;  /* 0x0000003f3f3ff290 */ /* 0x000fe4000fffe03f */
[----:B------:R-:W-:Y:S02]  /*1f510*/  IMAD.MOV.U32 R16, RZ, RZ, R21 ;  /* 0x000000ffff107224 */ /* 0x000fe400078e0015 */
[----:B------:R-:W-:Y:S02]  /*1f520*/  IMAD.MOV.U32 R18, RZ, RZ, R23 ;  /* 0x000000ffff127224 */ /* 0x000fe400078e0017 */
[----:B------:R-:W-:Y:S01]  /*1f530*/  IMAD.MOV.U32 R17, RZ, RZ, R22 ;  /* 0x000000ffff117224 */ /* 0x000fe200078e0016 */
[----:B------:R0:W-:Y:S01]  /*1f540*/  STL [R1+0x40], R20 ;  /* 0x0000401401007387 */ /* 0x0001e20000100800 */
[----:B------:R-:W3:Y:S03]  /*1f550*/  LDL.LU.64 R22, [R1+0x1348] ;  /* 0x0013480001167983 */ /* 0x000ee60000300a00 */
[----:B0-----:R-:W3:Y:S01]  /*1f560*/  LDL.LU.64 R20, [R1+0x1340] ;  /* 0x0013400001147983 */ /* 0x001ee20000300a00 */
[----:B------:R0:W-:Y:S02]  /*1f570*/  STL [R1+0x12ec], R16 ;  /* 0x0012ec1001007387 */ /* 0x0001e40000100800 */
[----:B------:R-:W-:Y:S02]  /*1f580*/  STL [R1+0x130c], R18 ;  /* 0x00130c1201007387 */ /* 0x000fe40000100800 */
[----:B------:R1:W-:Y:S01]  /*1f590*/  STL [R1+0x1308], R17 ;  /* 0x0013081101007387 */ /* 0x0003e20000100800 */
[----:B0-----:R-:W2:Y:S01]  /*1f5a0*/  LDL.LU R16, [R1] ;  /* 0x0000000001107983 */ /* 0x001ea20000300800 */
[----:B-1----:R-:W2:Y:S02]  /*1f5b0*/  LDL.LU R17, [R1+0x4] ;  /* 0x0000040001117983 */ /* 0x002ea40000300800 */
[----:B------:R-:W2:Y:S02]  /*1f5c0*/  LDL.LU R18, [R1+0x8] ;  /* 0x0000080001127983 */ /* 0x000ea40000300800 */
[----:B----4-:R-:W-:-:S02]  /*1f5d0*/  IMAD.MOV.U32 R19, RZ, RZ, R0 ;  /* 0x000000ffff137224 */ /* 0x010fc400078e0000 */
[----:B------:R-:W4:Y:S01]  /*1f5e0*/  LDL.LU R0, [R1+0x1338] ;  /* 0x0013380001007983 */ /* 0x000f220000300800 */
[C---:B---3--:R-:W-:Y:S08]  /*1f5f0*/  HMMA.16816.F32 R20, R12.reuse, R8, R20 ;  /* 0x000000080c14723c */ /* 0x048ff00000001814 */
[----:B--2---:R-:W-:Y:S01]  /*1f600*/  HMMA.16816.F32 R16, R12, R24, R16 ;  /* 0x000000180c10723c */ /* 0x004fe20000001810 */
[----:B------:R-:W2:Y:S04]  /*1f610*/  LDL R15, [R1+0x140] ;  /* 0x00014000010f7983 */ /* 0x000ea80000100800 */
[----:B----4-:R-:W-:Y:S11]  /*1f620*/  LDSM.16.M88.4 R24, [R0+0x11180] ;  /* 0x011180000018783b */ /* 0x010ff60000000200 */
[----:B------:R-:W-:Y:S07]  /*1f630*/  @!UPT UIADD3 URZ, URZ, URZ, URZ ;  /* 0x0000003f3f3ff290 */ /* 0x000fee000fffe03f */
[----:B------:R-:W-:Y:S01]  /*1f640*/  STL.64 [R1+0x30], R16 ;  /* 0x0000301001007387 */ /* 0x000fe20000100a00 */
[----:B------:R-:W-:Y:S02]  /*1f650*/  STL.64 [R1+0x38], R18 ;  /* 0x0000381201007387 */ /* 0x000fe40000100a00 */
[----:B------:R0:W-:Y:S02]  /*1f660*/  STL.64 [R1+0x1280], R22 ;  /* 0x0012801601007387 */ /* 0x0001e40000100a00 */
[----:B------:R1:W-:Y:S01]  /*1f670*/  STL.64 [R1+0x1278], R20 ;  /* 0x0012781401007387 */ /* 0x0003e20000100a00 */
[----:B------:R-:W-:Y:S01]  /*1f680*/  LDSM.16.M88.4 R16, [R0+0x12180] ;  /* 0x012180000010783b */ /* 0x000fe20000000200 */
[----:B0-----:R-:W-:Y:S02]  /*1f690*/  IMAD.MOV.U32 R22, RZ, RZ, R3 ;  /* 0x000000ffff167224 */ /* 0x001fe400078e0003 */
[----:B-1----:R-:W-:Y:S02]  /*1f6a0*/  IMAD.MOV.U32 R21, RZ, RZ, R28 ;  /* 0x000000ffff157224 */ /* 0x002fe400078e001c */
[----:B------:R-:W-:Y:S01]  /*1f6b0*/  IMAD.MOV.U32 R23, RZ, RZ, R2 ;  /* 0x000000ffff177224 */ /* 0x000fe200078e0002 */
[----:B--2---:R-:W0:Y:S02]  /*1f6c0*/  LDSM.16.MT88.4 R8, [R15+0xc000] ;  /* 0x00c000000f08783b */ /* 0x004e240000004200 */
[----:B------:R-:W-:Y:S02]  /*1f6d0*/  LDSM.16.MT88.4 R12, [R15+0xc080] ;  /* 0x00c080000f0c783b */ /* 0x000fe40000004200 */
[----:B0-----:R-:W-:Y:S02]  /*1f6e0*/  STL [R1+0x1264], R8 ;  /* 0x0012640801007387 */ /* 0x001fe40000100800 */
[----:B------:R-:W-:Y:S02]  /*1f6f0*/  STL [R1+0x1260], R9 ;  /* 0x0012600901007387 */ /* 0x000fe40000100800 */
[----:B------:R-:W-:Y:S02]  /*1f700*/  STL [R1+0x125c], R10 ;  /* 0x00125c0a01007387 */ /* 0x000fe40000100800 */
[----:B------:R-:W-:Y:S02]  /*1f710*/  STL [R1+0x1258], R11 ;  /* 0x0012580b01007387 */ /* 0x000fe40000100800 */
[----:B------:R-:W0:Y:S04]  /*1f720*/  LDSM.16.M88.4 R8, [R0+0x10180] ;  /* 0x010180000008783b */ /* 0x000e280000000200 */
[----:B------:R-:W2:Y:S04]  /*1f730*/  LDL.LU R20, [R1+0x70] ;  /* 0x0000700001147983 */ /* 0x000ea80000300800 */
[----:B0-----:R0:W-:Y:S01]  /*1f740*/  STL.64 [R1+0x100], R8 ;  /* 0x0001000801007387 */ /* 0x0011e20000100a00 */
[----:B------:R1:W-:Y:S02]  /*1f750*/  STL.64 [R1+0x108], R10 ;  /* 0x0001080a01007387 */ /* 0x0003e40000100a00 */
[----:B------:R3:W-:Y:S02]  /*1f760*/  STL.64 [R1+0x110], R24 ;  /* 0x0001101801007387 */ /* 0x0007e40000100a00 */
[----:B------:R4:W-:Y:S01]  /*1f770*/  STL.64 [R1+0x118], R26 ;  /* 0x0001181a01007387 */ /* 0x0009e20000100a00 */
[----:B------:R-:W-:Y:S01]  /*1f780*/  STL.64 [R1+0x128], R18 ;  /* 0x0001281201007387 */ /* 0x000fe20000100a00 */
[----:B0-----:R-:W-:-:S02]  /*1f790*/  IMAD.MOV.U32 R8, RZ, RZ, R16 ;  /* 0x000000ffff087224 */ /* 0x001fc400078e0010 */
[----:B------:R-:W-:Y:S02]  /*1f7a0*/  IMAD.MOV.U32 R9, RZ, RZ, R17 ;  /* 0x000000ffff097224 */ /* 0x000fe400078e0011 */
[----:B------:R-:W0:Y:S04]  /*1f7b0*/  LDSM.16.M88.4 R16, [R0+0x13180] ;  /* 0x013180000010783b */ /* 0x000e280000000200 */
[----:B------:R-:W-:Y:S01]  /*1f7c0*/  STL.64 [R1+0x1320], R8 ;  /* 0x0013200801007387 */ /* 0x000fe20000100a00 */
[----:B-1----:R-:W2:Y:S02]  /*1f7d0*/  LDL.LU.64 R10, [R1+0xa8] ;  /* 0x0000a800010a7983 */ /* 0x002ea40000300a00 */
[----:B---3--:R-:W-:Y:S02]  /*1f7e0*/  IMAD.MOV.U32 R24, RZ, RZ, R4 ;  /* 0x000000ffff187224 */ /* 0x008fe400078e0004 */
[----:B------:R-:W-:-:S02]  /*1f7f0*/  IMAD.MOV.U32 R25, RZ, RZ, R5 ;  /* 0x000000ffff197224 */ /* 0x000fc400078e0005 */
[----:B----4-:R-:W-:Y:S02]  /*1f800*/  IMAD.MOV.U32 R26, RZ, RZ, R6 ;  /* 0x000000ffff1a7224 */ /* 0x010fe400078e0006 */
[----:B------:R-:W-:Y:S02]  /*1f810*/  IMAD.MOV.U32 R27, RZ, RZ, R7 ;  /* 0x000000ffff1b7224 */ /* 0x000fe400078e0007 */
[----:B0-----:R-:W-:Y:S01]  /*1f820*/  IMAD.MOV.U32 R28, RZ, RZ, R16 ;  /* 0x000000ffff1c7224 */ /* 0x001fe200078e0010 */
[----:B------:R0:W-:Y:S01]  /*1f830*/  STL.64 [R1+0x138], R18 ;  /* 0x0001381201007387 */ /* 0x0001e20000100a00 */
[----:B------:R-:W-:Y:S02]  /*1f840*/  IMAD.MOV.U32 R3, RZ, RZ, R17 ;  /* 0x000000ffff037224 */ /* 0x000fe400078e0011 */
[----:B------:R-:W3:Y:S02]  /*1f850*/  LDL.LU R16, [R1+0x60] ;  /* 0x0000600001107983 */ /* 0x000ee40000300800 */
[----:B------:R-:W-:Y:S01]  /*1f860*/  IMAD.MOV.U32 R2, RZ, RZ, R18 ;  /* 0x000000ffff027224 */ /* 0x000fe200078e0012 */
[----:B------:R-:W3:Y:S01]  /*1f870*/  LDL.LU R17, [R1+0x64] ;  /* 0x0000640001117983 */ /* 0x000ee20000300800 */
[----:B------:R-:W-:-:S03]  /*1f880*/  IMAD.MOV.U32 R0, RZ, RZ, R19 ;  /* 0x000000ffff007224 */ /* 0x000fc600078e0013 */
[----:B0-----:R-:W3:Y:S01]  /*1f890*/  LDL.LU R18, [R1+0x68] ;  /* 0x0000680001127983 */ /* 0x001ee20000300800 */
[----:B------:R-:W3:Y:S02]  /*1f8a0*/  LDL.LU R19, [R1+0x6c] ;  /* 0x00006c0001137983 */ /* 0x000ee40000300800 */
[----:B------:R-:W4:Y:S02]  /*1f8b0*/  LDL.LU R4, [R1+0x1334] ;  /* 0x0013340001047983 */ /* 0x000f240000300800 */
[----:B------:R-:W4:Y:S01]  /*1f8c0*/  LDL.LU R5, [R1+0x1330] ;  /* 0x0013300001057983 */ /* 0x000f220000300800 */
[----:B------:R-:W4:Y:S01]  /*1f8d0*/  LDL.LU R6, [R1+0x132c] ;  /* 0x00132c0001067983 */ /* 0x000f220000300800 */
[----:B------:R-:W4:Y:S02]  /*1f8e0*/  LDL.LU R7, [R1+0x1328] ;  /* 0x0013280001077983 */ /* 0x000f240000300800 */
[----:B------:R0:W-:Y:S02]  /*1f8f0*/  STL.64 [R1+0x1318], R26 ;  /* 0x0013181a01007387 */ /* 0x0001e40000100a00 */
[----:B------:R-:W-:Y:S01]  /*1f900*/  STL.64 [R1+0x1310], R24 ;  /* 0x0013101801007387 */ /* 0x000fe20000100a00 */
[----:B0-----:R-:W3:Y:S01]  /*1f910*/  LDL.LU.64 R26, [R1+0xb8] ;  /* 0x0000b800011a7983 */ /* 0x001ee20000300a00 */
[----:B------:R-:W-:Y:S02]  /*1f920*/  STL [R1+0x1294], R0 ;  /* 0x0012940001007387 */ /* 0x000fe40000100800 */
[----:B------:R-:W-:Y:S02]  /*1f930*/  STL [R1+0x1290], R2 ;  /* 0x0012900201007387 */ /* 0x000fe40000100800 */
[----:B------:R-:W-:Y:S01]  /*1f940*/  STL [R1+0x128c], R3 ;  /* 0x00128c0301007387 */ /* 0x000fe20000100800 */
[----:B------:R-:W-:Y:S01]  /*1f950*/  STL [R1+0x1288], R28 ;  /* 0x0012881c01007387 */ /* 0x000fe20000100800 */
[----:B------:R-:W-:Y:S02]  /*1f960*/  STL.64 [R1+0x1218], R14 ;  /* 0x0012180e01007387 */ /* 0x000fe40000100a00 */
[----:B------:R2:W-:Y:S02]  /*1f970*/  STL.64 [R1+0x1210], R12 ;  /* 0x0012100c01007387 */ /* 0x0005e40000100a00 */
[----:B------:R-:W3:Y:S02]  /*1f980*/  LDL.LU.64 R8, [R1+0x1320] ;  /* 0x0013200001087983 */ /* 0x000ee40000300a00 */
[----:B--2---:R-:W-:Y:S01]  /*1f990*/  IMAD.MOV.U32 R13, RZ, RZ, R10 ;  /* 0x000000ffff0d7224 */ /* 0x004fe200078e000a */
[C---:B----4-:R-:W-:Y:S11]  /*1f9a0*/  HMMA.16816.F32 R20, R4.reuse, R10, R20 ;  /* 0x0000000a0414723c */ /* 0x050ff60000001814 */
[----:B------:R-:W-:Y:S11]  /*1f9b0*/  @!UPT UIADD3 URZ, URZ, URZ, URZ ;  /* 0x0000003f3f3ff290 */ /* 0x000ff6000fffe03f */
[----:B------:R-:W-:Y:S01]  /*1f9c0*/  @!UPT UIADD3 URZ, URZ, URZ, URZ ;  /* 0x0000003f3f3ff290 */ /* 0x000fe2000fffe03f */
[----:B------:R0:W-:Y:S01]  /*1f9d0*/  STL.64 [R1+0x98], R22 ;  /* 0x0000981601007387 */ /* 0x0001e20000100a00 */
[----:B------:R-:W-:Y:S02]  /*1f9e0*/  IMAD.MOV.U32 R10, RZ, RZ, R20 ;  /* 0x000000ffff0a7224 */ /* 0x000fe400078e0014 */
[----:B------:R-:W2:Y:S02]  /*1f9f0*/  LDL.LU R20, [R1+0x30] ;  /* 0x0000300001147983 */ /* 0x000ea40000300800 */
[----:B------:R-:W-:Y:S02]  /*1fa00*/  IMAD.MOV.U32 R12, RZ, RZ, R11 ;  /* 0x000000ffff0c7224 */ /* 0x000fe400078e000b */
[----:B------:R-:W-:Y:S01]  /*1fa10*/  IMAD.MOV.U32 R11, RZ, RZ, R21 ;  /* 0x000000ffff0b7224 */ /* 0x000fe200078e0015 */
[----:B--2---:R-:W-:Y:S01]  /*1fa20*/  STL [R1+0x1298], R20 ;  /* 0x0012981401007387 */ /* 0x004fe20000100800 */
[----:B------:R-:W2:Y:S03]  /*1fa30*/  LDL.LU R21, [R1+0x34] ;  /* 0x0000340001157983 */ /* 0x000ea60000300800 */
[----:B--2---:R-:W-:Y:S01]  /*1fa40*/  STL [R1+0x129c], R21 ;  /* 0x00129c1501007387 */ /* 0x004fe20000100800 */
[----:B0-----:R-:W2:Y:S02]  /*1fa50*/  LDL.LU R22, [R1+0x38] ;  /* 0x0000380001167983 */ /* 0x001ea40000300800 */
[----:B------:R-:W2:Y:S01]  /*1fa60*/  LDL.LU R23, [R1+0x3c] ;  /* 0x00003c0001177983 */ /* 0x000ea20000300800 */
[----:B---3--:R-:W-:Y:S01]  /*1fa70*/  HMMA.16816.F32 R16, R4, R26, R16 ;  /* 0x0000001a0410723c */ /* 0x008fe20000001810 */
[----:B------:R-:W-:-:S02]  /*1fa80*/  IMAD.MOV.U32 R15, RZ, RZ, R26 ;  /* 0x000000ffff0f7224 */ /* 0x000fc400078e001a */
[----:B------:R-:W-:Y:S01]  /*1fa90*/  IMAD.MOV.U32 R14, RZ, RZ, R27 ;  /* 0x000000ffff0e7224 */ /* 0x000fe200078e001b */
[----:B--2---:R0:W-:Y:S04]  /*1faa0*/  STL.64 [R1+0x1300], R22 ;  /* 0x0013001601007387 */ /* 0x0041e80000100a00 */
[----:B0-----:R-:W2:Y:S01]  /*1fab0*/  LDL.LU.64 R22, [R1+0xc8] ;  /* 0x0000c80001167983 */ /* 0x001ea20000300a00 */
[----:B------:R0:W-:Y:S02]  /*1fac0*/  STL.64 [R1+0x1270], R10 ;  /* 0x0012700a01007387 */ /* 0x0001e40000100a00 */
[----:B------:R1:W-:Y:S01]  /*1fad0*/  STL.64 [R1+0x1268], R8 ;  /* 0x0012680801007387 */ /* 0x0003e20000100a00 */
[----:B0-----:R-:W3:Y:S01]  /*1fae0*/  LDL.LU R10, [R1+0xd8] ;  /* 0x0000d800010a7983 */ /* 0x001ee20000300800 */
[----:B------:R-:W3:Y:S02]  /*1faf0*/  LDL.LU R11, [R1+0xdc] ;  /* 0x0000dc00010b7983 */ /* 0x000ee40000300800 */
[----:B------:R-:W4:Y:S02]  /*1fb00*/  LDL.LU.64 R26, [R1+0x1318] ;  /* 0x00131800011a7983 */ /* 0x000f240000300a00 */
[----:B------:R-:W4:Y:S07]  /*1fb10*/  LDL.LU.64 R24, [R1+0x1310] ;  /* 0x0013100001187983 */ /* 0x000f2e0000300a00 */
[----:B-1----:R-:W-:-:S02]  /*1fb20*/  IMAD.MOV.U32 R9, RZ, RZ, R18 ;  /* 0x000000ffff097224 */ /* 0x002fc400078e0012 */
[----:B------:R-:W-:Y:S02]  /*1fb30*/  IMAD.MOV.U32 R3, RZ, RZ, R16 ;  /* 0x000000ffff037224 */ /* 0x000fe400078e0010 */
[----:B------:R-:W-:Y:S02]  /*1fb40*/  IMAD.MOV.U32 R28, RZ, RZ, R17 ;  /* 0x000000ffff1c7224 */ /* 0x000fe400078e0011 */
[----:B------:R-:W-:Y:S01]  /*1fb50*/  IMAD.MOV.U32 R8, RZ, RZ, R19 ;  /* 0x000000ffff087224 */ /* 0x000fe200078e0013 */
[----:B------:R-:W3:Y:S01]  /*1fb60*/  LDL.LU R18, [R1+0x130c] ;  /* 0x00130c0001127983 */ /* 0x000ee20000300800 */
[----:B------:R-:W3:Y:S02]  /*1fb70*/  LDL.LU R17, [R1+0x1308] ;  /* 0x0013080001117983 */ /* 0x000ee40000300800 */
[----:B--2---:R-:W-:Y:S02]  /*1fb80*/  IMAD.MOV.U32 R16, RZ, RZ, R22 ;  /* 0x000000ffff107224 */ /* 0x004fe400078e0016 */
[----:B------:R-:W-:Y:S01]  /*1fb90*/  IMAD.MOV.U32 R19, RZ, RZ, R23 ;  /* 0x000000ffff137224 */ /* 0x000fe200078e0017 */
[----:B----4-:R-:W-:Y:S01]  /*1fba0*/  HMMA.16816.F32 R24, R4, R22, R24 ;  /* 0x000000160418723c */ /* 0x010fe20000001818 */
[----:B------:R-:W2:Y:S11]  /*1fbb0*/  LDL.LU.64 R22, [R1+0x1300] ;  /* 0x0013000001167983 */ /* 0x000eb60000300a00 */
[----:B------:R-:W-:Y:S11]  /*1fbc0*/  @!UPT UIADD3 URZ, URZ, URZ, URZ ;  /* 0x0000003f3f3ff290 */ /* 0x000ff6000fffe03f */
[----:B------:R-:W-:Y:S01]  /*1fbd0*/  @!UPT UIADD3 URZ, URZ, URZ, URZ ;  /* 0x0000003f3f3ff290 */ /* 0x000fe2000fffe03f */
[----:B------:R-:W-:Y:S02]  /*1fbe0*/  IMAD.MOV.U32 R21, RZ, RZ, R24 ;  /* 0x000000ffff157224 */ /* 0x000fe400078e0018 */
[----:B------:R-:W-:Y:S02]  /*1fbf0*/  IMAD.MOV.U32 R20, RZ, RZ, R25 ;  /* 0x000000ffff147224 */ /* 0x000fe400078e0019 */
[----:B------:R-:W-:Y:S02]  /*1fc00*/  IMAD.MOV.U32 R0, RZ, RZ, R26 ;  /* 0x000000ffff007224 */ /* 0x000fe400078e001a */
[----:B------:R-:W-:Y:S02]  /*1fc10*/  IMAD.MOV.U32 R2, RZ, RZ, R27 ;  /* 0x000000ffff027224 */ /* 0x000fe400078e001b */
[----:B------:R-:W4:Y:S01]  /*1fc20*/  LDL.LU.64 R26, [R1+0x12f8] ;  /* 0x0012f800011a7983 */ /* 0x000f220000300a00 */
[----:B------:R-:W4:Y:S03]  /*1fc30*/  LDL.LU.64 R24, [R1+0x12f0] ;  /* 0x0012f00001187983 */ /* 0x000f260000300a00 */
[----:B--2---:R0:W-:Y:S01]  /*1fc40*/  STL.64 [R1+0x12a8], R22 ;  /* 0x0012a81601007387 */ /* 0x0041e20000100a00 */
[----:B------:R1:W-:Y:S02]  /*1fc50*/  STL.64 [R1+0x12a0], R20 ;  /* 0x0012a01401007387 */ /* 0x0003e40000100a00 */
[----:B0-----:R-:W-:-:S02]  /*1fc60*/  IMAD.MOV.U32 R22, RZ, RZ, R15 ;  /* 0x000000ffff167224 */ /* 0x001fc400078e000f */
[----:B------:R-:W-:Y:S02]  /*1fc70*/  IMAD.MOV.U32 R23, RZ, RZ, R14 ;  /* 0x000000ffff177224 */ /* 0x000fe400078e000e */
[----:B-1----:R-:W-:Y:S02]  /*1fc80*/  IMAD.MOV.U32 R20, RZ, RZ, R16 ;  /* 0x000000ffff147224 */ /* 0x002fe400078e0010 */
[----:B------:R-:W-:Y:S01]  /*1fc90*/  IMAD.MOV.U32 R21, RZ, RZ, R19 ;  /* 0x000000ffff157224 */ /* 0x000fe200078e0013 */
[----:B------:R-:W2:Y:S01]  /*1fca0*/  LDL.LU R16, [R1+0x12ec] ;  /* 0x0012ec0001107983 */ /* 0x000ea20000300800 */
[----:B------:R-:W2:Y:S02]  /*1fcb0*/  LDL.LU R19, [R1+0x12e8] ;  /* 0x0012e80001137983 */ /* 0x000ea40000300800 */
[----:B------:R-:W-:Y:S02]  /*1fcc0*/  STL.64 [R1+0x12c0], R22 ;  /* 0x0012c01601007387 */ /* 0x000fe40000100a00 */
[----:B---3--:R-:W-:Y:S01]  /*1fcd0*/  STL.64 [R1+0x12b8], R10 ;  /* 0x0012b80a01007387 */ /* 0x008fe20000100a00 */
[----:B------:R0:W-:Y:S04]  /*1fce0*/  STL.64 [R1+0x12b0], R8 ;  /* 0x0012b00801007387 */ /* 0x0001e80000100a00 */
[----:B0-----:R-:W3:Y:S01]  /*1fcf0*/  LDL.LU R8, [R1+0x40] ;  /* 0x0000400001087983 */ /* 0x001ee20000300800 */
[----:B------:R-:W-:-:S02]  /*1fd00*/  IMAD.MOV.U32 R22, RZ, RZ, R13 ;  /* 0x000000ffff167224 */ /* 0x000fc400078e000d */
[----:B------:R-:W-:Y:S02]  /*1fd10*/  IMAD.MOV.U32 R23, RZ, RZ, R12 ;  /* 0x000000ffff177224 */ /* 0x000fe400078e000c */
[----:B----4-:R-:W-:Y:S07]  /*1fd20*/  HMMA.16816.F32 R12, R4, R10, R24 ;  /* 0x0000000a040c723c */ /* 0x010fee0000001818 */
[----:B------:R-:W-:Y:S02]  /*1fd30*/  IMAD.MOV.U32 R10, RZ, RZ, R17 ;  /* 0x000000ffff0a7224 */ /* 0x000fe400078e0011 */
[----:B------:R-:W-:-:S02]  /*1fd40*/  IMAD.MOV.U32 R11, RZ, RZ, R18 ;  /* 0x000000ffff0b7224 */ /* 0x000fc400078e0012 */
[----:B--2---:R-:W-:Y:S02]  /*1fd50*/  IMAD.MOV.U32 R9, RZ, RZ, R16 ;  /* 0x000000ffff097224 */ /* 0x004fe400078e0010 */
[----:B------:R-:W2:Y:S01]  /*1fd60*/  LDL.LU R16, [R1+0x12e4] ;  /* 0x0012e40001107983 */ /* 0x000ea20000300800 */
[----:B------:R-:W2:Y:S02]  /*1fd70*/  LDL.LU R17, [R1+0x12e0] ;  /* 0x0012e00001117983 */ /* 0x000ea40000300800 */
[----:B------:R-:W2:Y:S02]  /*1fd80*/  LDL.LU R18, [R1+0x12dc] ;  /* 0x0012dc0001127983 */ /* 0x000ea40000300800 */
[----:B------:R-:W-:Y:S01]  /*1fd90*/  STL.64 [R1+0x12d0], R10 ;  /* 0x0012d00a01007387 */ /* 0x000fe20000100a00 */
[----:B---3--:R0:W-:Y:S02]  /*1fda0*/  STL.64 [R1+0x12c8], R8 ;  /* 0x0012c80801007387 */ /* 0x0081e40000100a00 */
[----:B0-----:R-:W-:-:S02]  /*1fdb0*/  IMAD.MOV.U32 R8, RZ, RZ, R19 ;  /* 0x000000ffff087224 */ /* 0x001fc400078e0013 */
[----:B------:R-:W2:Y:S01]  /*1fdc0*/  LDL.LU R19, [R1+0x12d8] ;  /* 0x0012d80001137983 */ /* 0x000ea20000300800 */
[----:B------:R-:W2:Y:S02]  /*1fdd0*/  LDL.LU R9, [R1+0x54] ;  /* 0x0000540001097983 */ /* 0x000ea40000300800 */
[----:B------:R-:W2:Y:S02]  /*1fde0*/  LDL.LU R10, [R1+0x58] ;  /* 0x00005800010a7983 */ /* 0x000ea40000300800 */
[----:B------:R-:W2:Y:S02]  /*1fdf0*/  LDL.LU R11, [R1+0x5c] ;  /* 0x00005c00010b7983 */ /* 0x000ea40000300800 */
[----:B------:R-:W-:Y:S02]  /*1fe00*/  IMAD.MOV.U32 R26, RZ, RZ, R20 ;  /* 0x000000ffff1a7224 */ /* 0x000fe400078e0014 */
[----:B------:R-:W-:Y:S01]  /*1fe10*/  IMAD.MOV.U32 R27, RZ, RZ, R21 ;  /* 0x000000ffff1b7224 */ /* 0x000fe200078e0015 */
[----:B------:R-:W3:Y:S01]  /*1fe20*/  LDL R7, [R1+0x140] ;  /* 0x0001400001077983 */ /* 0x000ee20000100800 */
[----:B------:R-:W-:Y:S01]  /*1fe30*/  STL [R1+0x1220], R15 ;  /* 0x0012200f01007387 */ /* 0x000fe20000100800 */
[C---:B--2---:R-:W-:Y:S02]  /*1fe40*/  HMMA.16816.F32 R20, R16.reuse, R22, R8 ;  /* 0x000000161014723c */ /* 0x044fe40000001808 */
[----:B------:R-:W2:Y:S01]  /*1fe50*/  LDL.LU.64 R10, [R1+0x12d0] ;  /* 0x0012d000010a7983 */ /* 0x000ea20000300a00 */
[----:B------:R-:W2:Y:S11]  /*1fe60*/  LDL.LU.64 R8, [R1+0x12c8] ;  /* 0x0012c80001087983 */ /* 0x000eb60000300a00 */
[----:B------:R-:W-:Y:S09]  /*1fe70*/  @!UPT UIADD3 URZ, URZ, URZ, URZ ;  /* 0x0000003f3f3ff290 */ /* 0x000ff2000fffe03f */
[----:B------:R-:W-:Y:S01]  /*1fe80*/  STL.64 [R1+0x10], R20 ;  /* 0x0000101401007387 */ /* 0x000fe20000100a00 */
[----:B------:R0:W-:Y:S03]  /*1fe90*/  STL.64 [R1+0x18], R22 ;  /* 0x0000181601007387 */ /* 0x0001e60000100a00 */
[----:B0-----:R-:W2:Y:S02]  /*1fea0*/  LDL.LU.64 R22, [R1+0x12c0] ;  /* 0x0012c00001167983 */ /* 0x001ea40000300a00 */
[----:B--2---:R-:W-:Y:S02]  /*1feb0*/  HMMA.16816.F32 R20, R16, R22, R8 ;  /* 0x000000161014723c */ /* 0x004fe40000001808 */
[----:B------:R-:W2:Y:S01]  /*1fec0*/  LDL.LU.64 R10, [R1+0x12b8] ;  /* 0x0012b800010a7983 */ /* 0x000ea20000300a00 */
[----:B------:R-:W4:Y:S11]  /*1fed0*/  LDL.LU.64 R8, [R1+0x12b0] ;  /* 0x0012b00001087983 */ /* 0x000f360000300a00 */
[----:B------:R-:W-:Y:S09]  /*1fee0*/  @!UPT UIADD3 URZ, URZ, URZ, URZ ;  /* 0x0000003f3f3ff290 */ /* 0x000ff2000fffe03f */
[----:B------:R-:W-:Y:S01]  /*1fef0*/  STL [R1+0x4], R21 ;  /* 0x0000041501007387 */ /* 0x000fe20000100800 */
[----:B------:R0:W-:Y:S02]  /*1ff00*/  STL.64 [R1+0x8], R22 ;  /* 0x0000081601007387 */ /* 0x0001e40000100a00 */
[----:B------:R-:W-:Y:S01]  /*1ff10*/  IMAD.MOV.U32 R15, RZ, RZ, R20 ;  /* 0x000000ffff0f7224 */ /* 0x000fe200078e0014 */
[----:B0-----:R-:W2:Y:S01]  /*1ff20*/  LDL.LU.64 R22, [R1+0x12a8] ;  /* 0x0012a80001167983 */ /* 0x001ea20000300a00 */
[----:B------:R-:W2:Y:S03]  /*1ff30*/  LDL.LU.64 R20, [R1+0x12a0] ;  /* 0x0012a00001147983 */ /* 0x000ea60000300a00 */
[----:B------:R-:W-:Y:S02]  /*1ff40*/  STL.64 [R1+0x1230], R14 ;  /* 0x0012300e01007387 */ /* 0x000fe40000100a00 */
[----:B------:R2:W-:Y:S02]  /*1ff50*/  STL.64 [R1+0x1228], R12 ;  /* 0x0012280c01007387 */ /* 0x0005e40000100a00 */
[----:B--2---:R-:W-:-:S02]  /*1ff60*/  IMAD.MOV.U32 R12, RZ, RZ, R21 ;  /* 0x000000ffff0c7224 */ /* 0x004fc400078e0015 */
[----:B------:R-:W-:Y:S01]  /*1ff70*/  IMAD.MOV.U32 R13, RZ, RZ, R20 ;  /* 0x000000ffff0d7224 */ /* 0x000fe200078e0014 */
[----:B------:R-:W2:Y:S01]  /*1ff80*/  LDL.LU R21, [R1+0x129c] ;  /* 0x00129c0001157983 */ /* 0x000ea20000300800 */
[----:B------:R-:W2:Y:S02]  /*1ff90*/  LDL.LU R20, [R1+0x1298] ;  /* 0x0012980001147983 */ /* 0x000ea40000300800 */
[----:B------:R-:W-:Y:S02]  /*1ffa0*/  IMAD.MOV.U32 R14, RZ, RZ, R0 ;  /* 0x000000ffff0e7224 */ /* 0x000fe400078e0000 */
[----:B------:R-:W-:Y:S01]  /*1ffb0*/  IMAD.MOV.U32 R15, RZ, RZ, R2 ;  /* 0x000000ffff0f7224 */ /* 0x000fe200078e0002 */
[----:B------:R-:W3:Y:S01]  /*1ffc0*/  LDL.LU R0, [R1+0x1294] ;  /* 0x0012940001007983 */ /* 0x000ee20000300800 */
[----:B------:R-:W3:Y:S03]  /*1ffd0*/  LDL.LU R2, [R1+0x1290] ;  /* 0x0012900001027983 */ /* 0x000ee60000300800 */
[----:B------:R4:W-:Y:S01]  /*1ffe0*/  STL.64 [R1+0x1240], R14 ;  /* 0x0012400e01007387 */ /* 0x0009e20000100a00 */
[----:B------:R0:W-:Y:S02]  /*1fff0*/  STL.64 [R1+0x1238], R12 ;  /* 0x0012380c01007387 */ /* 0x0001e40000100a00 */
[----:B----4-:R-:W-:-:S02]  /*20000*/  IMAD.MOV.U32 R14, RZ, RZ, R9 ;  /* 0x000000ffff0e7224 */ /* 0x010fc400078e0009 */
[----:B------:R-:W-:Y:S02]  /*20010*/  IMAD.MOV.U32 R15, RZ, RZ, R8 ;  /* 0x000000ffff0f7224 */ /* 0x000fe400078e0008 */
[----:B0-----:R-:W-:Y:S02]  /*20020*/  IMAD.MOV.U32 R12, RZ, RZ, R3 ;  /* 0x000000ffff0c7224 */ /* 0x001fe400078e0003 */
[----:B------:R-:W-:Y:S01]  /*20030*/  IMAD.MOV.U32 R13, RZ, RZ, R28 ;  /* 0x000000ffff0d7224 */ /* 0x000fe200078e001c */
[----:B------:R-:W4:Y:S01]  /*20040*/  LDL.LU R3, [R1+0x128c] ;  /* 0x00128c0001037983 */ /* 0x000f220000300800 */
[----:B------:R-:W3:Y:S02]  /*20050*/  LDL.LU R28, [R1+0x1288] ;  /* 0x00128800011c7983 */ /* 0x000ee40000300800 */
[----:B------:R-:W-:Y:S01]  /*20060*/  STL.64 [R1+0x1250], R14 ;  /* 0x0012500e01007387 */ /* 0x000fe20000100a00 */
[----:B------:R0:W-:Y:S04]  /*20070*/  STL.64 [R1+0x1248], R12 ;  /* 0x0012480c01007387 */ /* 0x0001e80000100a00 */
[----:B0-----:R-:W3:Y:S01]  /*20080*/  LDL.LU.64 R12, [R1+0x100] ;  /* 0x00010000010c7983 */ /* 0x001ee20000300a00 */
[C---:B--2---:R-:W-:Y:S03]  /*20090*/  HMMA.16816.F32 R24, R16.reuse, R26, R20 ;  /* 0x0000001a1018723c */ /* 0x044fe60000001814 */
[----:B------:R-:W2:Y:S01]  /*200a0*/  LDL.LU.64 R22, [R1+0x1280] ;  /* 0x0012800001167983 */ /* 0x000ea20000300a00 */
[----:B------:R-:W2:Y:S11]  /*200b0*/  LDL.LU.64 R20, [R1+0x1278] ;  /* 0x0012780001147983 */ /* 0x000eb60000300a00 */
[----:B------:R-:W-:Y:S08]  /*200c0*/  @!UPT UIADD3 URZ, URZ, URZ, URZ ;  /* 0x0000003f3f3ff290 */ /* 0x000ff0000fffe03f */
[----:B------:R-:W-:Y:S01]  /*200d0*/  STL.64 [R1+0x1200], R26 ;  /* 0x0012001a01007387 */ /* 0x000fe20000100a00 */
[----:B------:R0:W-:Y:S03]  /*200e0*/  STL.64 [R1+0x11f8], R24 ;  /* 0x0011f81801007387 */ /* 0x0001e60000100a00 */
[----:B0-----:R-:W4:Y:S01]  /*200f0*/  LDL.LU R24, [R1+0x110] ;  /* 0x0001100001187983 */ /* 0x001f220000300800 */
[----:B------:R-:W4:Y:S01]  /*20100*/  LDL.LU R25, [R1+0x114] ;  /* 0x0001140001197983 */ /* 0x000f220000300800 */
[----:B--2---:R-:W-:Y:S02]  /*20110*/  HMMA.16816.F32 R16, R16, R10, R20 ;  /* 0x0000000a1010723c */ /* 0x004fe40000001814 */
[----:B------:R-:W2:Y:S01]  /*20120*/  LDL.LU.64 R10, [R1+0x1270] ;  /* 0x00127000010a7983 */ /* 0x000ea20000300a00 */
[----:B------:R-:W2:Y:S03]  /*20130*/  LDL.LU.64 R8, [R1+0x1268] ;  /* 0x0012680001087983 */ /* 0x000ea60000300a00 */
[----:B---3--:R-:W0:Y:S02]  /*20140*/  LDSM.16.MT88.4 R20, [R7+0xd000] ;  /* 0x00d000000714783b */ /* 0x008e240000004200 */
[----:B------:R-:W1:Y:S11]  /*20150*/  LDSM.16.MT88.4 R4, [R7+0xd080] ;  /* 0x00d080000704783b */ /* 0x000e760000004200 */
[----:B------:R-:W-:Y:S04]  /*20160*/  @!UPT UIADD3 URZ, URZ, URZ, URZ ;  /* 0x0000003f3f3ff290 */ /* 0x000fe8000fffe03f */
[----:B------:R-:W-:Y:S01]  /*20170*/  STL.64 [R1+0x11f0], R18 ;  /* 0x0011f01201007387 */ /* 0x000fe20000100a00 */
[----:B------:R2:W-:Y:S02]  /*20180*/  STL.64 [R1+0x11e8], R16 ;  /* 0x0011e81001007387 */ /* 0x0005e40000100a00 */
[----:B--2---:R-:W-:Y:S02]  /*20190*/  IMAD.MOV.U32 R16, RZ, RZ, R8 ;  /* 0x000000ffff107224 */ /* 0x004fe400078e0008 */
[----:B------:R-:W-:Y:S01]  /*201a0*/  IMAD.MOV.U32 R17, RZ, RZ, R9 ;  /* 0x000000ffff117224 */ /* 0x000fe200078e0009 */
[----:B------:R-:W2:Y:S01]  /*201b0*/  LDL.LU R8, [R1+0x1264] ;  /* 0x0012640001087983 */ /* 0x000ea20000300800 */
[----:B------:R-:W2:Y:S02]  /*201c0*/  LDL.LU R9, [R1+0x1260] ;  /* 0x0012600001097983 */ /* 0x000ea40000300800 */
[----:B0-----:R0:W-:Y:S02]  /*201d0*/  STL [R1+0x11cc], R20 ;  /* 0x0011cc1401007387 */ /* 0x0011e40000100800 */
[----:B------:R3:W-:Y:S01]  /*201e0*/  STL [R1+0x11c8], R21 ;  /* 0x0011c81501007387 */ /* 0x0007e20000100800 */
[----:B------:R1:W-:Y:S01]  /*201f0*/  STL [R1+0x11c4], R22 ;  /* 0x0011c41601007387 */ /* 0x0003e20000100800 */
[----:B------:R1:W-:Y:S02]  /*20200*/  STL [R1+0x11c0], R23 ;  /* 0x0011c01701007387 */ /* 0x0003e40000100800 */
[----:B0-----:R-:W-:-:S02]  /*20210*/  IMAD.MOV.U32 R20, RZ, RZ, R10 ;  /* 0x000000ffff147224 */ /* 0x001fc400078e000a */
[----:B---3--:R-:W-:Y:S01]  /*20220*/  IMAD.MOV.U32 R21, RZ, RZ, R11 ;  /* 0x000000ffff157224 */ /* 0x008fe200078e000b */
[----:B------:R-:W2:Y:S01]  /*20230*/  LDL.LU R10, [R1+0x125c] ;  /* 0x00125c00010a7983 */ /* 0x000ea20000300800 */
[----:B------:R-:W2:Y:S02]  /*20240*/  LDL.LU R11, [R1+0x1258] ;  /* 0x00125800010b7983 */ /* 0x000ea40000300800 */
[----:B-1----:R-:W2:Y:S02]  /*20250*/  LDL.LU R22, [R1+0x98] ;  /* 0x0000980001167983 */ /* 0x002ea40000300800 */
[----:B------:R-:W2:Y:S01]  /*20260*/  LDL.LU R23, [R1+0x9c] ;  /* 0x00009c0001177983 */ /* 0x000ea20000300800 */
[----:B------:R-:W-:Y:S01]  /*20270*/  STL.64 [R1+0x1180], R6 ;  /* 0x0011800601007387 */ /* 0x000fe20000100a00 */
[----:B------:R-:W-:Y:S01]  /*20280*/  STL.64 [R1+0x1178], R4 ;  /* 0x0011780401007387 */ /* 0x000fe20000100a00 */
[C---:B--2---:R-:W-:Y:S11]  /*20290*/  HMMA.16816.F32 R20, R8.reuse, R12, R20 ;  /* 0x0000000c0814723c */ /* 0x044ff60000001814 */
[----:B------:R-:W-:Y:S11]  /*202a0*/  @!UPT UIADD3 URZ, URZ, URZ, URZ ;  /* 0x0000003f3f3ff290 */ /* 0x000ff6000fffe03f */
[----:B------:R-:W-:Y:S01]  /*202b0*/  @!UPT UIADD3 URZ, URZ, URZ, URZ ;  /* 0x0000003f3f3ff290 */ /* 0x000fe2000fffe03f */
[----:B------:R0:W-:Y:S01]  /*202c0*/  STL.64 [R1+0x90], R20 ;  /* 0x0000901401007387 */ /* 0x0001e20000100a00 */
[----:B------:R-:W-:Y:S02]  /*202d0*/  STL.64 [R1+0x98], R22 ;  /* 0x0000981601007387 */ /* 0x000fe40000100a00 */
[----:B------:R-:W4:Y:S02]  /*202e0*/  LDL.LU.64 R14, [R1+0x1250] ;  /* 0x00125000010e7983 */ /* 0x000f240000300a00 */
[----:B0-----:R-:W-:Y:S02]  /*202f0*/  IMAD.MOV.U32 R21, RZ, RZ, R12 ;  /* 0x000000ffff157224 */ /* 0x001fe400078e000c */
[----:B------:R-:W-:Y:S02]  /*20300*/  IMAD.MOV.U32 R20, RZ, RZ, R13 ;  /* 0x000000ffff147224 */ /* 0x000fe400078e000d */
[----:B------:R-:W4:Y:S02]  /*20310*/  LDL.LU.64 R12, [R1+0x1248] ;  /* 0x00124800010c7983 */ /* 0x000f240000300a00 */
[C---:B----4-:R-:W-:Y:S11]  /*20320*/  HMMA.16816.F32 R12, R8.reuse, R24, R12 ;  /* 0x00000018080c723c */ /* 0x050ff6000000180c */
[----:B------:R-:W-:Y:S11]  /*20330*/  @!UPT UIADD3 URZ, URZ, URZ, URZ ;  /* 0x0000003f3f3ff290 */ /* 0x000ff6000fffe03f */
[----:B------:R-:W-:Y:S01]  /*20340*/  @!UPT UIADD3 URZ, URZ, URZ, URZ ;  /* 0x0000003f3f3ff290 */ /* 0x000fe2000fffe03f */
[----:B------:R-:W-:Y:S01]  /*20350*/  STL.64 [R1+0x80], R12 ;  /* 0x0000800c01007387 */ /* 0x000fe20000100a00 */
[----:B------:R0:W-:Y:S03]  /*20360*/  STL.64 [R1+0x88], R14 ;  /* 0x0000880e01007387 */ /* 0x0001e60000100a00 */
[----:B0-----:R-:W2:Y:S01]  /*20370*/  LDL.LU.64 R14, [R1+0x1240] ;  /* 0x00124000010e7983 */ /* 0x001ea20000300a00 */
[----:B------:R-:W2:Y:S02]  /*20380*/  LDL.LU.64 R12, [R1+0x1238] ;  /* 0x00123800010c7983 */ /* 0x000ea40000300a00 */
[----:B------:R-:W-:Y:S02]  /*20390*/  IMAD.MOV.U32 R6, RZ, RZ, R2 ;  /* 0x000000ffff067224 */ /* 0x000fe400078e0002 */
[----:B------:R-:W-:Y:S01]  /*203a0*/  IMAD.MOV.U32 R7, RZ, RZ, R0 ;  /* 0x000000ffff077224 */ /* 0x000fe200078e0000 */
[----:B--2---:R-:W-:Y:S11]  /*203b0*/  HMMA.16816.F32 R12, R8, R16, R12 ;  /* 0x00000010080c723c */ /* 0x004ff6000000180c */
[----:B------:R-:W-:Y:S11]  /*203c0*/  @!UPT UIADD3 URZ, URZ, URZ, URZ ;  /* 0x0000003f3f3ff290 */ /* 0x000ff6000fffe03f */
[----:B------:R-:W-:Y:S02]  /*203d0*/  @!UPT UIADD3 URZ, URZ, URZ, URZ ;  /* 0x0000003f3f3ff290 */ /* 0x000fe4000fffe03f */
[----:B------:R-:W-:Y:S02]  /*203e0*/  IMAD.MOV.U32 R2, RZ, RZ, R14 ;  /* 0x000000ffff027224 */ /* 0x000fe400078e000e */
[----:B------:R-:W-:Y:S02]  /*203f0*/  IMAD.MOV.U32 R0, RZ, RZ, R15 ;  /* 0x000000ffff007224 */ /* 0x000fe400078e000f */
[----:B------:R-:W2:Y:S01]  /*20400*/  LDL.LU.64 R14, [R1+0x1230] ;  /* 0x00123000010e7983 */ /* 0x000ea20000300a00 */
[----:B------:R-:W-:Y:S02]  /*20410*/  IMAD.MOV.U32 R4, RZ, RZ, R28 ;  /* 0x000000ffff047224 */ /* 0x000fe400078e001c */
[----:B------:R-:W-:Y:S02]  /*20420*/  IMAD.MOV.U32 R5, RZ, RZ, R3 ;  /* 0x000000ffff057224 */ /* 0x000fe400078e0003 */
[----:B------:R-:W-:Y:S02]  /*20430*/  IMAD.MOV.U32 R28, RZ, RZ, R12 ;  /* 0x000000ffff1c7224 */ /* 0x000fe400078e000c */
[----:B------:R-:W-:-:S02]  /*20440*/  IMAD.MOV.U32 R3, RZ, RZ, R13 ;  /* 0x000000ffff037224 */ /* 0x000fc400078e000d */
[----:B------:R-:W3:Y:S01]  /*20450*/  LDL.LU.64 R12, [R1+0x1228] ;  /* 0x00122800010c7983 */ /* 0x000ee20000300a00 */
[----:B------:R2:W-:Y:S02]  /*20460*/  STL.64 [R1+0x1208], R16 ;  /* 0x0012081001007387 */ /* 0x0005e40000100a00 */
[----:B--2---:R-:W-:Y:S02]  /*20470*/  IMAD.MOV.U32 R16, RZ, RZ, R15 ;  /* 0x000000ffff107224 */ /* 0x004fe400078e000f */
[----:B------:R-:W3:Y:S01]  /*20480*/  LDL.LU R15, [R1+0x1220] ;  /* 0x00122000010f7983 */ /* 0x000ee20000300800 */
[----:B------:R-:W2:Y:S02]  /*20490*/  LDL.LU R17, [R1+0x4] ;  /* 0x0000040001117983 */ /* 0x000ea40000300800 */
[----:B------:R-:W2:Y:S02]  /*204a0*/  LDL.LU R18, [R1+0x8] ;  /* 0x0000080001127983 */ /* 0x000ea40000300800 */
[----:B------:R-:W2:Y:S01]  /*204b0*/  LDL.LU R19, [R1+0xc] ;  /* 0x00000c0001137983 */ /* 0x000ea20000300800 */
[----:B------:R-:W-:Y:S01]  /*204c0*/  STL [R1+0x11dc], R0 ;  /* 0x0011dc0001007387 */ /* 0x000fe20000100800 */
[----:B------:R-:W-:Y:S02]  /*204d0*/  STL [R1+0x11d8], R2 ;  /* 0x0011d80201007387 */ /* 0x000fe40000100800 */
[----:B------:R-:W-:Y:S02]  /*204e0*/  STL [R1+0x11d4], R3 ;  /* 0x0011d40301007387 */ /* 0x000fe40000100800 */
[----:B------:R-:W-:Y:S01]  /*204f0*/  STL [R1+0x11d0], R28 ;  /* 0x0011d01c01007387 */ /* 0x000fe20000100800 */
[----:B---3--:R-:W-:Y:S01]  /*20500*/  HMMA.16816.F32 R8, R8, R4, R12 ;  /* 0x000000040808723c */ /* 0x008fe2000000180c */
[----:B------:R-:W2:Y:S01]  /*20510*/  LDL.LU.64 R14, [R1+0x1218] ;  /* 0x00121800010e7983 */ /* 0x000ea20000300a00 */
[----:B------:R-:W2:Y:S11]  /*20520*/  LDL.LU.64 R12, [R1+0x1210] ;  /* 0x00121000010c7983 */ /* 0x000eb60000300a00 */
[----:B------:R-:W-:Y:S11]  /*20530*/  @!UPT UIADD3 URZ, URZ, URZ, URZ ;  /* 0x0000003f3f3ff290 */ /* 0x000ff6000fffe03f */
[----:B------:R-:W-:Y:S02]  /*20540*/  IMAD.MOV.U32 R23, RZ, RZ, R9 ;  /* 0x000000ffff177224 */ /* 0x000fe400078e0009 */
[----:B------:R-:W-:Y:S01]  /*20550*/  IMAD.MOV.U32 R22, RZ, RZ, R8 ;  /* 0x000000ffff167224 */ /* 0x000fe200078e0008 */
[----:B------:R-:W-:Y:S02]  /*20560*/  STL.64 [R1+0x68], R10 ;  /* 0x0000680a01007387 */ /* 0x000fe40000100a00 */
[----:B------:R-:W-:Y:S02]  /*20570*/  STL [R1+0x11e4], R23 ;  /* 0x0011e41701007387 */ /* 0x000fe40000100800 */
[----:B------:R-:W-:Y:S02]  /*20580*/  IMAD.MOV.U32 R9, RZ, RZ, R20 ;  /* 0x000000ffff097224 */ /* 0x000fe400078e0014 */
[----:B------:R-:W-:Y:S01]  /*20590*/  IMAD.MOV.U32 R8, RZ, RZ, R21 ;  /* 0x000000ffff087224 */ /* 0x000fe200078e0015 */
[----:B------:R0:W-:Y:S01]  /*205a0*/  STL [R1+0x11e0], R22 ;  /* 0x0011e01601007387 */ /* 0x0001e20000100800 */
[----:B------:R-:W3:Y:S02]  /*205b0*/  LDL.LU R20, [R1+0x10] ;  /* 0x0000100001147983 */ /* 0x000ee40000300800 */
[----:B------:R-:W3:Y:S01]  /*205c0*/  LDL.LU R21, [R1+0x14] ;  /* 0x0000140001157983 */ /* 0x000ee20000300800 */
[----:B0-----:R-:W3:Y:S01]  /*205d0*/  LDL.LU R22, [R1+0x18] ;  /* 0x0000180001167983 */ /* 0x001ee20000300800 */
[----:B------:R-:W3:Y:S01]  /*205e0*/  LDL.LU R23, [R1+0x1c] ;  /* 0x00001c0001177983 */ /* 0x000ee20000300800 */
[C---:B--2---:R-:W-:Y:S02]  /*205f0*/  HMMA.16816.F32 R24, R12.reuse, R24, R16 ;  /* 0x000000180c18723c */ /* 0x044fe40000001810 */
[----:B------:R-:W2:Y:S11]  /*20600*/  LDL.LU.64 R16, [R1+0x1208] ;  /* 0x0012080001107983 */ /* 0x000eb60000300a00 */
[----:B------:R-:W-:Y:S11]  /*20610*/  @!UPT UIADD3 URZ, URZ, URZ, URZ ;  /* 0x0000003f3f3ff290 */ /* 0x000ff6000fffe03f */
[----:B------:R-:W-:Y:S02]  /*20620*/  IMAD.MOV.U32 R0, RZ, RZ, R26 ;  /* 0x000000ffff007224 */ /* 0x000fe400078e001a */
[----:B------:R-:W-:Y:S02]  /*20630*/  IMAD.MOV.U32 R2, RZ, RZ, R27 ;  /* 0x000000ffff027224 */ /* 0x000fe400078e001b */
[----:B------:R-:W2:Y:S01]  /*20640*/  LDL.LU.64 R26, [R1+0x1200] ;  /* 0x00120000011a7983 */ /* 0x000ea20000300a00 */
[----:B---3--:R-:W-:Y:S07]  /*20650*/  HMMA.16816.F32 R8, R12, R8, R20 ;  /* 0x000000080c08723c */ /* 0x008fee0000001814 */
[----:B------:R-:W-:-:S02]  /*20660*/  IMAD.MOV.U32 R23, RZ, RZ, R24 ;  /* 0x000000ffff177224 */ /* 0x000fc400078e0018 */
[----:B------:R-:W-:Y:S02]  /*20670*/  IMAD.MOV.U32 R22, RZ, RZ, R25 ;  /* 0x000000ffff167224 */ /* 0x000fe400078e0019 */
[----:B------:R-:W2:Y:S01]  /*20680*/  LDL.LU.64 R24, [R1+0x11f8] ;  /* 0x0011f80001187983 */ /* 0x000ea20000300a00 */
[----:B------:R-:W3:Y:S01]  /*20690*/  LDL.LU.64 R18, [R1+0x11f0] ;  /* 0x0011f00001127983 */ /* 0x000ee20000300a00 */
[C---:B--2---:R-:W-:Y:S02]  /*206a0*/  HMMA.16816.F32 R24, R12.reuse, R16, R24 ;  /* 0x000000100c18723c */ /* 0x044fe40000001818 */
[----:B------:R-:W3:Y:S11]  /*206b0*/  LDL.LU.64 R16, [R1+0x11e8] ;  /* 0x0011e80001107983 */ /* 0x000ef60000300a00 */
[----:B------:R-:W-:Y:S10]  /*206c0*/  @!UPT UIADD3 URZ, URZ, URZ, URZ ;  /* 0x0000003f3f3ff290 */ /* 0x000ff4000fffe03f */
[----:B------:R-:W-:Y:S01]  /*206d0*/  STL.64 [R1+0x30], R24 ;  /* 0x0000301801007387 */ /* 0x000fe20000100a00 */
[----:B------:R0:W-:Y:S01]  /*206e0*/  STL.64 [R1+0x38], R26 ;  /* 0x0000381a01007387 */ /* 0x0001e20000100a00 */
[----:B---3--:R-:W-:Y:S11]  /*206f0*/  HMMA.16816.F32 R12, R12, R4, R16 ;  /* 0x000000040c0c723c */ /* 0x008ff60000001810 */
[----:B------:R-:W-:Y:S11]  /*20700*/  @!UPT UIADD3 URZ, URZ, URZ, URZ ;  /* 0x0000003f3f3ff290 */ /* 0x000ff6000fffe03f */
[----:B------:R-:W-:Y:S01]  /*20710*/  @!UPT UIADD3 URZ, URZ, URZ, URZ ;  /* 0x0000003f3f3ff290 */ /* 0x000fe2000fffe03f */
[----:B------:R-:W-:Y:S01]  /*20720*/  STL.64 [R1+0x20], R12 ;  /* 0x0000200c01007387 */ /* 0x000fe20000100a00 */
[----:B------:R-:W-:Y:S02]  /*20730*/  STL.64 [R1+0x28], R14 ;  /* 0x0000280e01007387 */ /* 0x000fe40000100a00 */
[----:B------:R-:W2:Y:S02]  /*20740*/  LDL R19, [R1+0x140] ;  /* 0x0001400001137983 */ /* 0x000ea40000100800 */
[----:B------:R-:W-:Y:S02]  /*20750*/  IMAD.MOV.U32 R21, RZ, RZ, R11 ;  /* 0x000000ffff157224 */ /* 0x000fe400078e000b */
[----:B------:R-:W1:Y:S01]  /*20760*/  S2R R11, SR_TID.X ;  /* 0x00000000000b7919 */ /* 0x000e620000002100 */
[----:B------:R-:W-:Y:S02]  /*20770*/  IMAD.MOV.U32 R20, RZ, RZ, R10 ;  /* 0x000000ffff147224 */ /* 0x000fe400078e000a */
[----:B------:R-:W-:-:S02]  /*20780*/  IMAD.MOV.U32 R3, RZ, RZ, R8 ;  /* 0x000000ffff037224 */ /* 0x000fc400078e0008 */
[----:B------:R-:W-:Y:S01]  /*20790*/  IMAD.MOV.U32 R28, RZ, RZ, R9 ;  /* 0x000000ffff1c7224 */ /* 0x000fe200078e0009 */
[C---:B-1----:R-:W-:Y:S01]  /*207a0*/  LOP3.LUT R10, R11.reuse, 0x7, RZ, 0xc0, !PT ;  /* 0x000000070b0a7812 */ /* 0x042fe200078ec0ff */
[----:B0-----:R-:W-:-:S04]  /*207b0*/  IMAD.SHL.U32 R26, R11, 0x2, RZ ;  /* 0x000000020b1a7824 */ /* 0x001fc800078e00ff */
[----:B------:R-:W-:Y:S01]  /*207c0*/  IMAD R27, R10, 0x210, RZ ;  /* 0x000002100a1b7824 */ /* 0x000fe200078e02ff */
[----:B------:R-:W-:Y:S04]  /*207d0*/  STL.64 [R1+0x1198], R6 ;  /* 0x0011980601007387 */ /* 0x000fe80000100a00 */
[----:B--2---:R-:W0:Y:S04]  /*207e0*/  LDSM.16.MT88.4 R8, [R19+0xe000] ;  /* 0x00e000001308783b */ /* 0x004e280000004200 */
[----:B0-----:R0:W-:Y:S01]  /*207f0*/  STL.64 [R1+0x1158], R10 ;  /* 0x0011580a01007387 */ /* 0x0011e20000100a00 */
[----:B------:R-:W-:Y:S03]  /*20800*/  STL.64 [R1+0x1150], R8 ;  /* 0x0011500801007387 */ /* 0x000fe60000100a00 */
[----:B0-----:R-:W2:Y:S01]  /*20810*/  LDL.LU R10, [R1+0x118] ;  /* 0x00011800010a7983 */ /* 0x001ea20000300800 */
[----:B------:R-:W2:Y:S01]  /*20820*/  LDL.LU R11, [R1+0x11c] ;  /* 0x00011c00010b7983 */ /* 0x000ea20000300800 */
[----:B------:R-:W-:-:S04]  /*20830*/  LOP3.LUT R18, R27, 0x30, R26, 0x78, !PT ;  /* 0x000000301b127812 */ /* 0x000fc800078e781a */
[----:B------:R-:W-:-:S05]  /*20840*/  LOP3.LUT R18, R18, 0x40, RZ, 0x3c, !PT ;  /* 0x0000004012127812 */ /* 0x000fca00078e3cff */
[----:B------:R-:W-:Y:S04]  /*20850*/  LDSM.16.M88.4 R24, [R18+0x12180] ;  /* 0x012180001218783b */ /* 0x000fe80000000200 */
[----:B------:R-:W-:Y:S04]  /*20860*/  LDSM.16.M88.4 R4, [R18+0x11180] ;  /* 0x011180001204783b */ /* 0x000fe80000000200 */
[----:B------:R-:W-:Y:S04]  /*20870*/  LDSM.16.M88.4 R12, [R18+0x13180] ;  /* 0x01318000120c783b */ /* 0x000fe80000000200 */
[----:B--2---:R-:W-:Y:S02]  /*20880*/  STL.64 [R1+0x11b8], R10 ;  /* 0x0011b80a01007387 */ /* 0x004fe40000100a00 */
[----:B------:R-:W0:Y:S04]  /*20890*/  LDSM.16.M88.4 R8, [R18+0x10180] ;  /* 0x010180001208783b */ /* 0x000e280000000200 */
[----:B------:R-:W1:Y:S01]  /*208a0*/  LDSM.16.MT88.4 R16, [R19+0xe080] ;  /* 0x00e080001310783b */ /* 0x000e620000004200 */
[----:B0-----:R-:W-:Y:S03]  /*208b0*/  STL.64 [R1+0x10], R8 ;  /* 0x0000100801007387 */ /* 0x001fe60000100a00 */
[----:B------:R-:W-:Y:S02]  /*208c0*/  STL.64 [R1+0x18], R10 ;  /* 0x0000180a01007387 */ /* 0x000fe40000100a00 */
[----:B------:R0:W-:Y:S02]  /*208d0*/  STL [R1+0x1124], R24 ;  /* 0x0011241801007387 */ /* 0x0001e40000100800 */
[----:B------:R-:W-:Y:S01]  /*208e0*/  STL.64 [R1], R4 ;  /* 0x0000000401007387 */ /* 0x000fe20000100a00 */
[----:B------:R-:W-:Y:S01]  /*208f0*/  STL.64 [R1+0x8], R6 ;  /* 0x0000080601007387 */ /* 0x000fe20000100a00 */
[----:B------:R2:W-:Y:S02]  /*20900*/  STL [R1+0x1120], R25 ;  /* 0x0011201901007387 */ /* 0x0005e40000100800 */
[----:B------:R3:W-:Y:S02]  /*20910*/  STL [R1+0x111c], R26 ;  /* 0x00111c1a01007387 */ /* 0x0007e40000100800 */
[----:B------:R3:W-:Y:S02]  /*20920*/  STL [R1+0x1118], R27 ;  /* 0x0011181b01007387 */ /* 0x0007e40000100800 */
[----:B0-----:R-:W-:-:S02]  /*20930*/  IMAD.MOV.U32 R24, RZ, RZ, R23 ;  /* 0x000000ffff187224 */ /* 0x001fc400078e0017 */
[----:B------:R-:W4:Y:S01]  /*20940*/  LDL.LU R23, [R1+0x11e4] ;  /* 0x0011e40001177983 */ /* 0x000f220000300800 */
[----:B--2---:R-:W-:Y:S02]  /*20950*/  IMAD.MOV.U32 R25, RZ, RZ, R22 ;  /* 0x000000ffff197224 */ /* 0x004fe400078e0016 */
[----:B------:R-:W2:Y:S02]  /*20960*/  LDL.LU R22, [R1+0x11e0] ;  /* 0x0011e00001167983 */ /* 0x000ea40000300800 */
[----:B---3--:R-:W-:Y:S02]  /*20970*/  IMAD.MOV.U32 R26, RZ, RZ, R0 ;  /* 0x000000ffff1a7224 */ /* 0x008fe400078e0000 */
[----:B------:R-:W-:Y:S01]  /*20980*/  IMAD.MOV.U32 R27, RZ, RZ, R2 ;  /* 0x000000ffff1b7224 */ /* 0x000fe200078e0002 */
[----:B------:R-:W3:Y:S01]  /*20990*/  LDL.LU R0, [R1+0x11dc] ;  /* 0x0011dc0001007983 */ /* 0x000ee20000300800 */
[----:B------:R-:W2:Y:S02]  /*209a0*/  LDL.LU R2, [R1+0x11d8] ;  /* 0x0011d80001027983 */ /* 0x000ea40000300800 */
[----:B------:R-:W2:Y:S02]  /*209b0*/  LDL.LU R8, [R1+0x90] ;  /* 0x0000900001087983 */ /* 0x000ea40000300800 */
[----:B------:R-:W2:Y:S01]  /*209c0*/  LDL.LU R9, [R1+0x94] ;  /* 0x0000940001097983 */ /* 0x000ea20000300800 */
[----:B------:R-:W2:Y:S01]  /*209d0*/  LDL.LU R10, [R1+0x98] ;  /* 0x00009800010a7983 */ /* 0x000ea20000300800 */
[----:B------:R-:W2:Y:S02]  /*209e0*/  LDL.LU R11, [R1+0x9c] ;  /* 0x00009c00010b7983 */ /* 0x000ea40000300800 */
[----:B------:R-:W2:Y:S02]  /*209f0*/  LDL.LU.64 R6, [R1+0x128] ;  /* 0x0001280001067983 */ /* 0x000ea40000300a00 */
[----:B--2---:R0:W-:Y:S01]  /*20a00*/  STL.64 [R1+0x11b0], R6 ;  /* 0x0011b00601007387 */ /* 0x0041e20000100a00 */
[----:B------:R-:W2:Y:S02]  /*20a10*/  LDL.LU R4, [R1+0x80] ;  /* 0x0000800001047983 */ /* 0x000ea40000300800 */
[----:B------:R-:W2:Y:S01]  /*20a20*/  LDL.LU R5, [R1+0x84] ;  /* 0x0000840001057983 */ /* 0x000ea20000300800 */
[----:B0-----:R-:W2:Y:S01]  /*20a30*/  LDL.LU R6, [R1+0x88] ;  /* 0x0000880001067983 */ /* 0x001ea20000300800 */
[----:B------:R-:W2:Y:S02]  /*20a40*/  LDL.LU R7, [R1+0x8c] ;  /* 0x00008c0001077983 */ /* 0x000ea40000300800 */
[----:B------:R0:W-:Y:S02]  /*20a50*/  STL.64 [R1+0x1168], R26 ;  /* 0x0011681a01007387 */ /* 0x0001e40000100a00 */
[----:B------:R-:W-:Y:S01]  /*20a60*/  STL.64 [R1+0x1160], R24 ;  /* 0x0011601801007387 */ /* 0x000fe20000100a00 */
[----:B0-----:R-:W2:Y:S01]  /*20a70*/  LDL.LU R26, [R1+0x108] ;  /* 0x00010800011a7983 */ /* 0x001ea20000300800 */
[----:B------:R-:W2:Y:S02]  /*20a80*/  LDL.LU R27, [R1+0x10c] ;  /* 0x00010c00011b7983 */ /* 0x000ea40000300800 */
[----:B------:R-:W-:Y:S02]  /*20a90*/  STL [R1+0x1114], R12 ;  /* 0x0011140c01007387 */ /* 0x000fe40000100800 */
[----:B------:R-:W-:Y:S01]  /*20aa0*/  STL [R1+0x1110], R13 ;  /* 0x0011100d01007387 */ /* 0x000fe20000100800 */
[----:B------:R-:W-:Y:S01]  /*20ab0*/  STL [R1+0x10b4], R14 ;  /* 0x0010b40e01007387 */ /* 0x000fe20000100800 */
[----:B------:R-:W-:Y:S02]  /*20ac0*/  STL [R1+0x10b0], R15 ;  /* 0x0010b00f01007387 */ /* 0x000fe40000100800 */
[----:B-1----:R0:W-:Y:S02]  /*20ad0*/  STL [R1+0x10f8], R17 ;  /* 0x0010f81101007387 */ /* 0x0021e40000100800 */
[----:B------:R1:W-:Y:S01]  /*20ae0*/  STL [R1+0x10f4], R18 ;  /* 0x0010f41201007387 */ /* 0x0003e20000100800 */
[----:B------:R3:W-:Y:S01]  /*20af0*/  STL [R1+0x10f0], R19 ;  /* 0x0010f01301007387 */ /* 0x0007e20000100800 */
[----:B------:R4:W-:Y:S02]  /*20b00*/  STL [R1+0x1170], R16 ;  /* 0x0011701001007387 */ /* 0x0009e40000100800 */
[----:B0-----:R-:W-:-:S02]  /*20b10*/  IMAD.MOV.U32 R17, RZ, RZ, R28 ;  /* 0x000000ffff117224 */ /* 0x001fc400078e001c */
[----:B-1----:R-:W-:Y:S02]  /*20b20*/  IMAD.MOV.U32 R18, RZ, RZ, R20 ;  /* 0x000000ffff127224 */ /* 0x002fe400078e0014 */
[----:B---3--:R-:W-:Y:S02]  /*20b30*/  IMAD.MOV.U32 R19, RZ, RZ, R21 ;  /* 0x000000ffff137224 */ /* 0x008fe400078e0015 */
[----:B----4-:R-:W-:Y:S02]  /*20b40*/  IMAD.MOV.U32 R16, RZ, RZ, R3 ;  /* 0x000000ffff107224 */ /* 0x010fe400078e0003 */
[----:B------:R-:W3:Y:S01]  /*20b50*/  LDL.LU R3, [R1+0x11d4] ;  /* 0x0011d40001037983 */ /* 0x000ee20000300800 */
[----:B------:R-:W4:Y:S02]  /*20b60*/  LDL.LU R28, [R1+0x11d0] ;  /* 0x0011d000011c7983 */ /* 0x000f240000300800 */
[----:B------:R-:W2:Y:S02]  /*20b70*/  LDL.LU R20, [R1+0x11cc] ;  /* 0x0011cc0001147983 */ /* 0x000ea40000300800 */
[----:B------:R-:W2:Y:S01]  /*20b80*/  LDL.LU R21, [R1+0x11c8] ;  /* 0x0011c80001157983 */ /* 0x000ea20000300800 */
[----:B------:R-:W-:Y:S01]  /*20b90*/  STL.64 [R1+0x1190], R18 ;  /* 0x0011901201007387 */ /* 0x000fe20000100a00 */
[----:B------:R0:W-:Y:S02]  /*20ba0*/  STL.64 [R1+0x1188], R16 ;  /* 0x0011881001007387 */ /* 0x0001e40000100a00 */
[----:B0-----:R-:W-:-:S02]  /*20bb0*/  IMAD.MOV.U32 R16, RZ, RZ, R22 ;  /* 0x000000ffff107224 */ /* 0x001fc400078e0016 */
[----:B------:R-:W-:Y:S01]  /*20bc0*/  IMAD.MOV.U32 R17, RZ, RZ, R23 ;  /* 0x000000ffff117224 */ /* 0x000fe200078e0017 */
[----:B------:R-:W2:Y:S01]  /*20bd0*/  LDL.LU R22, [R1+0x11c4] ;  /* 0x0011c40001167983 */ /* 0x000ea20000300800 */
[----:B------:R-:W2:Y:S02]  /*20be0*/  LDL.LU R23, [R1+0x11c0] ;  /* 0x0011c00001177983 */ /* 0x000ea40000300800 */
[----:B------:R-:W3:Y:S02]  /*20bf0*/  LDL.LU R18, [R1+0x68] ;  /* 0x0000680001127983 */ /* 0x000ee40000300800 */
[----:B------:R-:W3:Y:S01]  /*20c00*/  LDL.LU R19, [R1+0x6c] ;  /* 0x00006c0001137983 */ /* 0x000ee20000300800 */
[C---:B--2---:R-:W-:Y:S01]  /*20c10*/  HMMA.16816.F32 R8, R20.reuse, R26, R8 ;  /* 0x0000001a1408723c */ /* 0x044fe20000001808 */
[----:B---3--:R-:W-:Y:S01]  /*20c20*/  STL.64 [R1+0x11a8], R18 ;  /* 0x0011a81201007387 */ /* 0x008fe20000100a00 */
[----:B------:R-:W-:Y:S11]  /*20c30*/  STL.64 [R1+0x11a0], R16 ;  /* 0x0011a01001007387 */ /* 0x000ff60000100a00 */
[----:B------:R-:W-:Y:S10]  /*20c40*/  @!UPT UIADD3 URZ, URZ, URZ, URZ ;  /* 0x0000003f3f3ff290 */ /* 0x000ff4000fffe03f */
[----:B------:R0:W-:Y:S04]  /*20c50*/  STL.64 [R1+0xf8], R10 ;  /* 0x0000f80a01007387 */ /* 0x0001e80000100a00 */
[----:B0-----:R-:W2:Y:S01]  /*20c60*/  LDL.LU.64 R10, [R1+0x11b8] ;  /* 0x0011b800010a7983 */ /* 0x001ea20000300a00 */
[----:B------:R-:W-:Y:S01]  /*20c70*/  IMAD.MOV.U32 R17, RZ, RZ, R3 ;  /* 0x000000ffff117224 */ /* 0x000fe200078e0003 */
[----:B--2---:R-:W-:Y:S11]  /*20c80*/  HMMA.16816.F32 R4, R20, R10, R4 ;  /* 0x0000000a1404723c */ /* 0x004ff60000001804 */
[----:B------:R-:W-:Y:S11]  /*20c90*/  @!UPT UIADD3 URZ, URZ, URZ, URZ ;  /* 0x0000003f3f3ff290 */ /* 0x000ff6000fffe03f */
[----:B------:R-:W-:Y:S02]  /*20ca0*/  @!UPT UIADD3 URZ, URZ, URZ, URZ ;  /* 0x0000003f3f3ff290 */ /* 0x000fe4000fffe03f */
[----:B------:R-:W-:Y:S02]  /*20cb0*/  IMAD.MOV.U32 R14, RZ, RZ, R6 ;  /* 0x000000ffff0e7224 */ /* 0x000fe400078e0006 */
[----:B------:R-:W-:Y:S02]  /*20cc0*/  IMAD.MOV.U32 R3, RZ, RZ, R7 ;  /* 0x000000ffff037224 */ /* 0x000fe400078e0007 */
[----:B------:R-:W2:Y:S01]  /*20cd0*/  LDL.LU.64 R6, [R1+0x11b0] ;  /* 0x0011b00001067983 */ /* 0x000ea20000300a00 */
[----:B----4-:R-:W-:Y:S02]  /*20ce0*/  IMAD.MOV.U32 R16, RZ, RZ, R28 ;  /* 0x000000ffff107224 */ /* 0x010fe400078e001c */
[----:B------:R-:W-:Y:S02]  /*20cf0*/  IMAD.MOV.U32 R18, RZ, RZ, R2 ;  /* 0x000000ffff127224 */ /* 0x000fe400078e0002 */
[----:B------:R-:W-:Y:S02]  /*20d00*/  IMAD.MOV.U32 R19, RZ, RZ, R0 ;  /* 0x000000ffff137224 */ /* 0x000fe400078e0000 */
[----:B------:R-:W-:-:S02]  /*20d10*/  IMAD.MOV.U32 R12, RZ, RZ, R8 ;  /* 0x000000ffff0c7224 */ /* 0x000fc400078e0008 */
[----:B------:R-:W-:-:S03]  /*20d20*/  IMAD.MOV.U32 R13, RZ, RZ, R9 ;  /* 0x000000ffff0d7224 */ /* 0x000fc600078e0009 */
[C---:B--2---:R-:W-:Y:S01]  /*20d30*/  HMMA.16816.F32 R16, R20.reuse, R6, R16 ;  /* 0x000000061410723c */ /* 0x044fe20000001810 */
[----:B------:R-:W-:Y:S02]  /*20d40*/  IMAD.MOV.U32 R9, RZ, RZ, R6 ;  /* 0x000000ffff097224 */ /* 0x000fe400078e0006 */
[----:B------:R-:W-:Y:S11]  /*20d50*/  IMAD.MOV.U32 R8, RZ, RZ, R7 ;  /* 0x000000ffff087224 */ /* 0x000ff600078e0007 */
[----:B------:R-:W-:Y:S09]  /*20d60*/  @!UPT UIADD3 URZ, URZ, URZ, URZ ;  /* 0x0000003f3f3ff290 */ /* 0x000ff2000fffe03f */
[----:B------:R-:W-:Y:S01]  /*20d70*/  STL.64 [R1+0xd0], R16 ;  /* 0x0000d01001007387 */ /* 0x000fe20000100a00 */
[----:B------:R0:W-:Y:S03]  /*20d80*/  STL.64 [R1+0xd8], R18 ;  /* 0x0000d81201007387 */ /* 0x0001e60000100a00 */
[----:B0-----:R-:W2:Y:S01]  /*20d90*/  LDL.LU.64 R18, [R1+0x11a8] ;  /* 0x0011a80001127983 */ /* 0x001ea20000300a00 */
[----:B------:R-:W2:Y:S02]  /*20da0*/  LDL.LU.64 R16, [R1+0x11a0] ;  /* 0x0011a00001107983 */ /* 0x000ea40000300a00 */
[----:B------:R-:W2:Y:S02]  /*20db0*/  LDL.LU.64 R6, [R1+0x1198] ;  /* 0x0011980001067983 */ /* 0x000ea40000300a00 */
[----:B------:R-:W-:Y:S02]  /*20dc0*/  IMAD.MOV.U32 R28, RZ, RZ, R4 ;  /* 0x000000ffff1c7224 */ /* 0x000fe400078e0004 */
[----:B------:R-:W-:Y:S01]  /*20dd0*/  IMAD.MOV.U32 R15, RZ, RZ, R5 ;  /* 0x000000ffff0f7224 */ /* 0x000fe200078e0005 */
[----:B--2---:R-:W-:Y:S01]  /*20de0*/  HMMA.16816.F32 R20, R20, R6, R16 ;  /* 0x000000061414723c */ /* 0x004fe20000001810 */
[----:B------:R-:W2:Y:S01]  /*20df0*/  LDL.LU.64 R18, [R1+0x1190] ;  /* 0x0011900001127983 */ /* 0x000ea20000300a00 */
[----:B------:R-:W2:Y:S02]  /*20e00*/  LDL.LU.64 R16, [R1+0x1188] ;  /* 0x0011880001107983 */ /* 0x000ea40000300a00 */
[----:B------:R-:W2:Y:S02]  /*20e10*/  LDL.LU.64 R6, [R1+0x1180] ;  /* 0x0011800001067983 */ /* 0x000ea40000300a00 */
[----:B------:R-:W2:Y:S11]  /*20e20*/  LDL.LU.64 R4, [R1+0x1178] ;  /* 0x0011780001047983 */ /* 0x000eb60000300a00 */
[----:B------:R-:W-:Y:S06]  /*20e30*/  @!UPT UIADD3 URZ, URZ, URZ, URZ ;  /* 0x0000003f3f3ff290 */ /* 0x000fec000fffe03f */
[----:B------:R-:W-:Y:S01]  /*20e40*/  STL.64 [R1+0xc0], R20 ;  /* 0x0000c01401007387 */ /* 0x000fe20000100a00 */
[----:B--2---:R-:W-:Y:S03]  /*20e50*/  HMMA.16816.F32 R24, R4, R26, R16 ;  /* 0x0000001a0418723c */ /* 0x004fe60000001810 */
[----:B------:R-:W2:Y:S11]  /*20e60*/  LDL.LU R16, [R1+0x1170] ;  /* 0x0011700001107983 */ /* 0x000eb60000300800 */
[----:B------:R-:W-:Y:S09]  /*20e70*/  @!UPT UIADD3 URZ, URZ, URZ, URZ ;  /* 0x0000003f3f3ff290 */ /* 0x000ff2000fffe03f */
[----:B------:R0:W-:Y:S01]  /*20e80*/  STL [R1+0xbc], R27 ;  /* 0x0000bc1b01007387 */ /* 0x0001e20000100800 */
[----:B------:R-:W-:Y:S02]  /*20e90*/  IMAD.MOV.U32 R19, RZ, RZ, R26 ;  /* 0x000000ffff137224 */ /* 0x000fe400078e001a */
[----:B------:R-:W-:Y:S02]  /*20ea0*/  IMAD.MOV.U32 R17, RZ, RZ, R24 ;  /* 0x000000ffff117224 */ /* 0x000fe400078e0018 */
[----:B------:R-:W-:Y:S01]  /*20eb0*/  IMAD.MOV.U32 R18, RZ, RZ, R25 ;  /* 0x000000ffff127224 */ /* 0x000fe200078e0019 */
[----:B0-----:R-:W3:Y:S01]  /*20ec0*/  LDL.LU.64 R26, [R1+0x1168] ;  /* 0x00116800011a7983 */ /* 0x001ee20000300a00 */
[----:B------:R-:W3:Y:S02]  /*20ed0*/  LDL.LU.64 R24, [R1+0x1160] ;  /* 0x0011600001187983 */ /* 0x000ee40000300a00 */
[----:B------:R-:W-:Y:S02]  /*20ee0*/  IMAD.MOV.U32 R2, RZ, RZ, R22 ;  /* 0x000000ffff027224 */ /* 0x000fe400078e0016 */
[----:B------:R-:W-:-:S02]  /*20ef0*/  IMAD.MOV.U32 R0, RZ, RZ, R23 ;  /* 0x000000ffff007224 */ /* 0x000fc400078e0017 */
[----:B------:R-:W-:Y:S02]  /*20f00*/  IMAD.MOV.U32 R22, RZ, RZ, R9 ;  /* 0x000000ffff167224 */ /* 0x000fe400078e0009 */
[----:B------:R-:W-:Y:S01]  /*20f10*/  IMAD.MOV.U32 R23, RZ, RZ, R8 ;  /* 0x000000ffff177224 */ /* 0x000fe200078e0008 */
[----:B------:R-:W-:Y:S04]  /*20f20*/  STL.64 [R1+0x1108], R18 ;  /* 0x0011081201007387 */ /* 0x000fe80000100a00 */
[----:B--2---:R0:W-:Y:S04]  /*20f30*/  STL.64 [R1+0x1100], R16 ;  /* 0x0011001001007387 */ /* 0x0041e80000100a00 */
[----:B0-----:R-:W2:Y:S01]  /*20f40*/  LDL.LU R16, [R1+0x30] ;  /* 0x0000300001107983 */ /* 0x001ea20000300800 */
[----:B------:R-:W2:Y:S02]  /*20f50*/  LDL.LU R17, [R1+0x34] ;  /* 0x0000340001117983 */ /* 0x000ea40000300800 */
[----:B------:R-:W2:Y:S02]  /*20f60*/  LDL.LU R18, [R1+0x38] ;  /* 0x0000380001127983 */ /* 0x000ea40000300800 */
[----:B------:R-:W2:Y:S01]  /*20f70*/  LDL.LU R19, [R1+0x3c] ;  /* 0x00003c0001137983 */ /* 0x000ea20000300800 */
[----:B---3--:R-:W-:Y:S11]  /*20f80*/  HMMA.16816.F32 R8, R4, R10, R24 ;  /* 0x0000000a0408723c */ /* 0x008ff60000001818 */
[----:B------:R-:W-:Y:S11]  /*20f90*/  @!UPT UIADD3 URZ, URZ, URZ, URZ ;  /* 0x0000003f3f3ff290 */ /* 0x000ff6000fffe03f */
[----:B------:R-:W-:Y:S02]  /*20fa0*/  @!UPT UIADD3 URZ, URZ, URZ, URZ ;  /* 0x0000003f3f3ff290 */ /* 0x000fe4000fffe03f */
[----:B------:R-:W-:Y:S02]  /*20fb0*/  IMAD.MOV.U32 R24, RZ, RZ, R8 ;  /* 0x000000ffff187224 */ /* 0x000fe400078e0008 */
[----:B------:R-:W-:Y:S02]  /*20fc0*/  IMAD.MOV.U32 R26, RZ, RZ, R10 ;  /* 0x000000ffff1a7224 */ /* 0x000fe400078e000a */
[----:B------:R-:W-:Y:S02]  /*20fd0*/  IMAD.MOV.U32 R27, RZ, RZ, R11 ;  /* 0x000000ffff1b7224 */ /* 0x000fe400078e000b */
[----:B------:R-:W-:Y:S01]  /*20fe0*/  IMAD.MOV.U32 R25, RZ, RZ, R9 ;  /* 0x000000ffff197224 */ /* 0x000fe200078e0009 */
[----:B------:R-:W3:Y:S01]  /*20ff0*/  LDL.LU R8, [R1+0x20] ;  /* 0x0000200001087983 */ /* 0x000ee20000300800 */
[----:B------:R-:W3:Y:S02]  /*21000*/  LDL.LU R9, [R1+0x24] ;  /* 0x0000240001097983 */ /* 0x000ee40000300800 */
[----:B------:R-:W3:Y:S02]  /*21010*/  LDL.LU R10, [R1+0x28] ;  /* 0x00002800010a7983 */ /* 0x000ee40000300800 */
[----:B------:R-:W3:Y:S01]  /*21020*/  LDL.LU R11, [R1+0x2c] ;  /* 0x00002c00010b7983 */ /* 0x000ee20000300800 */
[----:B------:R0:W-:Y:S01]  /*21030*/  STL.64 [R1+0x1130], R26 ;  /* 0x0011301a01007387 */ /* 0x0001e20000100a00 */
[----:B------:R-:W-:Y:S02]  /*21040*/  STL.64 [R1+0x1128], R24 ;  /* 0x0011281801007387 */ /* 0x000fe40000100a00 */
[----:B0-----:R-:W-:-:S02]  /*21050*/  IMAD.MOV.U32 R26, RZ, RZ, R14 ;  /* 0x000000ffff1a7224 */ /* 0x001fc400078e000e */
[----:B------:R-:W-:-:S05]  /*21060*/  IMAD.MOV.U32 R27, RZ, RZ, R3 ;  /* 0x000000ffff1b7224 */ /* 0x000fca00078e0003 */
[----:B------:R0:W-:Y:S04]  /*21070*/  STL.64 [R1+0x1140], R26 ;  /* 0x0011401a01007387 */ /* 0x0001e80000100a00 */
[----:B0-----:R-:W4:Y:S01]  /*21080*/  LDL R27, [R1+0x140] ;  /* 0x00014000011b7983 */ /* 0x001f220000100800 */
[----:B------:R-:W-:Y:S02]  /*21090*/  IMAD.MOV.U32 R24, RZ, RZ, R28 ;  /* 0x000000ffff187224 */ /* 0x000fe400078e001c */
[----:B------:R-:W-:-:S05]  /*210a0*/  IMAD.MOV.U32 R25, RZ, RZ, R15 ;  /* 0x000000ffff197224 */ /* 0x000fca00078e000f */
[----:B------:R0:W-:Y:S04]  /*210b0*/  STL.64 [R1+0x1138], R24 ;  /* 0x0011381801007387 */ /* 0x0001e80000100a00 */
[----:B0-----:R-:W3:Y:S01]  /*210c0*/  LDL.LU.64 R24, [R1+0x10] ;  /* 0x0000100001187983 */ /* 0x001ee20000300a00 */
[----:B--2---:R-:W-:Y:S11]  /*210d0*/  HMMA.16816.F32 R16, R4, R22, R16 ;  /* 0x000000160410723c */ /* 0x004ff60000001810 */
[----:B------:R-:W-:Y:S11]  /*210e0*/  @!UPT UIADD3 URZ, URZ, URZ, URZ ;  /* 0x0000003f3f3ff290 */ /* 0x000ff6000fffe03f */
[----:B------:R-:W-:Y:S02]  /*210f0*/  @!UPT UIADD3 URZ, URZ, URZ, URZ ;  /* 0x0000003f3f3ff290 */ /* 0x000fe4000fffe03f */
[----:B------:R-:W-:Y:S02]  /*21100*/  IMAD.MOV.U32 R15, RZ, RZ, R17 ;  /* 0x000000ffff0f7224 */ /* 0x000fe400078e0011 */
[----:B------:R-:W-:Y:S02]  /*21110*/  IMAD.MOV.U32 R14, RZ, RZ, R18 ;  /* 0x000000ffff0e7224 */ /* 0x000fe400078e0012 */
[----:B------:R-:W-:-:S03]  /*21120*/  IMAD.MOV.U32 R28, RZ, RZ, R16 ;  /* 0x000000ffff1c7224 */ /* 0x000fc600078e0010 */
[----:B------:R0:W-:Y:S01]  /*21130*/  STL.64 [R1+0x1148], R14 ;  /* 0x0011480e01007387 */ /* 0x0001e20000100a00 */
[----:B------:R-:W-:-:S03]  /*21140*/  IMAD.MOV.U32 R3, RZ, RZ, R19 ;  /* 0x000000ffff037224 */ /* 0x000fc600078e0013 */
[----:B0-----:R-:W2:Y:S01]  /*21150*/  LDL.LU R14, [R1+0xf8] ;  /* 0x0000f800010e7983 */ /* 0x001ea20000300800 */
[----:B------:R-:W2:Y:S02]  /*21160*/  LDL.LU R15, [R1+0xfc] ;  /* 0x0000fc00010f7983 */ /* 0x000ea40000300800 */
[----:B------:R-:W2:Y:S02]  /*21170*/  LDL.LU R16, [R1+0xd0] ;  /* 0x0000d00001107983 */ /* 0x000ea40000300800 */
[----:B------:R-:W2:Y:S01]  /*21180*/  LDL.LU R17, [R1+0xd4] ;  /* 0x0000d40001117983 */ /* 0x000ea20000300800 */
[----:B------:R-:W2:Y:S01]  /*21190*/  LDL.LU R18, [R1+0xd8] ;  /* 0x0000d80001127983 */ /* 0x000ea20000300800 */
[----:B------:R-:W2:Y:S03]  /*211a0*/  LDL.LU R19, [R1+0xdc] ;  /* 0x0000dc0001137983 */ /* 0x000ea60000300800 */
[----:B----4-:R-:W0:Y:S04]  /*211b0*/  LDSM.16.MT88.4 R20, [R27+0xf000] ;  /* 0x00f000001b14783b */ /* 0x010e280000004200 */
[----:B0-----:R0:W-:Y:S01]  /*211c0*/  STL.64 [R1+0x10a8], R22 ;  /* 0x0010a81601007387 */ /* 0x0011e20000100a00 */
[----:B------:R3:W-:Y:S03]  /*211d0*/  STL.64 [R1+0x10a0], R20 ;  /* 0x0010a01401007387 */ /* 0x0007e60000100a00 */
[----:B0-----:R-:W3:Y:S01]  /*211e0*/  LDL.LU R22, [R1+0x138] ;  /* 0x0001380001167983 */ /* 0x001ee20000300800 */
[----:B------:R-:W3:Y:S02]  /*211f0*/  LDL.LU R23, [R1+0x13c] ;  /* 0x00013c0001177983 */ /* 0x000ee40000300800 */
[----:B---3--:R-:W-:Y:S01]  /*21200*/  HMMA.16816.F32 R20, R4, R22, R8 ;  /* 0x000000160414723c */ /* 0x008fe20000001808 */
[----:B------:R-:W2:Y:S01]  /*21210*/  LDL.LU.64 R10, [R1+0x1158] ;  /* 0x00115800010a7983 */ /* 0x000ea20000300a00 */
[----:B------:R-:W2:Y:S03]  /*21220*/  LDL.LU.64 R8, [R1+0x1150] ;  /* 0x0011500001087983 */ /* 0x000ea60000300a00 */
[----:B------:R-:W0:Y:S11]  /*21230*/  LDSM.16.MT88.4 R4, [R27+0xf080] ;  /* 0x00f080001b04783b */ /* 0x000e360000004200 */
[----:B------:R-:W-:Y:S07]  /*21240*/  @!UPT UIADD3 URZ, URZ, URZ, URZ ;  /* 0x0000003f3f3ff290 */ /* 0x000fee000fffe03f */
[----:B------:R-:W-:Y:S01]  /*21250*/  STL [R1+0x10c4], R20 ;  /* 0x0010c41401007387 */ /* 0x000fe20000100800 */
[----:B------:R1:W-:Y:S02]  /*21260*/  STL [R1+0x10c0], R21 ;  /* 0x0010c01501007387 */ /* 0x0003e40000100800 */
[----:B------:R-:W-:Y:S02]  /*21270*/  STL [R1+0x10bc], R22 ;  /* 0x0010bc1601007387 */ /* 0x000fe40000100800 */
[----:B------:R-:W-:Y:S01]  /*21280*/  STL [R1+0x10b8], R23 ;  /* 0x0010b81701007387 */ /* 0x000fe20000100800 */
[----:B-1----:R-:W3:Y:S04]  /*21290*/  LDL.LU.64 R20, [R1] ;  /* 0x0000000001147983 */ /* 0x002ee80000300a00 */
[----:B0-----:R-:W-:Y:S01]  /*212a0*/  STL.64 [R1+0x1060], R6 ;  /* 0x0010600601007387 */ /* 0x001fe20000100a00 */
[----:B------:R0:W-:Y:S03]  /*212b0*/  STL.64 [R1+0x1058], R4 ;  /* 0x0010580401007387 */ /* 0x0001e60000100a00 */
[----:B0-----:R-:W4:Y:S01]  /*212c0*/  LDL.LU R4, [R1+0xc0] ;  /* 0x0000c00001047983 */ /* 0x001f220000300800 */
[----:B------:R-:W4:Y:S01]  /*212d0*/  LDL.LU R5, [R1+0xc4] ;  /* 0x0000c40001057983 */ /* 0x000f220000300800 */
[----:B--2---:R-:W-:Y:S11]  /*212e0*/  HMMA.16816.F32 R12, R8, R24, R12 ;  /* 0x00000018080c723c */ /* 0x004ff6000000180c */
[----:B------:R-:W-:Y:S11]  /*212f0*/  @!UPT UIADD3 URZ, URZ, URZ, URZ ;  /* 0x0000003f3f3ff290 */ /* 0x000ff6000fffe03f */
[----:B------:R-:W-:Y:S01]  /*21300*/  @!UPT UIADD3 URZ, URZ, URZ, URZ ;  /* 0x0000003f3f3ff290 */ /* 0x000fe2000fffe03f */
[----:B------:R0:W-:Y:S01]  /*21310*/  STL.64 [R1+0x80], R12 ;  /* 0x0000800c01007387 */ /* 0x0001e20000100a00 */
[----:B------:R1:W-:Y:S02]  /*21320*/  STL.64 [R1+0x88], R14 ;  /* 0x0000880e01007387 */ /* 0x0003e40000100a00 */
[----:B0-----:R-:W-:Y:S01]  /*21330*/  IMAD.MOV.U32 R12, RZ, RZ, R24 ;  /* 0x000000ffff0c7224 */ /* 0x001fe200078e0018 */
[----:B-1----:R-:W2:Y:S01]  /*21340*/  LDL.LU.64 R14, [R1+0x1148] ;  /* 0x00114800010e7983 */ /* 0x002ea20000300a00 */
[----:B------:R-:W-:Y:S02]  /*21350*/  IMAD.MOV.U32 R13, RZ, RZ, R25 ;  /* 0x000000ffff0d7224 */ /* 0x000fe400078e0019 */
[----:B------:R-:W2:Y:S02]  /*21360*/  LDL.LU.64 R26, [R1+0x1140] ;  /* 0x00114000011a7983 */ /* 0x000ea40000300a00 */
[----:B------:R-:W2:Y:S02]  /*21370*/  LDL.LU.64 R24, [R1+0x1138] ;  /* 0x0011380001187983 */ /* 0x000ea40000300a00 */
[----:B------:R-:W-:-:S02]  /*21380*/  IMAD.MOV.U32 R6, RZ, RZ, R2 ;  /* 0x000000ffff067224 */ /* 0x000fc400078e0002 */
[----:B------:R-:W-:Y:S02]  /*21390*/  IMAD.MOV.U32 R7, RZ, RZ, R0 ;  /* 0x000000ffff077224 */ /* 0x000fe400078e0000 */
[----:B---3--:R-:W-:Y:S02]  /*213a0*/  IMAD.MOV.U32 R2, RZ, RZ, R20 ;  /* 0x000000ffff027224 */ /* 0x008fe400078e0014 */
[----:B------:R-:W-:Y:S01]  /*213b0*/  IMAD.MOV.U32 R0, RZ, RZ, R21 ;  /* 0x000000ffff007224 */ /* 0x000fe200078e0015 */
[----:B--2---:R-:W-:Y:S11]  /*213c0*/  HMMA.16816.F32 R24, R8, R20, R24 ;  /* 0x000000140818723c */ /* 0x004ff60000001818 */
[----:B------:R-:W-:Y:S11]  /*213d0*/  @!UPT UIADD3 URZ, URZ, URZ, URZ ;  /* 0x0000003f3f3ff290 */ /* 0x000ff6000fffe03f */
[----:B------:R-:W-:Y:S01]  /*213e0*/  @!UPT UIADD3 URZ, URZ, URZ, URZ ;  /* 0x0000003f3f3ff290 */ /* 0x000fe2000fffe03f */
[----:B------:R0:W-:Y:S01]  /*213f0*/  STL.64 [R1+0x70], R24 ;  /* 0x0000701801007387 */ /* 0x0001e20000100a00 */
[----:B------:R-:W-:Y:S02]  /*21400*/  IMAD.MOV.U32 R20, RZ, RZ, R26 ;  /* 0x000000ffff147224 */ /* 0x000fe400078e001a */
[----:B------:R-:W-:Y:S02]  /*21410*/  IMAD.MOV.U32 R21, RZ, RZ, R27 ;  /* 0x000000ffff157224 */ /* 0x000fe400078e001b */
[----:B------:R-:W2:Y:S04]  /*21420*/  LDL.LU.64 R26, [R1+0x1130] ;  /* 0x00113000011a7983 */ /* 0x000ea80000300a00 */
[----:B0-----:R-:W3:Y:S01]  /*21430*/  LDL.LU.64 R24, [R1+0x1128] ;  /* 0x0011280001187983 */ /* 0x001ee20000300a00 */
[----:B------:R3:W-:Y:S02]  /*21440*/  STL.64 [R1+0x10c8], R20 ;  /* 0x0010c81401007387 */ /* 0x0007e40000100a00 */
[----:B---3--:R-:W-:-:S02]  /*21450*/  IMAD.MOV.U32 R20, RZ, RZ, R24 ;  /* 0x000000ffff147224 */ /* 0x008fc400078e0018 */
[----:B------:R-:W-:Y:S01]  /*21460*/  IMAD.MOV.U32 R21, RZ, RZ, R25 ;  /* 0x000000ffff157224 */ /* 0x000fe200078e0019 */
[----:B------:R-:W3:Y:S01]  /*21470*/  LDL.LU R24, [R1+0x1124] ;  /* 0x0011240001187983 */ /* 0x000ee20000300800 */
[----:B------:R-:W3:Y:S02]  /*21480*/  LDL.LU R25, [R1+0x1120] ;  /* 0x0011200001197983 */ /* 0x000ee40000300800 */
[----:B--2---:R-:W-:Y:S02]  /*21490*/  IMAD.MOV.U32 R22, RZ, RZ, R26 ;  /* 0x000000ffff167224 */ /* 0x004fe400078e001a */
[----:B------:R-:W-:Y:S01]  /*214a0*/  IMAD.MOV.U32 R23, RZ, RZ, R27 ;  /* 0x000000ffff177224 */ /* 0x000fe200078e001b */
[----:B------:R-:W2:Y:S01]  /*214b0*/  LDL.LU R26, [R1+0x111c] ;  /* 0x00111c00011a7983 */ /* 0x000ea20000300800 */
[----:B------:R-:W2:Y:S03]  /*214c0*/  LDL.LU R27, [R1+0x1118] ;  /* 0x00111800011b7983 */ /* 0x000ea60000300800 */
[----:B------:R-:W-:Y:S01]  /*214d0*/  STL.64 [R1+0x10d8], R22 ;  /* 0x0010d81601007387 */ /* 0x000fe20000100a00 */
[----:B------:R0:W-:Y:S02]  /*214e0*/  STL.64 [R1+0x10d0], R20 ;  /* 0x0010d01401007387 */ /* 0x0001e40000100a00 */
[----:B0-----:R-:W-:-:S02]  /*214f0*/  IMAD.MOV.U32 R20, RZ, RZ, R12 ;  /* 0x000000ffff147224 */ /* 0x001fc400078e000c */
[----:B------:R-:W-:Y:S01]  /*21500*/  IMAD.MOV.U32 R21, RZ, RZ, R13 ;  /* 0x000000ffff157224 */ /* 0x000fe200078e000d */
[----:B------:R-:W4:Y:S01]  /*21510*/  LDL.LU R12, [R1+0x1114] ;  /* 0x00111400010c7983 */ /* 0x000f220000300800 */
[----:B------:R-:W4:Y:S01]  /*21520*/  LDL.LU R13, [R1+0x1110] ;  /* 0x00111000010d7983 */ /* 0x000f220000300800 */
[----:B---3--:R-:W-:Y:S11]  /*21530*/  HMMA.16816.F32 R16, R8, R24, R16 ;  /* 0x000000180810723c */ /* 0x008ff60000001810 */
[----:B------:R-:W-:Y:S11]  /*21540*/  @!UPT UIADD3 URZ, URZ, URZ, URZ ;  /* 0x0000003f3f3ff290 */ /* 0x000ff6000fffe03f */
[----:B------:R-:W-:Y:S01]  /*21550*/  @!UPT UIADD3 URZ, URZ, URZ, URZ ;  /* 0x0000003f3f3ff290 */ /* 0x000fe2000fffe03f */
[----:B------:R-:W-:Y:S01]  /*21560*/  STL.64 [R1+0x60], R16 ;  /* 0x0000601001007387 */ /* 0x000fe20000100a00 */
[----:B------:R0:W-:Y:S03]  /*21570*/  STL.64 [R1+0x68], R18 ;  /* 0x0000681201007387 */ /* 0x0001e60000100a00 */
[----:B0-----:R-:W3:Y:S01]  /*21580*/  LDL.LU.64 R18, [R1+0x1108] ;  /* 0x0011080001127983 */ /* 0x001ee20000300a00 */
[----:B------:R-:W4:Y:S02]  /*21590*/  LDL.LU.64 R16, [R1+0x1100] ;  /* 0x0011000001107983 */ /* 0x000f240000300a00 */
[----:B--2---:R-:W-:Y:S02]  /*215a0*/  STL.64 [R1+0x10e8], R26 ;  /* 0x0010e81a01007387 */ /* 0x004fe40000100a00 */
[----:B------:R3:W-:Y:S02]  /*215b0*/  STL.64 [R1+0x10e0], R24 ;  /* 0x0010e01801007387 */ /* 0x0007e40000100a00 */
[----:B---3--:R-:W-:-:S02]  /*215c0*/  IMAD.MOV.U32 R25, RZ, RZ, R18 ;  /* 0x000000ffff197224 */ /* 0x008fc400078e0012 */
[----:B----4-:R-:W-:Y:S02]  /*215d0*/  IMAD.MOV.U32 R24, RZ, RZ, R17 ;  /* 0x000000ffff187224 */ /* 0x010fe400078e0011 */
[----:B------:R-:W-:Y:S01]  /*215e0*/  IMAD.MOV.U32 R26, RZ, RZ, R19 ;  /* 0x000000ffff1a7224 */ /* 0x000fe200078e0013 */
[----:B------:R-:W2:Y:S01]  /*215f0*/  LDL.LU R17, [R1+0x10f8] ;  /* 0x0010f80001117983 */ /* 0x000ea20000300800 */
[----:B------:R-:W2:Y:S02]  /*21600*/  LDL.LU R18, [R1+0x10f4] ;  /* 0x0010f40001127983 */ /* 0x000ea40000300800 */
[----:B------:R-:W2:Y:S02]  /*21610*/  LDL.LU R19, [R1+0x10f0] ;  /* 0x0010f00001137983 */ /* 0x000ea40000300800 */
[----:B------:R-:W2:Y:S01]  /*21620*/  LDL.LU R27, [R1+0xbc] ;  /* 0x0000bc00011b7983 */ /* 0x000ea20000300800 */
[----:B------:R-:W-:Y:S07]  /*21630*/  HMMA.16816.F32 R4, R8, R12, R4 ;  /* 0x0000000c0804723c */ /* 0x000fee0000001804 */
[----:B------:R-:W-:-:S02]  /*21640*/  IMAD.MOV.U32 R11, RZ, RZ, R3 ;  /* 0x000000ffff0b7224 */ /* 0x000fc400078e0003 */
[----:B------:R-:W-:Y:S11]  /*21650*/  IMAD.MOV.U32 R8, RZ, RZ, R28 ;  /* 0x000000ffff087224 */ /* 0x000ff600078e001c */
[----:B------:R-:W-:Y:S03]  /*21660*/  @!UPT UIADD3 URZ, URZ, URZ, URZ ;  /* 0x0000003f3f3ff290 */ /* 0x000fe6000fffe03f */
[----:B------:R-:W-:Y:S01]  /*21670*/  STL.64 [R1+0x1070], R6 ;  /* 0x0010700601007387 */ /* 0x000fe20000100a00 */
[----:B------:R0:W-:Y:S02]  /*21680*/  STL.64 [R1+0x1068], R4 ;  /* 0x0010680401007387 */ /* 0x0001e40000100a00 */
[----:B0-----:R-:W-:Y:S02]  /*21690*/  IMAD.MOV.U32 R4, RZ, RZ, R2 ;  /* 0x000000ffff047224 */ /* 0x001fe400078e0002 */
[----:B------:R-:W-:Y:S01]  /*216a0*/  IMAD.MOV.U32 R5, RZ, RZ, R0 ;  /* 0x000000ffff057224 */ /* 0x000fe200078e0000 */
[----:B--2---:R-:W-:Y:S01]  /*216b0*/  HMMA.16816.F32 R20, R16, R20, R24 ;  /* 0x000000141014723c */ /* 0x004fe20000001818 */
[----:B------:R-:W2:Y:S01]  /*216c0*/  LDL.LU.64 R26, [R1+0x10e8] ;  /* 0x0010e800011a7983 */ /* 0x000ea20000300a00 */
[----:B------:R-:W3:Y:S11]  /*216d0*/  LDL.LU.64 R24, [R1+0x10e0] ;  /* 0x0010e00001187983 */ /* 0x000ef60000300a00 */
[----:B------:R-:W-:Y:S11]  /*216e0*/  @!UPT UIADD3 URZ, URZ, URZ, URZ ;  /* 0x0000003f3f3ff290 */ /* 0x000ff6000fffe03f */
[----:B------:R-:W-:Y:S02]  /*216f0*/  IMAD.MOV.U32 R3, RZ, RZ, R22 ;  /* 0x000000ffff037224 */ /* 0x000fe400078e0016 */
[----:B------:R-:W-:Y:S02]  /*21700*/  IMAD.MOV.U32 R2, RZ, RZ, R23 ;  /* 0x000000ffff027224 */ /* 0x000fe400078e0017 */
[----:B------:R-:W-:Y:S02]  /*21710*/  IMAD.MOV.U32 R0, RZ, RZ, R20 ;  /* 0x000000ffff007224 */ /* 0x000fe400078e0014 */
[----:B------:R-:W-:Y:S01]  /*21720*/  IMAD.MOV.U32 R28, RZ, RZ, R21 ;  /* 0x000000ffff1c7224 */ /* 0x000fe200078e0015 */
[----:B------:R-:W4:Y:S01]  /*21730*/  LDL.LU.64 R22, [R1+0x10d8] ;  /* 0x0010d80001167983 */ /* 0x000f220000300a00 */
[----:B------:R-:W4:Y:S02]  /*21740*/  LDL.LU.64 R20, [R1+0x10d0] ;  /* 0x0010d00001147983 */ /* 0x000f240000300a00 */
[----:B------:R-:W-:-:S02]  /*21750*/  IMAD.MOV.U32 R9, RZ, RZ, R15 ;  /* 0x000000ffff097224 */ /* 0x000fc400078e000f */
[----:B------:R-:W-:Y:S01]  /*21760*/  IMAD.MOV.U32 R10, RZ, RZ, R14 ;  /* 0x000000ffff0a7224 */ /* 0x000fe200078e000e */
[C---:B----4-:R-:W-:Y:S01]  /*21770*/  HMMA.16816.F32 R4, R16.reuse, R4, R20 ;  /* 0x000000041004723c */ /* 0x050fe20000001814 */
[----:B------:R-:W4:Y:S01]  /*21780*/  LDL.LU.64 R20, [R1+0x10c8] ;  /* 0x0010c80001147983 */ /* 0x000f220000300a00 */
[----:B--2---:R0:W-:Y:S03]  /*21790*/  STL.64 [R1+0x1088], R26 ;  /* 0x0010881a01007387 */ /* 0x0041e60000100a00 */
[----:B0-----:R-:W2:Y:S03]  /*217a0*/  LDL.LU.64 R26, [R1+0x8] ;  /* 0x00000800011a7983 */ /* 0x001ea60000300a00 */
[----:B---3--:R-:W-:Y:S11]  /*217b0*/  HMMA.16816.F32 R8, R16, R24, R8 ;  /* 0x000000181008723c */ /* 0x008ff60000001808 */
[----:B------:R-:W-:Y:S05]  /*217c0*/  @!UPT UIADD3 URZ, URZ, URZ, URZ ;  /* 0x0000003f3f3ff290 */ /* 0x000fea000fffe03f */
[----:B------:R-:W-:Y:S02]  /*217d0*/  IMAD.MOV.U32 R22, RZ, RZ, R4 ;  /* 0x000000ffff167224 */ /* 0x000fe400078e0004 */
[----:B------:R-:W-:Y:S02]  /*217e0*/  IMAD.MOV.U32 R23, RZ, RZ, R5 ;  /* 0x000000ffff177224 */ /* 0x000fe400078e0005 */
[----:B------:R-:W-:Y:S02]  /*217f0*/  IMAD.MOV.U32 R14, RZ, RZ, R6 ;  /* 0x000000ffff0e7224 */ /* 0x000fe400078e0006 */
[----:B------:R-:W-:Y:S01]  /*21800*/  IMAD.MOV.U32 R15, RZ, RZ, R7 ;  /* 0x000000ffff0f7224 */ /* 0x000fe200078e0007 */
[----:B--2---:R0:W-:Y:S01]  /*21810*/  STL.64 [R1+0x1090], R26 ;  /* 0x0010901a01007387 */ /* 0x0041e20000100a00 */
[----:B------:R-:W2:Y:S02]  /*21820*/  LDL.LU R24, [R1+0x80] ;  /* 0x0000800001187983 */ /* 0x000ea40000300800 */
[----:B------:R-:W2:Y:S01]  /*21830*/  LDL.LU R25, [R1+0x84] ;  /* 0x0000840001197983 */ /* 0x000ea20000300800 */
[----:B0-----:R-:W2:Y:S01]  /*21840*/  LDL.LU R26, [R1+0x88] ;  /* 0x00008800011a7983 */ /* 0x001ea20000300800 */
[----:B------:R-:W2:Y:S02]  /*21850*/  LDL.LU R27, [R1+0x8c] ;  /* 0x00008c00011b7983 */ /* 0x000ea40000300800 */
[----:B------:R-:W3:Y:S02]  /*21860*/  LDL.LU R4, [R1+0x60] ;  /* 0x0000600001047983 */ /* 0x000ee40000300800 */
[----:B------:R-:W3:Y:S01]  /*21870*/  LDL.LU R5, [R1+0x64] ;  /* 0x0000640001057983 */ /* 0x000ee20000300800 */
[----:B------:R-:W2:Y:S01]  /*21880*/  LDL.LU R6, [R1+0x68] ;  /* 0x0000680001067983 */ /* 0x000ea20000300800 */
[----:B------:R-:W2:Y:S03]  /*21890*/  LDL.LU R7, [R1+0x6c] ;  /* 0x00006c0001077983 */ /* 0x000ea60000300800 */
[----:B--2---:R4:W-:Y:S01]  /*218a0*/  STL.64 [R1+0x1080], R6 ;  /* 0x0010800601007387 */ /* 0x0049e20000100a00 */
[----:B---3--:R0:W-:Y:S02]  /*218b0*/  STL.64 [R1+0x1078], R4 ;  /* 0x0010780401007387 */ /* 0x0081e40000100a00 */
[----:B----4-:R-:W-:Y:S01]  /*218c0*/  IMAD.MOV.U32 R6, RZ, RZ, R20 ;  /* 0x000000ffff067224 */ /* 0x010fe200078e0014 */
[----:B0-----:R-:W2:Y:S01]  /*218d0*/  LDL.LU R4, [R1+0x70] ;  /* 0x0000700001047983 */ /* 0x001ea20000300800 */
[----:B------:R-:W2:Y:S02]  /*218e0*/  LDL.LU R5, [R1+0x74] ;  /* 0x0000740001057983 */ /* 0x000ea40000300800 */
[----:B------:R-:W3:Y:S02]  /*218f0*/  LDL.LU R20, [R1+0x10c4] ;  /* 0x0010c40001147983 */ /* 0x000ee40000300800 */
[----:B------:R-:W-:-:S02]  /*21900*/  IMAD.MOV.U32 R7, RZ, RZ, R21 ;  /* 0x000000ffff077224 */ /* 0x000fc400078e0015 */
[----:B------:R-:W3:Y:S01]  /*21910*/  LDL.LU R21, [R1+0x10c0] ;  /* 0x0010c00001157983 */ /* 0x000ee20000300800 */
[----:B------:R-:W-:Y:S02]  /*21920*/  STL.64 [R1+0x1030], R10 ;  /* 0x0010300a01007387 */ /* 0x000fe40000100a00 */
[----:B------:R0:W-:Y:S02]  /*21930*/  STL.64 [R1+0x1028], R8 ;  /* 0x0010280801007387 */ /* 0x0001e40000100a00 */
[----:B0-----:R-:W-:Y:S02]  /*21940*/  IMAD.MOV.U32 R8, RZ, RZ, R22 ;  /* 0x000000ffff087224 */ /* 0x001fe400078e0016 */
[----:B------:R-:W-:Y:S01]  /*21950*/  IMAD.MOV.U32 R9, RZ, RZ, R23 ;  /* 0x000000ffff097224 */ /* 0x000fe200078e0017 */
[----:B------:R-:W3:Y:S01]  /*21960*/  LDL.LU R22, [R1+0x10bc] ;  /* 0x0010bc0001167983 */ /* 0x000ee20000300800 */
[----:B------:R-:W3:Y:S02]  /*21970*/  LDL.LU R23, [R1+0x10b8] ;  /* 0x0010b80001177983 */ /* 0x000ee40000300800 */
[----:B------:R-:W-:-:S02]  /*21980*/  IMAD.MOV.U32 R10, RZ, RZ, R14 ;  /* 0x000000ffff0a7224 */ /* 0x000fc400078e000e */
[----:B------:R-:W-:Y:S01]  /*21990*/  IMAD.MOV.U32 R11, RZ, RZ, R15 ;  /* 0x000000ffff0b7224 */ /* 0x000fe200078e000f */
[----:B------:R-:W4:Y:S01]  /*219a0*/  LDL.LU R14, [R1+0x10b4] ;  /* 0x0010b400010e7983 */ /* 0x000f220000300800 */
[----:B------:R-:W4:Y:S03]  /*219b0*/  LDL.LU R15, [R1+0x10b0] ;  /* 0x0010b000010f7983 */ /* 0x000f260000300800 */
[----:B------:R0:W-:Y:S01]  /*219c0*/  STL.64 [R1+0x1040], R10 ;  /* 0x0010400a01007387 */ /* 0x0001e20000100a00 */
[----:B------:R-:W-:Y:S03]  /*219d0*/  STL.64 [R1+0x1038], R8 ;  /* 0x0010380801007387 */ /* 0x000fe60000100a00 */
[----:B0-----:R-:W2:Y:S01]  /*219e0*/  LDL.LU R10, [R1+0x18] ;  /* 0x00001800010a7983 */ /* 0x001ea20000300800 */
[----:B------:R-:W2:Y:S01]  /*219f0*/  LDL.LU R11, [R1+0x1c] ;  /* 0x00001c00010b7983 */ /* 0x000ea20000300800 */
[----:B---3--:R-:W-:Y:S02]  /*21a00*/  HMMA.16816.F32 R16, R16, R12, R20 ;  /* 0x0000000c1010723c */ /* 0x008fe40000001814 */
[----:B------:R-:W2:Y:S01]  /*21a10*/  LDL.LU.64 R22, [R1+0x10a8] ;  /* 0x0010a80001167983 */ /* 0x000ea20000300a00 */
[----:B------:R-:W2:Y:S11]  /*21a20*/  LDL.LU.64 R20, [R1+0x10a0] ;  /* 0x0010a00001147983 */ /* 0x000eb60000300a00 */
[----:B------:R-:W-:Y:S09]  /*21a30*/  @!UPT UIADD3 URZ, URZ, URZ, URZ ;  /* 0x0000003f3f3ff290 */ /* 0x000ff2000fffe03f */
[----:B------:R-:W-:Y:S01]  /*21a40*/  STL.64 [R1+0x1050], R18 ;  /* 0x0010501201007387 */ /* 0x000fe20000100a00 */
[----:B------:R0:W-:Y:S02]  /*21a50*/  STL.64 [R1+0x1048], R16 ;  /* 0x0010481001007387 */ /* 0x0001e40000100a00 */
[----:B0-----:R-:W-:Y:S02]  /*21a60*/  IMAD.MOV.U32 R16, RZ, RZ, R0 ;  /* 0x000000ffff107224 */ /* 0x001fe400078e0000 */
[----:B------:R-:W3:Y:S01]  /*21a70*/  LDL.LU R0, [R1+0x1098] ;  /* 0x0010980001007983 */ /* 0x000ee20000300800 */
[----:B--2---:R-:W-:Y:S11]  /*21a80*/  HMMA.16816.F32 R24, R20, R10, R24 ;  /* 0x0000000a1418723c */ /* 0x004ff60000001818 */
[----:B------:R-:W-:Y:S11]  /*21a90*/  @!UPT UIADD3 URZ, URZ, URZ, URZ ;  /* 0x0000003f3f3ff290 */ /* 0x000ff6000fffe03f */
[----:B------:R-:W-:Y:S01]  /*21aa0*/  @!UPT UIADD3 URZ, URZ, URZ, URZ ;  /* 0x0000003f3f3ff290 */ /* 0x000fe2000fffe03f */
[----:B------:R-:W-:Y:S01]  /*21ab0*/  STL.64 [R1+0x1a8], R24 ;  /* 0x0001a81801007387 */ /* 0x000fe20000100a00 */
[----:B------:R-:W-:Y:S02]  /*21ac0*/  IMAD.MOV.U32 R12, RZ, RZ, R26 ;  /* 0x000000ffff0c7224 */ /* 0x000fe400078e001a */
[----:B------:R0:W-:Y:S02]  /*21ad0*/  STL.64 [R1+0x1b0], R26 ;  /* 0x0001b01a01007387 */ /* 0x0001e40000100a00 */
[----:B0-----:R-:W2:Y:S01]  /*21ae0*/  LDL.LU.64 R26, [R1+0x1090] ;  /* 0x00109000011a7983 */ /* 0x001ea20000300a00 */
[----:B------:R-:W-:Y:S02]  /*21af0*/  IMAD.MOV.U32 R19, RZ, RZ, R2 ;  /* 0x000000ffff137224 */ /* 0x000fe400078e0002 */
[----:B------:R-:W-:Y:S02]  /*21b00*/  IMAD.MOV.U32 R18, RZ, RZ, R3 ;  /* 0x000000ffff127224 */ /* 0x000fe400078e0003 */
[----:B------:R-:W-:-:S02]  /*21b10*/  IMAD.MOV.U32 R2, RZ, RZ, R24 ;  /* 0x000000ffff027224 */ /* 0x000fc400078e0018 */
[----:B------:R-:W-:-:S03]  /*21b20*/  IMAD.MOV.U32 R3, RZ, RZ, R25 ;  /* 0x000000ffff037224 */ /* 0x000fc600078e0019 */
[----:B------:R-:W-:Y:S02]  /*21b30*/  STL [R1+0xed0], R2 ;  /* 0x000ed00201007387 */ /* 0x000fe40000100800 */
[----:B------:R0:W-:Y:S02]  /*21b40*/  STL [R1+0xecc], R3 ;  /* 0x000ecc0301007387 */ /* 0x0001e40000100800 */
[----:B------:R-:W-:Y:S01]  /*21b50*/  STL [R1+0xec8], R12 ;  /* 0x000ec80c01007387 */ /* 0x000fe20000100800 */
[----:B--2---:R-:W-:Y:S01]  /*21b60*/  HMMA.16816.F32 R4, R20, R26, R4 ;  /* 0x0000001a1404723c */ /* 0x004fe20000001804 */
[----:B------:R-:W-:Y:S02]  /*21b70*/  IMAD.MOV.U32 R8, RZ, RZ, R26 ;  /* 0x000000ffff087224 */ /* 0x000fe400078e001a */
[----:B0-----:R-:W-:Y:S02]  /*21b80*/  IMAD.MOV.U32 R3, RZ, RZ, R27 ;  /* 0x000000ffff037224 */ /* 0x001fe400078e001b */
[----:B------:R-:W2:Y:S11]  /*21b90*/  LDL.LU.64 R26, [R1+0x1088] ;  /* 0x00108800011a7983 */ /* 0x000eb60000300a00 */
[----:B------:R-:W-:Y:S07]  /*21ba0*/  @!UPT UIADD3 URZ, URZ, URZ, URZ ;  /* 0x0000003f3f3ff290 */ /* 0x000fee000fffe03f */
[----:B------:R-:W-:Y:S01]  /*21bb0*/  STL.64 [R1+0x198], R4 ;  /* 0x0001980401007387 */ /* 0x000fe20000100a00 */
[----:B------:R-:W-:Y:S02]  /*21bc0*/  IMAD.MOV.U32 R13, RZ, RZ, R6 ;  /* 0x000000ffff0d7224 */ /* 0x000fe400078e0006 */
[----:B------:R0:W-:Y:S02]  /*21bd0*/  STL.64 [R1+0x1a0], R6 ;  /* 0x0001a00601007387 */ /* 0x0001e40000100a00 */
[----:B------:R-:W-:Y:S02]  /*21be0*/  IMAD.MOV.U32 R25, RZ, RZ, R5 ;  /* 0x000000ffff197224 */ /* 0x000fe400078e0005 */
[----:B------:R-:W-:Y:S01]  /*21bf0*/  IMAD.MOV.U32 R24, RZ, RZ, R4 ;  /* 0x000000ffff187224 */ /* 0x000fe200078e0004 */
[----:B0-----:R-:W2:Y:S01]  /*21c00*/  LDL.LU.64 R6, [R1+0x1080] ;  /* 0x0010800001067983 */ /* 0x001ea20000300a00 */
[----:B------:R-:W2:Y:S03]  /*21c10*/  LDL.LU.64 R4, [R1+0x1078] ;  /* 0x0010780001047983 */ /* 0x000ea60000300a00 */
[----:B------:R-:W-:Y:S02]  /*21c20*/  STL [R1+0xedc], R24 ;  /* 0x000edc1801007387 */ /* 0x000fe40000100800 */
[----:B------:R-:W-:Y:S01]  /*21c30*/  STL [R1+0xed8], R25 ;  /* 0x000ed81901007387 */ /* 0x000fe20000100800 */
[----:B------:R-:W-:Y:S01]  /*21c40*/  STL [R1+0xed4], R13 ;  /* 0x000ed40d01007387 */ /* 0x000fe20000100800 */
[----:B------:R-:W-:-:S02]  /*21c50*/  IMAD.MOV.U32 R17, RZ, RZ, R28 ;  /* 0x000000ffff117224 */ /* 0x000fc400078e001c */
[----:B------:R-:W-:Y:S01]  /*21c60*/  IMAD.MOV.U32 R2, RZ, RZ, R29 ;  /* 0x000000ffff027224 */ /* 0x000fe200078e001d */
[C---:B--2---:R-:W-:Y:S11]  /*21c70*/  HMMA.16816.F32 R4, R20.reuse, R26, R4 ;  /* 0x0000001a1404723c */ /* 0x044ff60000001804 */
[----:B------:R-:W-:Y:S11]  /*21c80*/  @!UPT UIADD3 URZ, URZ, URZ, URZ ;  /* 0x0000003f3f3ff290 */ /* 0x000ff6000fffe03f */
[----:B------:R-:W-:Y:S01]  /*21c90*/  @!UPT UIADD3 URZ, URZ, URZ, URZ ;  /* 0x0000003f3f3ff290 */ /* 0x000fe2000fffe03f */
[----:B------:R-:W-:Y:S01]  /*21ca0*/  STL.64 [R1+0x188], R4 ;  /* 0x0001880401007387 */ /* 0x000fe20000100a00 */
[----:B------:R0:W-:Y:S02]  /*21cb0*/  STL.64 [R1+0x190], R6 ;  /* 0x0001900601007387 */ /* 0x0001e40000100a00 */
[----:B------:R-:W-:Y:S02]  /*21cc0*/  IMAD.MOV.U32 R29, RZ, RZ, R5 ;  /* 0x000000ffff1d7224 */ /* 0x000fe400078e0005 */
[----:B------:R-:W-:Y:S01]  /*21cd0*/  IMAD.MOV.U32 R28, RZ, RZ, R4 ;  /* 0x000000ffff1c7224 */ /* 0x000fe200078e0004 */
[----:B0-----:R-:W4:Y:S01]  /*21ce0*/  LDL.LU.64 R6, [R1+0x1070] ;  /* 0x0010700001067983 */ /* 0x001f220000300a00 */
[----:B------:R-:W4:Y:S03]  /*21cf0*/  LDL.LU.64 R4, [R1+0x1068] ;  /* 0x0010680001047983 */ /* 0x000f260000300a00 */
[----:B------:R-:W-:Y:S02]  /*21d00*/  STL [R1+0xee4], R28 ;  /* 0x000ee41c01007387 */ /* 0x000fe40000100800 */
[----:B------:R-:W-:Y:S01]  /*21d10*/  STL [R1+0xee0], R29 ;  /* 0x000ee01d01007387 */ /* 0x000fe20000100800 */
[----:B----4-:R-:W-:Y:S11]  /*21d20*/  HMMA.16816.F32 R4, R20, R14, R4 ;  /* 0x0000000e1404723c */ /* 0x010ff60000001804 */
[----:B------:R-:W-:Y:S11]  /*21d30*/  @!UPT UIADD3 URZ, URZ, URZ, URZ ;  /* 0x0000003f3f3ff290 */ /* 0x000ff6000fffe03f */
[----:B------:R-:W-:Y:S01]  /*21d40*/  @!UPT UIADD3 URZ, URZ, URZ, URZ ;  /* 0x0000003f3f3ff290 */ /* 0x000fe2000fffe03f */
[----:B------:R-:W-:Y:S01]  /*21d50*/  STL.64 [R1+0x178], R4 ;  /* 0x0001780401007387 */ /* 0x000fe20000100a00 */
[----:B------:R0:W-:Y:S02]  /*21d60*/  STL.64 [R1+0x180], R6 ;  /* 0x0001800601007387 */ /* 0x0001e40000100a00 */
[----:B------:R-:W-:Y:S02]  /*21d70*/  IMAD.MOV.U32 R21, RZ, RZ, R5 ;  /* 0x000000ffff157224 */ /* 0x000fe400078e0005 */
[----:B------:R-:W-:Y:S01]  /*21d80*/  IMAD.MOV.U32 R20, RZ, RZ, R4 ;  /* 0x000000ffff147224 */ /* 0x000fe200078e0004 */
[----:B0-----:R-:W2:Y:S01]  /*21d90*/  LDL.LU.64 R6, [R1+0x1060] ;  /* 0x0010600001067983 */ /* 0x001ea20000300a00 */
[----:B------:R-:W2:Y:S02]  /*21da0*/  LDL.LU.64 R4, [R1+0x1058] ;  /* 0x0010580001047983 */ /* 0x000ea40000300a00 */
[----:B------:R-:W-:Y:S02]  /*21db0*/  IMAD.MOV.U32 R22, RZ, RZ, R8 ;  /* 0x000000ffff167224 */ /* 0x000fe400078e0008 */
[----:B------:R-:W-:Y:S01]  /*21dc0*/  STL [R1+0xeec], R20 ;  /* 0x000eec1401007387 */ /* 0x000fe20000100800 */
[----:B------:R-:W-:Y:S01]  /*21dd0*/  STL [R1+0xee8], R21 ;  /* 0x000ee81501007387 */ /* 0x000fe20000100800 */
[----:B--2---:R-:W-:Y:S03]  /*21de0*/  HMMA.16816.F32 R8, R4, R10, R16 ;  /* 0x0000000a0408723c */ /* 0x004fe60000001810 */
[----:B------:R-:W2:Y:S01]  /*21df0*/  LDL.LU.64 R18, [R1+0x1050] ;  /* 0x0010500001127983 */ /* 0x000ea20000300a00 */
[----:B------:R-:W2:Y:S11]  /*21e00*/  LDL.LU.64 R16, [R1+0x1048] ;  /* 0x0010480001107983 */ /* 0x000eb60000300a00 */
[----:B------:R-:W-:Y:S08]  /*21e10*/  @!UPT UIADD3 URZ, URZ, URZ, URZ ;  /* 0x0000003f3f3ff290 */ /* 0x000ff0000fffe03f */
[----:B------:R-:W-:Y:S01]  /*21e20*/  STL.64 [R1+0x168], R8 ;  /* 0x0001680801007387 */ /* 0x000fe20000100a00 */
[----:B------:R0:W-:Y:S03]  /*21e30*/  STL.64 [R1+0x170], R10 ;  /* 0x0001700a01007387 */ /* 0x0001e60000100a00 */
[----:B0-----:R-:W4:Y:S01]  /*21e40*/  LDL.LU.64 R10, [R1+0x1040] ;  /* 0x00104000010a7983 */ /* 0x001f220000300a00 */
[----:B------:R-:W4:Y:S02]  /*21e50*/  LDL.LU.64 R8, [R1+0x1038] ;  /* 0x0010380001087983 */ /* 0x000f240000300a00 */
[----:B------:R-:W-:-:S07]  /*21e60*/  IMAD.MOV.U32 R23, RZ, RZ, R3 ;  /* 0x000000ffff177224 */ /* 0x000fce00078e0003 */
[C---:B----4-:R-:W-:Y:S01]  /*21e70*/  HMMA.16816.F32 R20, R4.reuse, R22, R8 ;  /* 0x000000160414723c */ /* 0x050fe20000001808 */
[----:B------:R-:W4:Y:S01]  /*21e80*/  LDL.LU.64 R10, [R1+0x1030] ;  /* 0x00103000010a7983 */ /* 0x000f220000300a00 */
[----:B------:R-:W4:Y:S06]  /*21e90*/  LDL.LU.64 R8, [R1+0x1028] ;  /* 0x0010280001087983 */ /* 0x000f2c0000300a00 */
[C---:B--2---:R-:W-:Y:S11]  /*21ea0*/  HMMA.16816.F32 R16, R4.reuse, R14, R16 ;  /* 0x0000000e0410723c */ /* 0x044ff60000001810 */
[----:B------:R-:W-:Y:S11]  /*21eb0*/  @!UPT UIADD3 URZ, URZ, URZ, URZ ;  /* 0x0000003f3f3ff290 */ /* 0x000ff6000fffe03f */
[----:B------:R-:W-:Y:S02]  /*21ec0*/  @!UPT UIADD3 URZ, URZ, URZ, URZ ;  /* 0x0000003f3f3ff290 */ /* 0x000fe4000fffe03f */
[----:B------:R-:W-:Y:S01]  /*21ed0*/  IMAD.MOV.U32 R14, RZ, RZ, R17 ;  /* 0x000000ffff0e7224 */ /* 0x000fe200078e0011 */
[----:B----4-:R-:W-:Y:S11]  /*21ee0*/  HMMA.16816.F32 R8, R4, R26, R8 ;  /* 0x0000001a0408723c */ /* 0x010ff60000001808 */
[----:B------:R-:W-:Y:S11]  /*21ef0*/  @!UPT UIADD3 URZ, URZ, URZ, URZ ;  /* 0x0000003f3f3ff290 */ /* 0x000ff6000fffe03f */
[----:B------:R-:W-:Y:S01]  /*21f00*/  @!UPT UIADD3 URZ, URZ, URZ, URZ ;  /* 0x0000003f3f3ff290 */ /* 0x000fe2000fffe03f */
[----:B------:R-:W-:Y:S01]  /*21f10*/  STL.64 [R1+0x90], R8 ;  /* 0x0000900801007387 */ /* 0x000fe20000100a00 */
[----:B------:R-:W-:Y:S02]  /*21f20*/  STL.64 [R1+0x158], R20 ;  /* 0x0001581401007387 */ /* 0x000fe40000100a00 */
[----:B------:R-:W-:Y:S02]  /*21f30*/  STL.64 [R1+0x160], R22 ;  /* 0x0001601601007387 */ /* 0x000fe40000100a00 */
[----:B------:R0:W-:Y:S01]  /*21f40*/  STL.64 [R1+0x98], R10 ;  /* 0x0000980a01007387 */ /* 0x0001e20000100a00 */
[----:B------:R-:W3:Y:S01]  /*21f50*/  LDL.LU R26, [R1+0x148] ;  /* 0x00014800011a7983 */ /* 0x000ee20000300800 */
[----:B------:R-:W2:Y:S02]  /*21f60*/  LDL.LU R27, [R1+0xbf4] ;  /* 0x000bf400011b7983 */ /* 0x000ea40000300800 */
[----:B0-----:R-:W-:Y:S02]  /*21f70*/  IMAD.MOV.U32 R10, RZ, RZ, R8 ;  /* 0x000000ffff0a7224 */ /* 0x001fe400078e0008 */
[----:B------:R-:W4:Y:S01]  /*21f80*/  LDL.LU R8, [R1+0xc18] ;  /* 0x000c180001087983 */ /* 0x000f220000300800 */
[----:B------:R-:W2:Y:S02]  /*21f90*/  LDL.LU R21, [R1+0xbec] ;  /* 0x000bec0001157983 */ /* 0x000ea40000300800 */
[----:B------:R-:W2:Y:S02]  /*21fa0*/  LDL.LU R20, [R1+0xc10] ;  /* 0x000c100001147983 */ /* 0x000ea40000300800 */
[----:B------:R-:W2:Y:S01]  /*21fb0*/  LDL.LU R22, [R1+0xbe4] ;  /* 0x000be40001167983 */ /* 0x000ea20000300800 */
[----:B------:R-:W2:Y:S01]  /*21fc0*/  LDL.LU R23, [R1+0xc08] ;  /* 0x000c080001177983 */ /* 0x000ea20000300800 */
[----:B------:R-:W2:Y:S02]  /*21fd0*/  LDL.LU R29, [R1+0xbdc] ;  /* 0x000bdc00011d7983 */ /* 0x000ea40000300800 */
[----:B------:R-:W2:Y:S02]  /*21fe0*/  LDL.LU R28, [R1+0xc00] ;  /* 0x000c0000011c7983 */ /* 0x000ea40000300800 */
[----:B------:R-:W-:Y:S01]  /*21ff0*/  IMAD.MOV.U32 R9, RZ, RZ, R2 ;  /* 0x000000ffff097224 */ /* 0x000fe200078e0002 */
[----:B------:R-:W2:Y:S01]  /*22000*/  LDL.LU R13, [R1+0xbd4] ;  /* 0x000bd400010d7983 */ /* 0x000ea20000300800 */
[----:B------:R-:W2:Y:S02]  /*22010*/  LDL.LU R25, [R1+0xbf8] ;  /* 0x000bf80001197983 */ /* 0x000ea40000300800 */
[----:B------:R-:W2:Y:S02]  /*22020*/  LDL.LU R24, [R1+0xbcc] ;  /* 0x000bcc0001187983 */ /* 0x000ea40000300800 */
[----:B------:R-:W2:Y:S01]  /*22030*/  LDL.LU R12, [R1+0xbf0] ;  /* 0x000bf000010c7983 */ /* 0x000ea20000300800 */
[----:B------:R-:W2:Y:S01]  /*22040*/  LDL.LU R3, [R1+0xbc4] ;  /* 0x000bc40001037983 */ /* 0x000ea20000300800 */
[----:B------:R-:W2:Y:S01]  /*22050*/  LDL.LU R2, [R1+0xbe8] ;  /* 0x000be80001027983 */ /* 0x000ea20000300800 */
[----:B------:R-:W-:Y:S01]  /*22060*/  IADD3 R9, R9, 0x1, RZ ;  /* 0x0000000109097810 */ /* 0x000fe20007ffe0ff */
[----:B------:R0:W-:Y:S02]  /*22070*/  STL [R1+0xef0], R10 ;  /* 0x000ef00a01007387 */ /* 0x0001e40000100800 */
[----:B------:R-:W-:-:S02]  /*22080*/  IMAD.MOV.U32 R11, RZ, RZ, R16 ;  /* 0x000000ffff0b7224 */ /* 0x000fc400078e0010 */
[----:B------:R-:W-:Y:S02]  /*22090*/  IMAD.MOV.U32 R7, RZ, RZ, R18 ;  /* 0x000000ffff077224 */ /* 0x000fe400078e0012 */
[----:B------:R-:W-:Y:S01]  /*220a0*/  IMAD.MOV.U32 R4, RZ, RZ, R19 ;  /* 0x000000ffff047224 */ /* 0x000fe200078e0013 */
[----:B0-----:R-:W2:Y:S01]  /*220b0*/  LDL.LU R10, [R1+0xbfc] ;  /* 0x000bfc00010a7983 */ /* 0x001ea20000300800 */
[----:B------:R0:W-:Y:S02]  /*220c0*/  STL.64 [R1+0x80], R16 ;  /* 0x0000801001007387 */ /* 0x0001e40000100a00 */
[----:B------:R1:W-:Y:S02]  /*220d0*/  STL.64 [R1+0x88], R18 ;  /* 0x0000881201007387 */ /* 0x0003e40000100a00 */
[----:B------:R0:W-:Y:S01]  /*220e0*/  STL [R1+0x424], R9 ;  /* 0x0004240901007387 */ /* 0x0001e20000100800 */
[----:B------:R-:W2:Y:S04]  /*220f0*/  LDL.LU R15, [R1+0x14c] ;  /* 0x00014c00010f7983 */ /* 0x000ea80000300800 */
[----:B0-----:R-:W3:Y:S01]  /*22100*/  LDL.LU R16, [R1+0xc1c] ;  /* 0x000c1c0001107983 */ /* 0x001ee20000300800 */
[----:B------:R-:W4:Y:S02]  /*22110*/  LDL.LU R17, [R1+0xc14] ;  /* 0x000c140001117983 */ /* 0x000f240000300800 */
[----:B-1----:R-:W4:Y:S02]  /*22120*/  LDL.LU R18, [R1+0xc0c] ;  /* 0x000c0c0001127983 */ /* 0x002f240000300800 */
[----:B------:R-:W4:Y:S02]  /*22130*/  LDL.LU R19, [R1+0xc04] ;  /* 0x000c040001137983 */ /* 0x000f240000300800 */
[----:B------:R-:W-:-:S02]  /*22140*/  IMAD.MOV.U32 R6, RZ, RZ, R9 ;  /* 0x000000ffff067224 */ /* 0x000fc400078e0009 */
[----:B------:R-:W-:-:S04]  /*22150*/  IMAD.MOV.U32 R9, RZ, RZ, c[0x0][0x188] ;  /* 0x00006200ff097624 */ /* 0x000fc800078e00ff */
[----:B------:R-:W-:-:S04]  /*22160*/  IMAD.SHL.U32 R9, R9, 0x100, RZ ;  /* 0x0000010009097824 */ /* 0x000fc800078e00ff */
[----:B------:R-:W-:Y:S01]  /*22170*/  IMAD.SHL.U32 R9, R9, 0x2, RZ ;  /* 0x0000000209097824 */ /* 0x000fe200078e00ff */
[----:B------:R-:W-:Y:S01]  /*22180*/  STL [R1+0xf00], R11 ;  /* 0x000f000b01007387 */ /* 0x000fe20000100800 */
[----:B------:R-:W-:Y:S02]  /*22190*/  STL [R1+0xefc], R14 ;  /* 0x000efc0e01007387 */ /* 0x000fe40000100800 */
[----:B------:R-:W-:Y:S02]  /*221a0*/  STL [R1+0xef8], R7 ;  /* 0x000ef80701007387 */ /* 0x000fe40000100800 */
[----:B------:R-:W-:Y:S01]  /*221b0*/  STL [R1+0xef4], R4 ;  /* 0x000ef40401007387 */ /* 0x000fe20000100800 */
[-C--:B--2---:R-:W-:Y:S02]  /*221c0*/  IADD3 R15, P6, R15, R9.reuse, RZ ;  /* 0x000000090f0f7210 */ /* 0x084fe40007fde0ff */
[----:B------:R-:W-:-:S03]  /*221d0*/  IADD3 R10, P5, R10, R9, RZ ;  /* 0x000000090a0a7210 */ /* 0x000fc60007fbe0ff */
[----:B------:R-:W-:Y:S01]  /*221e0*/  STL [R1+0x14c], R15 ;  /* 0x00014c0f01007387 */ /* 0x000fe20000100800 */
[-C--:B---3--:R-:W-:Y:S02]  /*221f0*/  IADD3 R16, P1, R16, R9.reuse, RZ ;  /* 0x0000000910107210 */ /* 0x088fe40007f3e0ff */
[-C--:B----4-:R-:W-:Y:S02]  /*22200*/  IADD3 R17, P2, R17, R9.reuse, RZ ;  /* 0x0000000911117210 */ /* 0x090fe40007f5e0ff */
[-C--:B------:R-:W-:Y:S02]  /*22210*/  IADD3 R18, P3, R18, R9.reuse, RZ ;  /* 0x0000000912127210 */ /* 0x080fe40007f7e0ff */
[-C--:B------:R-:W-:Y:S01]  /*22220*/  IADD3 R19, P4, R19, R9.reuse, RZ ;  /* 0x0000000913137210 */ /* 0x080fe20007f9e0ff */
[--C-:B------:R-:W-:Y:S01]  /*22230*/  IMAD.X R26, R26, 0x1, R0.reuse, P6 ;  /* 0x000000011a1a7824 */ /* 0x100fe200030e0600 */
[----:B------:R-:W-:Y:S01]  /*22240*/  STL [R1+0xc1c], R16 ;  /* 0x000c1c1001007387 */ /* 0x000fe20000100800 */
[----:B------:R-:W-:Y:S01]  /*22250*/  STL [R1+0xc14], R17 ;  /* 0x000c141101007387 */ /* 0x000fe20000100800 */
[-C--:B------:R-:W-:Y:S01]  /*22260*/  IADD3 R27, P6, R27, R9.reuse, RZ ;  /* 0x000000091b1b7210 */ /* 0x080fe20007fde0ff */
[----:B------:R-:W-:Y:S02]  /*22270*/  STL [R1+0xc0c], R18 ;  /* 0x000c0c1201007387 */ /* 0x000fe40000100800 */
[--C-:B------:R-:W-:Y:S01]  /*22280*/  IMAD.X R8, R8, 0x1, R0.reuse, P1 ;  /* 0x0000000108087824 */ /* 0x100fe200008e0600 */
        /* <DEDUP_REMOVED lines=19> */
[----:B------:R-:W-:Y:S02]  /*223c0*/  STL [R1+0xc00], R28 ;  /* 0x000c001c01007387 */ /* 0x000fe40000100800 */
[--C-:B------:R-:W-:Y:S01]  /*223d0*/  IMAD.X R12, R12, 0x1, R0.reuse, P6 ;  /* 0x000000010c0c7824 */ /* 0x100fe200030e0600 */
[----:B------:R-:W-:Y:S01]  /*223e0*/  STL [R1+0xbd4], R13 ;  /* 0x000bd40d01007387 */ /* 0x000fe20000100800 */
[----:B------:R-:W-:Y:S01]  /*223f0*/  IADD3 R3, P6, R3, R9, RZ ;  /* 0x0000000903037210 */ /* 0x000fe20007fde0ff */
[----:B------:R-:W-:Y:S02]  /*22400*/  STL [R1+0xbf8], R25 ;  /* 0x000bf81901007387 */ /* 0x000fe40000100800 */
[----:B------:R-:W-:Y:S01]  /*22410*/  STL [R1+0xbcc], R24 ;  /* 0x000bcc1801007387 */ /* 0x000fe20000100800 */
[----:B------:R0:W-:Y:S01]  /*22420*/  STL [R1+0x1020], R0 ;  /* 0x0010200001007387 */ /* 0x0001e20000100800 */
[----:B------:R-:W-:-:S02]  /*22430*/  IMAD.X R2, R2, 0x1, R0, P1 ;  /* 0x0000000102027824 */ /* 0x000fc400008e0600 */
[----:B------:R-:W-:Y:S01]  /*22440*/  STL [R1+0xbf0], R12 ;  /* 0x000bf00c01007387 */ /* 0x000fe20000100800 */
[----:B0-----:R-:W2:Y:S01]  /*22450*/  LDL.LU R0, [R1+0xbbc] ;  /* 0x000bbc0001007983 */ /* 0x001ea20000300800 */
[----:B------:R-:W-:Y:S02]  /*22460*/  STL [R1+0xbc4], R3 ;  /* 0x000bc40301007387 */ /* 0x000fe40000100800 */
[----:B------:R-:W3:Y:S02]  /*22470*/  LDL.LU R4, [R1+0xbac] ;  /* 0x000bac0001047983 */ /* 0x000ee40000300800 */
[----:B------:R-:W-:Y:S01]  /*22480*/  STL [R1+0xbe8], R2 ;  /* 0x000be80201007387 */ /* 0x000fe20000100800 */
[----:B---3--:R0:W-:Y:S04]  /*22490*/  STL [R1+0x1014], R4 ;  /* 0x0010140401007387 */ /* 0x0081e80000100800 */
[----:B0-----:R-:W3:Y:S01]  /*224a0*/  LDL.LU R4, [R1+0xbd8] ;  /* 0x000bd80001047983 */ /* 0x001ee20000300800 */
[----:B------:R-:W-:-:S05]  /*224b0*/  IMAD.MOV.U32 R11, RZ, RZ, c[0x0][0x180] ;  /* 0x00006000ff0b7624 */ /* 0x000fca00078e00ff */
[----:B------:R-:W-:Y:S01]  /*224c0*/  IADD3 R11, R11, 0xff, RZ ;  /* 0x000000ff0b0b7810 */ /* 0x000fe20007ffe0ff */
[----:B---3--:R0:W-:Y:S04]  /*224d0*/  STL [R1+0x1018], R4 ;  /* 0x0010180401007387 */ /* 0x0081e80000100800 */
[----:B0-----:R-:W3:Y:S01]  /*224e0*/  LDL.LU R4, [R1+0xbb4] ;  /* 0x000bb40001047983 */ /* 0x001ee20000300800 */
[----:B------:R-:W-:-:S04]  /*224f0*/  SHF.R.S32.HI R5, RZ, 0x1f, R11 ;  /* 0x0000001fff057819 */ /* 0x000fc8000001140b */
[----:B------:R-:W-:-:S04]  /*22500*/  LEA.HI R5, R5, R11, RZ, 0x8 ;  /* 0x0000000b05057211 */ /* 0x000fc800078f40ff */
[----:B------:R-:W-:-:S04]  /*22510*/  SHF.R.S32.HI R5, RZ, 0x8, R5 ;  /* 0x00000008ff057819 */ /* 0x000fc80000011405 */
[----:B------:R-:W-:Y:S02]  /*22520*/  ISETP.NE.U32.AND P0, PT, R6, R5, PT ;  /* 0x000000050600720c */ /* 0x000fe40003f05070 */
[----:B--2---:R-:W-:Y:S01]  /*22530*/  IADD3 R0, P1, R0, R9, RZ ;  /* 0x0000000900007210 */ /* 0x004fe20007f3e0ff */
[----:B---3--:R0:W-:Y:S04]  /*22540*/  STL [R1+0x101c], R4 ;  /* 0x00101c0401007387 */ /* 0x0081e80000100800 */
[----:B0-----:R-:W2:Y:S01]  /*22550*/  LDL.LU R4, [R1+0xbe0] ;  /* 0x000be00001047983 */ /* 0x001ea20000300800 */
[----:B------:R-:W3:Y:S02]  /*22560*/  LDL.LU R7, [R1+0xbd0] ;  /* 0x000bd00001077983 */ /* 0x000ee40000300800 */
[----:B------:R-:W4:Y:S02]  /*22570*/  LDL.LU R14, [R1+0xba4] ;  /* 0x000ba400010e7983 */ /* 0x000f240000300800 */
        /* <DEDUP_REMOVED lines=24> */
[----:B------:R0:W-:Y:S02]  /*22700*/  STL [R1+0xbbc], R0 ;  /* 0x000bbc0001007387 */ /* 0x0001e40000100800 */
[----:B0-----:R-:W2:Y:S02]  /*22710*/  LDL.LU R0, [R1+0x1020] ;  /* 0x0010200001007983 */ /* 0x001ea40000300800 */
[----:B--2---:R-:W-:-:S05]  /*22720*/  IMAD.X R4, R4, 0x1, R0, P2 ;  /* 0x0000000104047824 */ /* 0x004fca00010e0600 */
[----:B------:R0:W-:Y:S04]  /*22730*/  STL [R1+0xbe0], R4 ;  /* 0x000be00401007387 */ /* 0x0001e80000100800 */
[----:B0-----:R-:W2:Y:S02]  /*22740*/  LDL.LU R4, [R1+0x101c] ;  /* 0x00101c0001047983 */ /* 0x001ea40000300800 */
[----:B--2---:R-:W-:-:S05]  /*22750*/  IADD3 R4, P2, R4, R9, RZ ;  /* 0x0000000904047210 */ /* 0x004fca0007f5e0ff */
[----:B------:R0:W-:Y:S04]  /*22760*/  STL [R1+0xbb4], R4 ;  /* 0x000bb40401007387 */ /* 0x0001e80000100800 */
[----:B0-----:R-:W2:Y:S02]  /*22770*/  LDL.LU R4, [R1+0x1018] ;  /* 0x0010180001047983 */ /* 0x001ea40000300800 */
[----:B--2---:R-:W-:-:S05]  /*22780*/  IMAD.X R4, R4, 0x1, R0, P3 ;  /* 0x0000000104047824 */ /* 0x004fca00018e0600 */
[----:B------:R0:W-:Y:S04]  /*22790*/  STL [R1+0xbd8], R4 ;  /* 0x000bd80401007387 */ /* 0x0001e80000100800 */
[----:B0-----:R-:W2:Y:S01]  /*227a0*/  LDL.LU R4, [R1+0x1014] ;  /* 0x0010140001047983 */ /* 0x001ea20000300800 */
[--C-:B---3--:R-:W-:Y:S01]  /*227b0*/  IMAD.X R7, R7, 0x1, R0.reuse, P4 ;  /* 0x0000000107077824 */ /* 0x108fe200020e0600 */
[-C--:B----4-:R-:W-:Y:S01]  /*227c0*/  IADD3 R14, P4, R14, R9.reuse, RZ ;  /* 0x000000090e0e7210 */ /* 0x090fe20007f9e0ff */
[--C-:B------:R-:W-:Y:S01]  /*227d0*/  IMAD.X R11, R11, 0x1, R0.reuse, P5 ;  /* 0x000000010b0b7824 */ /* 0x100fe200028e0600 */
[-C--:B------:R-:W-:Y:S01]  /*227e0*/  IADD3 R5, P5, R5, R9.reuse, RZ ;  /* 0x0000000905057210 */ /* 0x080fe20007fbe0ff */
        /* <DEDUP_REMOVED lines=16> */
[----:B------:R-:W-:Y:S01]  /*228f0*/  IMAD.X R3, R3, 0x1, R0, P4 ;  /* 0x0000000103037824 */ /* 0x000fe200020e0600 */
[----:B------:R-:W-:-:S02]  /*22900*/  IADD3 R2, P4, R2, R9, RZ ;  /* 0x0000000902027210 */ /* 0x000fc40007f9e0ff */
[----:B--2---:R-:W-:-:S05]  /*22910*/  IADD3 R4, P3, R4, R9, RZ ;  /* 0x0000000904047210 */ /* 0x004fca0007f7e0ff */
[----:B------:R-:W-:Y:S01]  /*22920*/  STL [R1+0xbac], R4 ;  /* 0x000bac0401007387 */ /* 0x000fe20000100800 */
[----:B------:R-:W-:Y:S02]  /*22930*/  STL [R1+0xbd0], R7 ;  /* 0x000bd00701007387 */ /* 0x000fe40000100800 */
[----:B------:R-:W-:Y:S02]  /*22940*/  STL [R1+0xba4], R14 ;  /* 0x000ba40e01007387 */ /* 0x000fe40000100800 */
[----:B------:R-:W-:Y:S01]  /*22950*/  STL [R1+0xbc8], R11 ;  /* 0x000bc80b01007387 */ /* 0x000fe20000100800 */
[----:B------:R-:W-:Y:S01]  /*22960*/  STL [R1+0xb9c], R5 ;  /* 0x000b9c0501007387 */ /* 0x000fe20000100800 */
[----:B------:R-:W-:Y:S02]  /*22970*/  STL [R1+0xbc0], R6 ;  /* 0x000bc00601007387 */ /* 0x000fe40000100800 */
[----:B------:R-:W-:Y:S02]  /*22980*/  STL [R1+0xb94], R15 ;  /* 0x000b940f01007387 */ /* 0x000fe40000100800 */
[--C-:B------:R-:W-:Y:S01]  /*22990*/  IMAD.X R10, R10, 0x1, R0.reuse, P3 ;  /* 0x000000010a0a7824 */ /* 0x100fe200018e0600 */
[----:B------:R-:W-:Y:S01]  /*229a0*/  STL [R1+0xbb8], R16 ;  /* 0x000bb81001007387 */ /* 0x000fe20000100800 */
[----:B------:R-:W-:Y:S01]  /*229b0*/  IADD3 R26, P3, R26, R9, RZ ;  /* 0x000000091a1a7210 */ /* 0x000fe20007f7e0ff */
        /* <DEDUP_REMOVED lines=11> */
[----:B------:R-:W-:-:S02]  /*22a70*/  IMAD.X R24, R24, 0x1, R0, P3 ;  /* 0x0000000118187824 */ /* 0x000fc400018e0600 */
[----:B------:R-:W-:Y:S02]  /*22a80*/  STL [R1+0xb88], R29 ;  /* 0x000b881d01007387 */ /* 0x000fe40000100800 */
[----:B------:R-:W-:Y:S01]  /*22a90*/  STL [R1+0xb5c], R28 ;  /* 0x000b5c1c01007387 */ /* 0x000fe20000100800 */
[----:B------:R-:W-:Y:S01]  /*22aa0*/  IADD3 R12, P3, R12, R9, RZ ;  /* 0x000000090c0c7210 */ /* 0x000fe20007f7e0ff */
[----:B------:R-:W-:Y:S01]  /*22ab0*/  STL [R1+0xb80], R13 ;  /* 0x000b800d01007387 */ /* 0x000fe20000100800 */
[----:B------:R-:W-:Y:S02]  /*22ac0*/  STL [R1+0xb54], R25 ;  /* 0x000b541901007387 */ /* 0x000fe40000100800 */
[----:B------:R-:W-:Y:S02]  /*22ad0*/  STL [R1+0xb78], R24 ;  /* 0x000b781801007387 */ /* 0x000fe40000100800 */
[----:B------:R0:W-:Y:S01]  /*22ae0*/  STL [R1+0x1010], R9 ;  /* 0x0010100901007387 */ /* 0x0001e20000100800 */
[----:B------:R-:W-:Y:S04]  /*22af0*/  STL [R1+0xb4c], R12 ;  /* 0x000b4c0c01007387 */ /* 0x000fe80000100800 */
[----:B0-----:R-:W2:Y:S01]  /*22b00*/  LDL.LU R9, [R1+0xb68] ;  /* 0x000b680001097983 */ /* 0x001ea20000300800 */
[----:B------:R-:W-:Y:S02]  /*22b10*/  STL [R1+0xb70], R3 ;  /* 0x000b700301007387 */ /* 0x000fe40000100800 */
[----:B------:R-:W3:Y:S02]  /*22b20*/  LDL.LU R4, [R1+0xb58] ;  /* 0x000b580001047983 */ /* 0x000ee40000300800 */
[----:B------:R-:W-:Y:S01]  /*22b30*/  STL [R1+0xb44], R2 ;  /* 0x000b440201007387 */ /* 0x000fe20000100800 */
[----:B---3--:R0:W-:Y:S04]  /*22b40*/  STL [R1+0x1004], R4 ;  /* 0x0010040401007387 */ /* 0x0081e80000100800 */
[----:B0-----:R-:W3:Y:S04]  /*22b50*/  LDL.LU R4, [R1+0xb34] ;  /* 0x000b340001047983 */ /* 0x001ee80000300800 */
[----:B---3--:R0:W-:Y:S04]  /*22b60*/  STL [R1+0x1008], R4 ;  /* 0x0010080401007387 */ /* 0x0081e80000100800 */
[----:B0-----:R-:W3:Y:S01]  /*22b70*/  LDL.LU R4, [R1+0xb60] ;  /* 0x000b600001047983 */ /* 0x001ee20000300800 */
[----:B--2---:R-:W-:-:S03]  /*22b80*/  IMAD.X R9, R9, 0x1, R0, P5 ;  /* 0x0000000109097824 */ /* 0x004fc600028e0600 */
        /* <DEDUP_REMOVED lines=30> */
[----:B--2---:R-:W-:-:S05]  /*22d70*/  IADD3 R4, P5, R4, R9, RZ ;  /* 0x0000000904047210 */ /* 0x004fca0007fbe0ff */
[----:B------:R0:W-:Y:S04]  /*22d80*/  STL [R1+0xb3c], R4 ;  /* 0x000b3c0401007387 */ /* 0x0001e80000100800 */
[----:B0-----:R-:W2:Y:S02]  /*22d90*/  LDL.LU R4, [R1+0x100c] ;  /* 0x00100c0001047983 */ /* 0x001ea40000300800 */
[----:B--2---:R-:W-:-:S05]  /*22da0*/  IMAD.X R4, R4, 0x1, R0, P6 ;  /* 0x0000000104047824 */ /* 0x004fca00030e0600 */
[----:B------:R0:W-:Y:S04]  /*22db0*/  STL [R1+0xb60], R4 ;  /* 0x000b600401007387 */ /* 0x0001e80000100800 */
[----:B0-----:R-:W2:Y:S02]  /*22dc0*/  LDL.LU R4, [R1+0x1008] ;  /* 0x0010080001047983 */ /* 0x001ea40000300800 */
[----:B--2---:R-:W-:-:S05]  /*22dd0*/  IADD3 R4, P6, R4, R9, RZ ;  /* 0x0000000904047210 */ /* 0x004fca0007fde0ff */
[----:B------:R0:W-:Y:S04]  /*22de0*/  STL [R1+0xb34], R4 ;  /* 0x000b340401007387 */ /* 0x0001e80000100800 */
[----:B0-----:R-:W2:Y:S01]  /*22df0*/  LDL.LU R4, [R1+0x1004] ;  /* 0x0010040001047983 */ /* 0x001ea20000300800 */
[--C-:B----4-:R-:W-:Y:S01]  /*22e00*/  IMAD.X R14, R14, 0x1, R0.reuse, P2 ;  /* 0x000000010e0e7824 */ /* 0x110fe200010e0600 */
        /* <DEDUP_REMOVED lines=18> */
[----:B------:R-:W-:Y:S01]  /*22f30*/  IADD3 R24, P6, R24, R9, RZ ;  /* 0x0000000918187210 */ /* 0x000fe20007fde0ff */
[----:B------:R-:W-:-:S02]  /*22f40*/  IMAD.X R2, R2, 0x1, R0, P2 ;  /* 0x0000000102027824 */ /* 0x000fc400010e0600 */
[----:B--2---:R-:W-:Y:S01]  /*22f50*/  IMAD.X R4, R4, 0x1, R0, P1 ;  /* 0x0000000104047824 */ /* 0x004fe200008e0600 */
[----:B---3--:R-:W-:-:S04]  /*22f60*/  IADD3 R7, P1, R7, R9, RZ ;  /* 0x0000000907077210 */ /* 0x008fc80007f3e0ff */
[----:B------:R-:W-:Y:S01]  /*22f70*/  STL [R1+0xb58], R4 ;  /* 0x000b580401007387 */ /* 0x000fe20000100800 */
[----:B------:R-:W-:Y:S02]  /*22f80*/  STL [R1+0xb2c], R7 ;  /* 0x000b2c0701007387 */ /* 0x000fe40000100800 */
[----:B------:R-:W-:Y:S02]  /*22f90*/  STL [R1+0xb50], R14 ;  /* 0x000b500e01007387 */ /* 0x000fe40000100800 */
[----:B------:R-:W-:Y:S01]  /*22fa0*/  STL [R1+0xb24], R11 ;  /* 0x000b240b01007387 */ /* 0x000fe20000100800 */
[----:B------:R-:W-:Y:S01]  /*22fb0*/  STL [R1+0xb48], R5 ;  /* 0x000b480501007387 */ /* 0x000fe20000100800 */
[----:B------:R-:W-:Y:S02]  /*22fc0*/  STL [R1+0xb1c], R6 ;  /* 0x000b1c0601007387 */ /* 0x000fe40000100800 */
        /* <DEDUP_REMOVED lines=17> */
[----:B------:R-:W-:-:S02]  /*230e0*/  IMAD.X R12, R12, 0x1, R0, P1 ;  /* 0x000000010c0c7824 */ /* 0x000fc400008e0600 */
[----:B------:R-:W-:Y:S01]  /*230f0*/  STL [R1+0xadc], R13 ;  /* 0x000adc0d01007387 */ /* 0x000fe20000100800 */
[-C--:B------:R-:W-:Y:S01]  /*23100*/  IADD3 R3, P1, R3, R9.reuse, RZ ;  /* 0x0000000903037210 */ /* 0x080fe20007f3e0ff */
[----:B------:R-:W-:Y:S01]  /*23110*/  STL [R1+0xb00], R25 ;  /* 0x000b001901007387 */ /* 0x000fe20000100800 */
[----:B------:R-:W-:Y:S02]  /*23120*/  STL [R1+0xad4], R24 ;  /* 0x000ad41801007387 */ /* 0x000fe40000100800 */
[----:B------:R0:W-:Y:S02]  /*23130*/  STL [R1+0x1000], R0 ;  /* 0x0010000001007387 */ /* 0x0001e40000100800 */
[----:B------:R-:W-:Y:S01]  /*23140*/  STL [R1+0xaf8], R12 ;  /* 0x000af80c01007387 */ /* 0x000fe20000100800 */
        /* <DEDUP_REMOVED lines=8> */
[----:B--2---:R-:W-:-:S03]  /*231d0*/  IADD3 R0, P2, R0, R9, RZ ;  /* 0x0000000900007210 */ /* 0x004fc60007f5e0ff */
        /* <DEDUP_REMOVED lines=1365> */
[----:B------:R-:W-:Y:S01]  /*28730*/  IADD3 R22, P4, R22, UR8, RZ ;  /* 0x0000000816167c10 */ /* 0x000fe2000ff9e0ff */
[--C-:B------:R-:W-:Y:S01]  /*28740*/  IMAD.X R23, R23, 0x1, R0.reuse, P5 ;  /* 0x0000000117177824 */ /* 0x100fe200028e0600 */
[----:B------:R-:W-:Y:S01]  /*28750*/  IADD3 R29, P5, R29, UR8, RZ ;  /* 0x000000081d1d7c10 */ /* 0x000fe2000ffbe0ff */
[--C-:B------:R-:W-:Y:S01]  /*28760*/  IMAD.X R28, R28, 0x1, R0.reuse, P6 ;  /* 0x000000011c1c7824 */ /* 0x100fe200030e0600 */
[----:B------:R-:W-:Y:S01]  /*28770*/  IADD3 R13, P6, R13, UR8, RZ ;  /* 0x000000080d0d7c10 */ /* 0x000fe2000ffde0ff */
[--C-:B------:R-:W-:Y:S01]  /*28780*/  IMAD.X R25, R25, 0x1, R0.reuse, P1 ;  /* 0x0000000119197824 */ /* 0x100fe200008e0600 */
[----:B------:R-:W-:Y:S01]  /*28790*/  IADD3 R24, P1, R24, UR8, RZ ;  /* 0x0000000818187c10 */ /* 0x000fe2000ff3e0ff */
[----:B--2---:R-:W-:Y:S01]  /*287a0*/  IMAD.X R4, R4, 0x1, R0, P2 ;  /* 0x0000000104047824 */ /* 0x004fe200010e0600 */
[----:B---3--:R-:W-:-:S04]  /*287b0*/  IADD3 R7, P2, R7, R9, RZ ;  /* 0x0000000907077210 */ /* 0x008fc80007f5e0ff */
[----:B------:R0:W-:Y:S01]  /*287c0*/  STL [R1+0x490], R4 ;  /* 0x0004900401007387 */ /* 0x0001e20000100800 */
        /* <DEDUP_REMOVED lines=25> */
[----:B0-----:R-:W2:Y:S02]  /*28960*/  LDL.LU R4, [R1+0xd20] ;  /* 0x000d200001047983 */ /* 0x001ea40000300800 */
[----:B------:R-:W-:Y:S01]  /*28970*/  IMAD.X R12, R12, 0x1, R0, P2 ;  /* 0x000000010c0c7824 */ /* 0x000fe200010e0600 */
[----:B------:R-:W-:-:S04]  /*28980*/  IADD3 R3, P2, R3, UR8, RZ ;  /* 0x0000000803037c10 */ /* 0x000fc8000ff5e0ff */
[----:B------:R-:W-:Y:S01]  /*28990*/  STL [R1+0x430], R12 ;  /* 0x0004300c01007387 */ /* 0x000fe20000100800 */
[----:B------:R-:W-:-:S03]  /*289a0*/  IMAD.X R2, R2, 0x1, R0, P3 ;  /* 0x0000000102027824 */ /* 0x000fc600018e0600 */
[----:B--2---:R0:W-:Y:S01]  /*289b0*/  STL [R1+0xf20], R4 ;  /* 0x000f200401007387 */ /* 0x0041e20000100800 */
[----:B------:R1:W-:Y:S03]  /*289c0*/  STL [R1+0xd30], R3 ;  /* 0x000d300301007387 */ /* 0x0003e60000100800 */
[----:B0-----:R-:W2:Y:S01]  /*289d0*/  LDL.LU R4, [R1+0xd28] ;  /* 0x000d280001047983 */ /* 0x001ea20000300800 */
[----:B------:R0:W-:Y:S02]  /*289e0*/  STL [R1+0x428], R2 ;  /* 0x0004280201007387 */ /* 0x0001e40000100800 */
[----:B------:R-:W3:Y:S02]  /*289f0*/  LDL.LU R7, [R1+0xd44] ;  /* 0x000d440001077983 */ /* 0x000ee40000300800 */
[----:B------:R-:W4:Y:S01]  /*28a00*/  LDL.LU R14, [R1+0xd18] ;  /* 0x000d1800010e7983 */ /* 0x000f220000300800 */
        /* <DEDUP_REMOVED lines=23> */
[----:B-1----:R-:W4:Y:S01]  /*28b80*/  LDL.LU R3, [R1+0xcb8] ;  /* 0x000cb80001037983 */ /* 0x002f220000300800 */
[----:B0-----:R-:W4:Y:S01]  /*28b90*/  LDL.LU R2, [R1+0xcdc] ;  /* 0x000cdc0001027983 */ /* 0x001f220000300800 */
[----:B------:R0:W-:Y:S03]  /*28ba0*/  STL [R1+0xf04], R0 ;  /* 0x000f040001007387 */ /* 0x0001e60000100800 */
[----:B0-----:R-:W4:Y:S01]  /*28bb0*/  LDL.LU R0, [R1+0xd4c] ;  /* 0x000d4c0001007983 */ /* 0x001f220000300800 */
[----:B--2---:R-:W-:-:S05]  /*28bc0*/  IADD3 R4, P3, R4, UR8, RZ ;  /* 0x0000000804047c10 */ /* 0x004fca000ff7e0ff */
[----:B------:R0:W-:Y:S04]  /*28bd0*/  STL [R1+0xd28], R4 ;  /* 0x000d280401007387 */ /* 0x0001e80000100800 */
[----:B0-----:R-:W2:Y:S01]  /*28be0*/  LDL.LU R4, [R1+0xf20] ;  /* 0x000f200001047983 */ /* 0x001ea20000300800 */
[----:B---3--:R-:W-:Y:S01]  /*28bf0*/  IADD3.X R7, R7, UR5, RZ, P5, !PT ;  /* 0x0000000507077c10 */ /* 0x008fe2000affe4ff */
[----:B----4-:R-:W-:Y:S01]  /*28c00*/  IADD3 R14, P5, R14, UR8, RZ ;  /* 0x000000080e0e7c10 */ /* 0x010fe2000ffbe0ff */
[----:B------:R-:W-:Y:S01]  /*28c10*/  IADD3.X R11, R11, UR5, RZ, P6, !PT ;  /* 0x000000050b0b7c10 */ /* 0x000fe2000b7fe4ff */
[----:B------:R-:W-:Y:S01]  /*28c20*/  IADD3 R5, P6, R5, UR8, RZ ;  /* 0x0000000805057c10 */ /* 0x000fe2000ffde0ff */
[----:B------:R-:W-:Y:S01]  /*28c30*/  IADD3.X R6, R6, UR5, RZ, P1, !PT ;  /* 0x0000000506067c10 */ /* 0x000fe20008ffe4ff */
[----:B------:R-:W-:Y:S01]  /*28c40*/  IADD3 R15, P1, R15, UR8, RZ ;  /* 0x000000080f0f7c10 */ /* 0x000fe2000ff3e0ff */
[----:B------:R-:W-:Y:S01]  /*28c50*/  IADD3.X R16, R16, UR5, RZ, P2, !PT ;  /* 0x0000000510107c10 */ /* 0x000fe200097fe4ff */
[----:B------:R-:W-:Y:S01]  /*28c60*/  IADD3 R17, P2, R17, UR8, RZ ;  /* 0x0000000811117c10 */ /* 0x000fe2000ff5e0ff */
[----:B------:R-:W-:Y:S01]  /*28c70*/  IADD3.X R18, R18, UR5, RZ, P3, !PT ;  /* 0x0000000512127c10 */ /* 0x000fe20009ffe4ff */
[----:B------:R-:W-:Y:S01]  /*28c80*/  IADD3 R19, P3, R19, UR8, RZ ;  /* 0x0000000813137c10 */ /* 0x000fe2000ff7e0ff */
[----:B------:R-:W-:-:S05]  /*28c90*/  IADD3.X R0, R0, UR5, RZ, P4, !PT ;  /* 0x0000000500007c10 */ /* 0x000fca000a7fe4ff */
[----:B------:R0:W-:Y:S01]  /*28ca0*/  STL [R1+0xd4c], R0 ;  /* 0x000d4c0001007387 */ /* 0x0001e20000100800 */
        /* <DEDUP_REMOVED lines=10> */
[----:B--2---:R-:W-:-:S05]  /*28d50*/  IADD3 R4, P4, R4, UR8, RZ ;  /* 0x0000000804047c10 */ /* 0x004fca000ff9e0ff */
[----:B------:R-:W-:Y:S01]  /*28d60*/  STL [R1+0xd20], R4 ;  /* 0x000d200401007387 */ /* 0x000fe20000100800 */
[----:B------:R-:W-:Y:S02]  /*28d70*/  STL [R1+0xd44], R7 ;  /* 0x000d440701007387 */ /* 0x000fe40000100800 */
[----:B------:R-:W-:Y:S02]  /*28d80*/  STL [R1+0xd18], R14 ;  /* 0x000d180e01007387 */ /* 0x000fe40000100800 */
[----:B------:R-:W-:Y:S01]  /*28d90*/  STL [R1+0xd3c], R11 ;  /* 0x000d3c0b01007387 */ /* 0x000fe20000100800 */
[----:B------:R-:W-:Y:S01]  /*28da0*/  STL [R1+0xd10], R5 ;  /* 0x000d100501007387 */ /* 0x000fe20000100800 */
[----:B------:R-:W-:Y:S02]  /*28db0*/  STL [R1+0xd34], R6 ;  /* 0x000d340601007387 */ /* 0x000fe40000100800 */
[----:B------:R-:W-:Y:S01]  /*28dc0*/  STL [R1+0xd08], R15 ;  /* 0x000d080f01007387 */ /* 0x000fe20000100800 */
[----:B------:R-:W-:Y:S01]  /*28dd0*/  IADD3.X R10, R10, UR5, RZ, P4, !PT ;  /* 0x000000050a0a7c10 */ /* 0x000fe2000a7fe4ff */
[----:B------:R-:W-:Y:S01]  /*28de0*/  STL [R1+0xd2c], R16 ;  /* 0x000d2c1001007387 */ /* 0x000fe20000100800 */
[----:B------:R-:W-:Y:S01]  /*28df0*/  IADD3 R26, P4, R26, UR8, RZ ;  /* 0x000000081a1a7c10 */ /* 0x000fe2000ff9e0ff */
        /* <DEDUP_REMOVED lines=11> */
[----:B------:R-:W-:Y:S01]  /*28eb0*/  IADD3.X R25, R25, UR5, RZ, P4, !PT ;  /* 0x0000000519197c10 */ /* 0x000fe2000a7fe4ff */
[----:B------:R-:W-:Y:S01]  /*28ec0*/  STL [R1+0xcfc], R23 ;  /* 0x000cfc1701007387 */ /* 0x000fe20000100800 */
[----:B------:R-:W-:Y:S01]  /*28ed0*/  IADD3 R24, P4, R24, UR8, RZ ;  /* 0x0000000818187c10 */ /* 0x000fe2000ff9e0ff */
[----:B------:R-:W-:Y:S01]  /*28ee0*/  STL [R1+0xcd0], R29 ;  /* 0x000cd01d01007387 */ /* 0x000fe20000100800 */
[----:B------:R-:W-:Y:S02]  /*28ef0*/  STL [R1+0xcf4], R28 ;  /* 0x000cf41c01007387 */ /* 0x000fe40000100800 */
[----:B------:R-:W-:Y:S02]  /*28f00*/  STL [R1+0xcc8], R13 ;  /* 0x000cc80d01007387 */ /* 0x000fe40000100800 */
[----:B------:R-:W-:Y:S01]  /*28f10*/  STL [R1+0xcec], R25 ;  /* 0x000cec1901007387 */ /* 0x000fe20000100800 */
[----:B------:R-:W-:Y:S01]  /*28f20*/  STL [R1+0xcc0], R24 ;  /* 0x000cc01801007387 */ /* 0x000fe20000100800 */
[----:B0-----:R-:W2:Y:S01]  /*28f30*/  LDL.LU R0, [R1+0xca8] ;  /* 0x000ca80001007983 */ /* 0x001ea20000300800 */
[----:B------:R-:W-:Y:S01]  /*28f40*/  IADD3.X R12, R12, UR5, RZ, P5, !PT ;  /* 0x000000050c0c7c10 */ /* 0x000fe2000affe4ff */
[----:B------:R-:W-:-:S04]  /*28f50*/  IADD3 R3, P5, R3, UR8, RZ ;  /* 0x0000000803037c10 */ /* 0x000fc8000ffbe0ff */
[----:B------:R-:W-:Y:S04]  /*28f60*/  STL [R1+0xce4], R12 ;  /* 0x000ce40c01007387 */ /* 0x000fe80000100800 */
[----:B--2---:R0:W-:Y:S01]  /*28f70*/  STL [R1+0xf18], R0 ;  /* 0x000f180001007387 */ /* 0x0041e20000100800 */
[----:B------:R-:W-:Y:S03]  /*28f80*/  STL [R1+0xcb8], R3 ;  /* 0x000cb80301007387 */ /* 0x000fe60000100800 */
[----:B0-----:R-:W2:Y:S01]  /*28f90*/  LDL.LU R0, [R1+0xcd4] ;  /* 0x000cd40001007983 */ /* 0x001ea20000300800 */
[----:B------:R-:W-:-:S05]  /*28fa0*/  IADD3.X R2, R2, UR5, RZ, P6, !PT ;  /* 0x0000000502027c10 */ /* 0x000fca000b7fe4ff */
[----:B------:R-:W-:Y:S04]  /*28fb0*/  STL [R1+0xcdc], R2 ;  /* 0x000cdc0201007387 */ /* 0x000fe80000100800 */
[----:B--2---:R0:W-:Y:S04]  /*28fc0*/  STL [R1+0xf1c], R0 ;  /* 0x000f1c0001007387 */ /* 0x0041e80000100800 */
        /* <DEDUP_REMOVED lines=29> */
[----:B--2---:R-:W-:-:S05]  /*291a0*/  IADD3 R0, P6, R0, UR8, RZ ;  /* 0x0000000800007c10 */ /* 0x004fca000ffde0ff */
[----:B------:R0:W-:Y:S04]  /*291b0*/  STL [R1+0xcb0], R0 ;  /* 0x000cb00001007387 */ /* 0x0001e80000100800 */
[----:B0-----:R-:W2:Y:S02]  /*291c0*/  LDL.LU R0, [R1+0xf1c] ;  /* 0x000f1c0001007983 */ /* 0x001ea40000300800 */
[----:B--2---:R-:W-:-:S05]  /*291d0*/  IADD3.X R0, R0, UR5, RZ, P1, !PT ;  /* 0x0000000500007c10 */ /* 0x004fca0008ffe4ff */
        /* <DEDUP_REMOVED lines=22> */
[----:B------:R-:W-:-:S02]  /*29340*/  IADD3.X R24, R24, UR5, RZ, P2, !PT ;  /* 0x0000000518187c10 */ /* 0x000fc400097fe4ff */
[----:B--2---:R-:W-:-:S05]  /*29350*/  IADD3 R0, P1, R0, UR8, RZ ;  /* 0x0000000800007c10 */ /* 0x004fca000ff3e0ff */
[----:B------:R0:W-:Y:S01]  /*29360*/  STL [R1+0xca8], R0 ;  /* 0x000ca80001007387 */ /* 0x0001e20000100800 */
        /* <DEDUP_REMOVED lines=28> */
[----:B------:R-:W-:Y:S02]  /*29530*/  STL [R1+0xc6c], R24 ;  /* 0x000c6c1801007387 */ /* 0x000fe40000100800 */
[----:B0-----:R-:W2:Y:S01]  /*29540*/  LDL.LU R0, [R1+0xc54] ;  /* 0x000c540001007983 */ /* 0x001ea20000300800 */
[----:B------:R-:W-:-:S02]  /*29550*/  IADD3 R12, P2, R12, UR8, RZ ;  /* 0x000000080c0c7c10 */ /* 0x000fc4000ff5e0ff */
[----:B------:R-:W-:-:S03]  /*29560*/  IADD3.X R3, R3, UR5, RZ, P3, !PT ;  /* 0x0000000503037c10 */ /* 0x000fc60009ffe4ff */
[----:B------:R-:W-:Y:S04]  /*29570*/  STL [R1+0xc40], R12 ;  /* 0x000c400c01007387 */ /* 0x000fe80000100800 */
[----:B--2---:R0:W-:Y:S01]  /*29580*/  STL [R1+0xf10], R0 ;  /* 0x000f100001007387 */ /* 0x0041e20000100800 */
[----:B------:R-:W-:Y:S03]  /*29590*/  STL [R1+0xc64], R3 ;  /* 0x000c640301007387 */ /* 0x000fe60000100800 */
[----:B0-----:R-:W2:Y:S01]  /*295a0*/  LDL.LU R0, [R1+0xc30] ;  /* 0x000c300001007983 */ /* 0x001ea20000300800 */
[----:B------:R-:W-:-:S05]  /*295b0*/  IADD3 R2, P3, R2, UR8, RZ ;  /* 0x0000000802027c10 */ /* 0x000fca000ff7e0ff */
        /* <DEDUP_REMOVED lines=31> */
[----:B--2---:R-:W-:-:S05]  /*297b0*/  IADD3.X R0, R0, UR5, RZ, P4, !PT ;  /* 0x0000000500007c10 */ /* 0x004fca000a7fe4ff */
[----:B------:R0:W-:Y:S04]  /*297c0*/  STL [R1+0xc5c], R0 ;  /* 0x000c5c0001007387 */ /* 0x0001e80000100800 */
[----:B0-----:R-:W2:Y:S02]  /*297d0*/  LDL.LU R0, [R1+0xf14] ;  /* 0x000f140001007983 */ /* 0x001ea40000300800 */
[----:B--2---:R-:W-:-:S05]  /*297e0*/  IADD3 R0, P4, R0, UR8, RZ ;  /* 0x0000000800007c10 */ /* 0x004fca000ff9e0ff */
[----:B------:R0:W-:Y:S04]  /*297f0*/  STL [R1+0xc30], R0 ;  /* 0x000c300001007387 */ /* 0x0001e80000100800 */
[----:B0-----:R-:W2:Y:S01]  /*29800*/  LDL.LU R0, [R1+0xf10] ;  /* 0x000f100001007983 */ /* 0x001ea20000300800 */
[----:B----4-:R-:W-:Y:S01]  /*29810*/  IADD3.X R7, R7, UR5, RZ, P6, !PT ;  /* 0x0000000507077c10 */ /* 0x010fe2000b7fe4ff */
[----:B---3--:R-:W-:Y:S01]  /*29820*/  IADD3 R14, P6, R14, UR8, RZ ;  /* 0x000000080e0e7c10 */ /* 0x008fe2000ffde0ff */
        /* <DEDUP_REMOVED lines=18> */
[----:B--2---:R-:W-:Y:S01]  /*29950*/  IADD3.X R0, R0, UR5, RZ, P5, !PT ;  /* 0x0000000500007c10 */ /* 0x004fe2000affe4ff */
[----:B------:R-:W-:-:S04]  /*29960*/  IADD3 R4, P5, R4, UR8, RZ ;  /* 0x0000000804047c10 */ /* 0x000fc8000ffbe0ff */
[----:B------:R0:W-:Y:S01]  /*29970*/  STL [R1+0xc54], R0 ;  /* 0x000c540001007387 */ /* 0x0001e20000100800 */
[----:B------:R-:W-:Y:S02]  /*29980*/  STL [R1+0xc28], R4 ;  /* 0x000c280401007387 */ /* 0x000fe40000100800 */
[----:B------:R-:W-:Y:S02]  /*29990*/  STL [R1+0xc4c], R7 ;  /* 0x000c4c0701007387 */ /* 0x000fe40000100800 */
[----:B------:R-:W-:Y:S01]  /*299a0*/  STL [R1+0xd58], R14 ;  /* 0x000d580e01007387 */ /* 0x000fe20000100800 */
[----:B------:R-:W-:Y:S01]  /*299b0*/  STL [R1+0xc44], R11 ;  /* 0x000c440b01007387 */ /* 0x000fe20000100800 */
[----:B------:R-:W-:Y:S02]  /*299c0*/  STL [R1+0xd60], R5 ;  /* 0x000d600501007387 */ /* 0x000fe40000100800 */
        /* <DEDUP_REMOVED lines=90> */
[----:B------:R-:W-:Y:S02]  /*29f70*/  IADD3.X R8, R8, UR5, RZ, P4, !PT ;  /* 0x0000000508087c10 */ /* 0x000fe4000a7fe4ff */
[----:B------:R-:W-:Y:S02]  /*29f80*/  IADD3.X R9, R9, UR5, RZ, P5, !PT ;  /* 0x0000000509097c10 */ /* 0x000fe4000affe4ff */
[----:B------:R-:W-:Y:S02]  /*29f90*/  IADD3.X R23, R23, UR5, RZ, P1, !PT ;  /* 0x0000000517177c10 */ /* 0x000fe40008ffe4ff */
[----:B------:R-:W-:Y:S02]  /*29fa0*/  IADD3.X R22, R22, UR5, RZ, P6, !PT ;  /* 0x0000000516167c10 */ /* 0x000fe4000b7fe4ff */
[----:B--2---:R-:W-:-:S05]  /*29fb0*/  IADD3 R0, P2, R0, UR8, RZ ;  /* 0x0000000800007c10 */ /* 0x004fca000ff5e0ff */
[----:B------:R0:W-:Y:S04]  /*29fc0*/  STL [R1+0xdc8], R0 ;  /* 0x000dc80001007387 */ /* 0x0001e80000100800 */
[----:B0-----:R0:W5:Y:S01]  /*29fd0*/  LDL.LU R0, [R1+0xf04] ;  /* 0x000f040001007983 */ /* 0x0011620000300800 */
[----:B------:R1:W-:Y:S03]  /*29fe0*/  STL [R1+0xd94], R11 ;  /* 0x000d940b01007387 */ /* 0x0003e60000100800 */
[----:B-1----:R0:W5:Y:S01]  /*29ff0*/  LDL.LU R11, [R1+0xf00] ;  /* 0x000f0000010b7983 */ /* 0x0021620000300800 */
[----:B------:R1:W-:Y:S03]  /*2a000*/  STL [R1+0xdd0], R14 ;  /* 0x000dd00e01007387 */ /* 0x0003e60000100800 */
[----:B-1----:R0:W5:Y:S01]  /*2a010*/  LDL.LU R14, [R1+0xefc] ;  /* 0x000efc00010e7983 */ /* 0x0021620000300800 */
[----:B------:R1:W-:Y:S03]  /*2a020*/  STL [R1+0xd9c], R7 ;  /* 0x000d9c0701007387 */ /* 0x0003e60000100800 */
[----:B-1----:R0:W5:Y:S01]  /*2a030*/  LDL.LU R7, [R1+0xef8] ;  /* 0x000ef80001077983 */ /* 0x0021620000300800 */
[----:B------:R1:W-:Y:S01]  /*2a040*/  STL [R1+0xdd8], R4 ;  /* 0x000dd80401007387 */ /* 0x0003e20000100800 */
[----:B------:R-:W-:-:S02]  /*2a050*/  IADD3.X R25, R25, UR5, RZ, P2, !PT ;  /* 0x0000000519197c10 */ /* 0x000fc400097fe4ff */
[----:B-1----:R0:W5:Y:S01]  /*2a060*/  LDL.LU R4, [R1+0xef4] ;  /* 0x000ef40001047983 */ /* 0x0021620000300800 */
[----:B------:R1:W-:Y:S01]  /*2a070*/  STL [R1+0xda4], R10 ;  /* 0x000da40a01007387 */ /* 0x0003e20000100800 */
[----:B------:R-:W-:Y:S02]  /*2a080*/  IADD3 R13, P2, R13, UR8, RZ ;  /* 0x000000080d0d7c10 */ /* 0x000fe4000ff5e0ff */
[----:B-1----:R0:W5:Y:S01]  /*2a090*/  LDL.LU R10, [R1+0xef0] ;  /* 0x000ef000010a7983 */ /* 0x0021620000300800 */
[----:B------:R1:W-:Y:S03]  /*2a0a0*/  STL [R1+0xde0], R20 ;  /* 0x000de01401007387 */ /* 0x0003e60000100800 */
        /* <DEDUP_REMOVED lines=14> */
[----:B------:R1:W-:Y:S03]  /*2a190*/  STL [R1+0xdc4], R2 ;  /* 0x000dc40201007387 */ /* 0x0003e60000100800 */
[----:B-1----:R0:W5:Y:S01]  /*2a1a0*/  LDL.LU R2, [R1+0xed0] ;  /* 0x000ed00001027983 */ /* 0x0021620000300800 */
[----:B------:R1:W-:Y:S03]  /*2a1b0*/  STL [R1+0xe00], R3 ;  /* 0x000e000301007387 */ /* 0x0003e60000100800 */
[----:B-1----:R0:W5:Y:S01]  /*2a1c0*/  LDL.LU R3, [R1+0xecc] ;  /* 0x000ecc0001037983 */ /* 0x0021620000300800 */
[----:B------:R1:W-:Y:S03]  /*2a1d0*/  STL [R1+0xdcc], R12 ;  /* 0x000dcc0c01007387 */ /* 0x0003e60000100800 */
[----:B-1----:R0:W5:Y:S01]  /*2a1e0*/  LDL.LU R12, [R1+0xec8] ;  /* 0x000ec800010c7983 */ /* 0x0021620000300800 */
[----:B------:R0:W-:Y:S02]  /*2a1f0*/  STL [R1+0xe08], R5 ;  /* 0x000e080501007387 */ /* 0x0001e40000100800 */
[----:B------:R0:W-:Y:S02]  /*2a200*/  STL [R1+0xdd4], R6 ;  /* 0x000dd40601007387 */ /* 0x0001e40000100800 */
[----:B------:R0:W-:Y:S01]  /*2a210*/  STL [R1+0xe10], R15 ;  /* 0x000e100f01007387 */ /* 0x0001e20000100800 */
[----:B------:R0:W-:Y:S01]  /*2a220*/  STL [R1+0xddc], R16 ;  /* 0x000ddc1001007387 */ /* 0x0001e20000100800 */
        /* <DEDUP_REMOVED lines=8> */
[----:B------:R0:W-:Y:S01]  /*2a2b0*/  STL [R1+0xe0c], R22 ;  /* 0x000e0c1601007387 */ /* 0x0001e20000100800 */
[----:B------:R-:W-:Y:S01]  /*2a2c0*/  @!P0 CALL.REL.NOINC `(.L_x_1) ;  /* 0x0000001000008944 */ /* 0x000fe20003c00000 */
[----:B------:R-:W-:Y:S05]  /*2a2d0*/  BRA `(.L_x_2) ;  /* 0xfffe088000007947 */ /* 0x000fea000383ffff */
.L_x_1:
[----:B-----5:R1:W-:Y:S04]  /*2a2e0*/  STL [R1+0xed0], R25 ;  /* 0x000ed01901007387 */ /* 0x0203e80000100800 */
[----:B------:R2:W-:Y:S01]  /*2a2f0*/  STL [R1+0xecc], R2 ;  /* 0x000ecc0201007387 */ /* 0x0005e20000100800 */
[----:B-1----:R-:W-:-:S03]  /*2a300*/  IMAD.MOV.U32 R25, RZ, RZ, R4 ;  /* 0x000000ffff197224 */ /* 0x002fc600078e0004 */
[----:B--2---:R-:W2:Y:S04]  /*2a310*/  LDL.LU R2, [R1+0x9c] ;  /* 0x00009c0001027983 */ /* 0x004ea80000300800 */
[----:B0-----:R-:W2:Y:S04]  /*2a320*/  LDL.LU R6, [R1+0x98] ;  /* 0x0000980001067983 */ /* 0x001ea80000300800 */
[----:B------:R0:W-:Y:S04]  /*2a330*/  STL [R1+0xec8], R3 ;  /* 0x000ec80301007387 */ /* 0x0001e80000100800 */
[----:B0-----:R-:W3:Y:S04]  /*2a340*/  LDL.LU R3, [R1+0x164] ;  /* 0x0001640001037983 */ /* 0x001ee80000300800 */
[----:B------:R-:W3:Y:S04]  /*2a350*/  LDL.LU R5, [R1+0x160] ;  /* 0x0001600001057983 */ /* 0x000ee80000300800 */
[----:B------:R-:W4:Y:S04]  /*2a360*/  LDL.LU R0, [R1+0x174] ;  /* 0x0001740001007983 */ /* 0x000f280000300800 */
[----:B------:R-:W4:Y:S04]  /*2a370*/  LDL.LU R4, [R1+0x170] ;  /* 0x0001700001047983 */ /* 0x000f280000300800 */
[----:B------:R-:W4:Y:S04]  /*2a380*/  LDL.LU R15, [R1+0x94] ;  /* 0x00009400010f7983 */ /* 0x000f280000300800 */
[----:B------:R-:W4:Y:S04]  /*2a390*/  LDL.LU R16, [R1+0x15c] ;  /* 0x00015c0001107983 */ /* 0x000f280000300800 */
[----:B------:R-:W4:Y:S04]  /*2a3a0*/  LDL.LU R9, [R1+0x158] ;  /* 0x0001580001097983 */ /* 0x000f280000300800 */
[----:B------:R-:W4:Y:S04]  /*2a3b0*/  LDL.LU R17, [R1+0x16c] ;  /* 0x00016c0001117983 */ /* 0x000f280000300800 */
[----:B------:R-:W4:Y:S04]  /*2a3c0*/  LDL.LU R8, [R1+0x168] ;  /* 0x0001680001087983 */ /* 0x000f280000300800 */
[----:B------:R-:W4:Y:S04]  /*2a3d0*/  LDL.LU R18, [R1+0x184] ;  /* 0x0001840001127983 */ /* 0x000f280000300800 */
[----:B------:R-:W4:Y:S01]  /*2a3e0*/  LDL.LU R19, [R1+0x180] ;  /* 0x0001800001137983 */ /* 0x000f220000300800 */
[----:B------:R-:W-:-:S03]  /*2a3f0*/  F2FP.PACK_AB R7, R25, R7 ;  /* 0x000000071907723e */ /* 0x000fc600000000ff */
[----:B------:R-:W4:Y:S04]  /*2a400*/  LDL.LU R26, [R1+0x194] ;  /* 0x00019400011a7983 */ /* 0x000f280000300800 */
[----:B------:R-:W4:Y:S04]  /*2a410*/  LDL.LU R27, [R1+0x190] ;  /* 0x00019000011b7983 */ /* 0x000f280000300800 */
[----:B------:R-:W4:Y:S04]  /*2a420*/  LDL.LU R22, [R1+0x1a4] ;  /* 0x0001a40001167983 */ /* 0x000f280000300800 */
[----:B------:R-:W4:Y:S04]  /*2a430*/  LDL.LU R23, [R1+0x1b4] ;  /* 0x0001b40001177983 */ /* 0x000f280000300800 */
[----:B------:R-:W4:Y:S01]  /*2a440*/  LDL.LU R25, [R1+0xed0] ;  /* 0x000ed00001197983 */ /* 0x000f220000300800 */
[----:B--2---:R-:W-:-:S03]  /*2a450*/  F2FP.PACK_AB R6, R2, R6 ;  /* 0x000000060206723e */ /* 0x004fc600000000ff */
[----:B------:R-:W2:Y:S01]  /*2a460*/  LDL.LU R2, [R1+0xecc] ;  /* 0x000ecc0001027983 */ /* 0x000ea20000300800 */
[----:B---3--:R-:W-:-:S03]  /*2a470*/  F2FP.PACK_AB R5, R3, R5 ;  /* 0x000000050305723e */ /* 0x008fc600000000ff */
[----:B------:R-:W2:Y:S01]  /*2a480*/  LDL.LU R3, [R1+0xec8] ;  /* 0x000ec80001037983 */ /* 0x000ea20000300800 */
[----:B------:R-:W-:Y:S02]  /*2a490*/  F2FP.PACK_AB R11, R14, R11 ;  /* 0x0000000b0e0b723e */ /* 0x000fe400000000ff */
[----:B----4-:R-:W-:Y:S02]  /*2a4a0*/  F2FP.PACK_AB R4, R0, R4 ;  /* 0x000000040004723e */ /* 0x010fe400000000ff */
[----:B------:R-:W-:Y:S02]  /*2a4b0*/  F2FP.PACK_AB R10, R15, R10 ;  /* 0x0000000a0f0a723e */ /* 0x000fe400000000ff */
[----:B------:R-:W-:Y:S02]  /*2a4c0*/  F2FP.PACK_AB R9, R16, R9 ;  /* 0x000000091009723e */ /* 0x000fe400000000ff */
[----:B------:R-:W-:Y:S02]  /*2a4d0*/  F2FP.PACK_AB R8, R17, R8 ;  /* 0x000000081108723e */ /* 0x000fe400000000ff */
[----:B------:R-:W-:-:S02]  /*2a4e0*/  F2FP.PACK_AB R15, R18, R19 ;  /* 0x00000013120f723e */ /* 0x000fc400000000ff */
[----:B------:R-:W-:Y:S02]  /*2a4f0*/  F2FP.PACK_AB R19, R21, R20 ;  /* 0x000000141513723e */ /* 0x000fe400000000ff */
[----:B------:R-:W-:Y:S02]  /*2a500*/  F2FP.PACK_AB R18, R29, R28 ;  /* 0x0000001c1d12723e */ /* 0x000fe400000000ff */
[----:B------:R-:W-:Y:S02]  /*2a510*/  F2FP.PACK_AB R14, R26, R27 ;  /* 0x0000001b1a0e723e */ /* 0x000fe400000000ff */
[----:B------:R-:W-:Y:S02]  /*2a520*/  F2FP.PACK_AB R13, R22, R13 ;  /* 0x0000000d160d723e */ /* 0x000fe400000000ff */
[----:B------:R-:W-:Y:S02]  /*2a530*/  F2FP.PACK_AB R12, R23, R12 ;  /* 0x0000000c170c723e */ /* 0x000fe400000000ff */
[----:B------:R-:W-:-:S02]  /*2a540*/  F2FP.PACK_AB R17, R25, R24 ;  /* 0x000000181911723e */ /* 0x000fc400000000ff */
[----:B--2---:R-:W-:Y:S02]  /*2a550*/  F2FP.PACK_AB R16, R3, R2 ;  /* 0x000000020310723e */ /* 0x004fe400000000ff */
.L_x_0:
[----:B------:R-:W2:Y:S04]  /*2a560*/  LDL.LU R28, [R1+0xe48] ;  /* 0x000e4800011c7983 */ /* 0x000ea80000300800 */
[----:B------:R-:W3:Y:S04]  /*2a570*/  LDL.LU R27, [R1+0xe20] ;  /* 0x000e2000011b7983 */ /* 0x000ee80000300800 */
[----:B------:R-:W4:Y:S04]  /*2a580*/  LDL.LU R25, [R1+0xe5c] ;  /* 0x000e5c0001197983 */ /* 0x000f280000300800 */
[----:B------:R-:W3:Y:S04]  /*2a590*/  LDL.LU R26, [R1+0xe58] ;  /* 0x000e5800011a7983 */ /* 0x000ee80000300800 */
[----:B------:R-:W1:Y:S04]  /*2a5a0*/  S2R R21, SR_TID.X ;  /* 0x0000000000157919 */ /* 0x000e680000002100 */
[----:B------:R-:W3:Y:S04]  /*2a5b0*/  LDL.LU R23, [R1+0xe54] ;  /* 0x000e540001177983 */ /* 0x000ee80000300800 */
[----:B------:R-:W3:Y:S01]  /*2a5c0*/  LDL.LU R22, [R1+0xe50] ;  /* 0x000e500001167983 */ /* 0x000ee20000300800 */
[----:B01----:R-:W-:-:S02]  /*2a5d0*/  IMAD.SHL.U32 R2, R21, 0x8, RZ ;  /* 0x0000000815027824 */ /* 0x003fc400078e00ff */
[C---:B------:R-:W-:Y:S02]  /*2a5e0*/  IMAD.SHL.U32 R3, R21.reuse, 0x100, RZ ;  /* 0x0000010015037824 */ /* 0x040fe400078e00ff */
[C---:B------:R-:W-:Y:S01]  /*2a5f0*/  IMAD.SHL.U32 R0, R21.reuse, 0x4, RZ ;  /* 0x0000000415007824 */ /* 0x040fe200078e00ff */
[----:B------:R-:W-:Y:S01]  /*2a600*/  LOP3.LUT R2, R2, 0x300, RZ, 0xc0, !PT ;  /* 0x0000030002027812 */ /* 0x000fe200078ec0ff */
[----:B------:R-:W-:Y:S01]  /*2a610*/  IMAD.SHL.U32 R20, R21, 0x20, RZ ;  /* 0x0000002015147824 */ /* 0x000fe200078e00ff */
[----:B------:R-:W-:Y:S02]  /*2a620*/  LOP3.LUT R3, R3, 0x1800, RZ, 0xc0, !PT ;  /* 0x0000180003037812 */ /* 0x000fe400078ec0ff */
[----:B------:R-:W-:Y:S01]  /*2a630*/  LOP3.LUT R2, R2, 0x70, R0, 0xf8, !PT ;  /* 0x0000007002027812 */ /* 0x000fe200078ef800 */
[----:B------:R-:W-:Y:S01]  /*2a640*/  IMAD.SHL.U32 R0, R21, 0x400, RZ ;  /* 0x0000040015007824 */ /* 0x000fe200078e00ff */
[----:B------:R-:W-:-:S04]  /*2a650*/  LOP3.LUT R3, R3, 0x60, R20, 0xf8, !PT ;  /* 0x0000006003037812 */ /* 0x000fc800078ef814 */
[----:B------:R-:W-:Y:S01]  /*2a660*/  LOP3.LUT R2, R3, R2, RZ, 0x3c, !PT ;  /* 0x0000000203027212 */ /* 0x000fe200078e3cff */
[----:B------:R-:W-:Y:S01]  /*2a670*/  BAR.SYNC.DEFER_BLOCKING 0x0 ;  /* 0x0000000000007b1d */ /* 0x000fe20000010000 */
[----:B--2---:R-:W-:-:S04]  /*2a680*/  ISETP.GE.AND P0, PT, R28, c[0x0][0x178], PT ;  /* 0x00005e001c007a0c */ /* 0x004fc80003f06270 */
[----:B----4-:R-:W-:Y:S02]  /*2a690*/  ISETP.LT.AND P4, PT, R25, c[0x0][0x17c], !P0 ;  /* 0x00005f0019007a0c */ /* 0x010fe40004781270 */
[----:B------:R-:W2:Y:S01]  /*2a6a0*/  LDL.LU R25, [R1+0xe68] ;  /* 0x000e680001197983 */ /* 0x000ea20000300800 */
[C---:B---3--:R-:W-:Y:S01]  /*2a6b0*/  IMAD R3, R27.reuse, c[0x0][0x198], RZ ;  /* 0x000066001b037a24 */ /* 0x048fe200078e02ff */
[----:B------:R-:W-:Y:S02]  /*2a6c0*/  ISETP.LT.AND P1, PT, R27, c[0x0][0x17c], !P0 ;  /* 0x00005f001b007a0c */ /* 0x000fe40004721270 */
[----:B------:R-:W-:Y:S01]  /*2a6d0*/  ISETP.LT.AND P3, PT, R26, c[0x0][0x17c], !P0 ;  /* 0x00005f001a007a0c */ /* 0x000fe20004761270 */
[----:B------:R-:W3:Y:S04]  /*2a6e0*/  LDL.LU R27, [R1+0xe64] ;  /* 0x000e6400011b7983 */ /* 0x000ee80000300800 */
[----:B------:R-:W4:Y:S04]  /*2a6f0*/  LDL.LU R26, [R1+0xe70] ;  /* 0x000e7000011a7983 */ /* 0x000f280000300800 */
[----:B-----5:R-:W-:Y:S04]  /*2a700*/  STS.128 [R2], R16 ;  /* 0x0000001002007388 */ /* 0x020fe80000000c00 */
[----:B------:R-:W-:Y:S04]  /*2a710*/  STS.128 [R2+0x80], R12 ;  /* 0x0000800c02007388 */ /* 0x000fe80000000c00 */
[----:B------:R0:W-:Y:S04]  /*2a720*/  STS.128 [R2+0x400], R8 ;  /* 0x0004000802007388 */ /* 0x0001e80000000c00 */
[----:B------:R1:W-:Y:S01]  /*2a730*/  STS.128 [R2+0x480], R4 ;  /* 0x0004800402007388 */ /* 0x0003e20000000c00 */
[----:B------:R-:W-:-:S02]  /*2a740*/  LOP3.LUT R21, R21, 0x7f, RZ, 0xc0, !PT ;  /* 0x0000007f15157812 */ /* 0x000fc400078ec0ff */
[----:B------:R-:W-:-:S05]  /*2a750*/  LOP3.LUT R0, R0, 0x1800, RZ, 0xc0, !PT ;  /* 0x0000180000007812 */ /* 0x000fca00078ec0ff */
[----:B------:R-:W-:Y:S01]  /*2a760*/  IMAD R0, R21, 0x10, R0 ;  /* 0x0000001015007824 */ /* 0x000fe200078e0200 */
[----:B------:R-:W-:Y:S04]  /*2a770*/  BAR.SYNC.DEFER_BLOCKING 0x0 ;  /* 0x0000000000007b1d */ /* 0x000fe80000010000 */
[----:B0-----:R-:W-:Y:S02]  /*2a780*/  LOP3.LUT R8, R0, 0x20, RZ, 0x3c, !PT ;  /* 0x0000002000087812 */ /* 0x001fe400078e3cff */
[----:B------:R0:W0:Y:S01]  /*2a790*/  LDS.128 R4, [R0] ;  /* 0x0000000000047984 */ /* 0x0000220000000c00 */
[----:B------:R-:W-:-:S03]  /*2a7a0*/  IMAD R21, R28, c[0x0][0x194], RZ ;  /* 0x000065001c157a24 */ /* 0x000fc600078e02ff */
[----:B------:R-:W0:Y:S02]  /*2a7b0*/  LDS.128 R8, [R8] ;  /* 0x0000000008087984 */ /* 0x000e240000000c00 */
[----:B------:R-:W-:Y:S02]  /*2a7c0*/  LEA R20, P2, R21, c[0x0][0x170], 0x1 ;  /* 0x00005c0015147a11 */ /* 0x000fe400078408ff */
[----:B------:R-:W-:Y:S02]  /*2a7d0*/  ISETP.LT.AND P5, PT, R23, c[0x0][0x17c], !P0 ;  /* 0x00005f0017007a0c */ /* 0x000fe400047a1270 */
[----:B------:R-:W-:Y:S02]  /*2a7e0*/  LEA.HI.X.SX32 R21, R21, c[0x0][0x174], 0x1, P2 ;  /* 0x00005d0015157a11 */ /* 0x000fe400010f0eff */
[C---:B-1----:R-:W-:Y:S02]  /*2a7f0*/  LEA R2, P2, R3.reuse, R20, 0x1 ;  /* 0x0000001403027211 */ /* 0x042fe400078408ff */
[----:B------:R-:W-:-:S02]  /*2a800*/  IADD3 R23, R3, c[0x0][0x198], RZ ;  /* 0x0000660003177a10 */ /* 0x000fc40007ffe0ff */
[----:B------:R-:W-:Y:S02]  /*2a810*/  LEA.HI.X.SX32 R3, R3, R21, 0x1, P2 ;  /* 0x0000001503037211 */ /* 0x000fe400010f0eff */
[----:B------:R-:W-:Y:S02]  /*2a820*/  ISETP.LT.AND P2, PT, R22, c[0x0][0x17c], !P0 ;  /* 0x00005f0016007a0c */ /* 0x000fe40004741270 */
[C---:B------:R-:W-:Y:S02]  /*2a830*/  LEA R22, P6, R23.reuse, R20, 0x1 ;  /* 0x0000001417167211 */ /* 0x040fe400078c08ff */
[C---:B------:R-:W-:Y:S02]  /*2a840*/  LOP3.LUT R12, R0.reuse, 0x40, RZ, 0x3c, !PT ;  /* 0x00000040000c7812 */ /* 0x040fe400078e3cff */
[----:B------:R-:W-:Y:S02]  /*2a850*/  LOP3.LUT R16, R0, 0x60, RZ, 0x3c, !PT ;  /* 0x0000006000107812 */ /* 0x000fe400078e3cff */
[----:B0-----:R-:W-:-:S02]  /*2a860*/  IADD3 R0, R23, c[0x0][0x198], RZ ;  /* 0x0000660017007a10 */ /* 0x001fc40007ffe0ff */
[----:B------:R-:W-:Y:S01]  /*2a870*/  LEA.HI.X.SX32 R23, R23, R21, 0x1, P6 ;  /* 0x0000001517177211 */ /* 0x000fe200030f0eff */
[----:B------:R-:W0:Y:S04]  /*2a880*/  LDS.128 R12, [R12] ;  /* 0x000000000c0c7984 */ /* 0x000e280000000c00 */
[----:B------:R-:W1:Y:S01]  /*2a890*/  LDS.128 R16, [R16] ;  /* 0x0000000010107984 */ /* 0x000e620000000c00 */
[----:B------:R-:W-:-:S03]  /*2a8a0*/  PRMT R24, R4, 0x7632, R24 ;  /* 0x0000763204187816 */ /* 0x000fc60000000018 */
[----:B------:R0:W-:Y:S04]  /*2a8b0*/  @P1 STG.E.U16 [R2.64], R4 ;  /* 0x0000000402001986 */ /* 0x0001e8000c101506 */
[----:B------:R0:W-:Y:S02]  /*2a8c0*/  @P4 STG.E.U16 [R22.64], R24 ;  /* 0x0000001816004986 */ /* 0x0001e4000c101506 */
[----:B0-----:R-:W-:-:S04]  /*2a8d0*/  LEA R2, P6, R0, R20, 0x1 ;  /* 0x0000001400027211 */ /* 0x001fc800078c08ff */
[----:B------:R-:W-:-:S05]  /*2a8e0*/  LEA.HI.X.SX32 R3, R0, R21, 0x1, P6 ;  /* 0x0000001500037211 */ /* 0x000fca00030f0eff */
[----:B------:R0:W-:Y:S01]  /*2a8f0*/  @P3 STG.E.U16 [R2.64], R8 ;  /* 0x0000000802003986 */ /* 0x0001e2000c101506 */
[----:B--2---:R-:W-:-:S03]  /*2a900*/  ISETP.LT.AND P1, PT, R25, c[0x0][0x17c], !P0 ;  /* 0x00005f0019007a0c */ /* 0x004fc60004721270 */
[----:B------:R-:W2:Y:S04]  /*2a910*/  LDL.LU R25, [R1+0xe6c] ;  /* 0x000e6c0001197983 */ /* 0x000ea80000300800 */
[----:B------:R-:W2:Y:S01]  /*2a920*/  LDL.LU R24, [R1+0xe78] ;  /* 0x000e780001187983 */ /* 0x000ea20000300800 */
[----:B---3--:R-:W-:Y:S02]  /*2a930*/  ISETP.LT.AND P4, PT, R27, c[0x0][0x17c], !P0 ;  /* 0x00005f001b007a0c */ /* 0x008fe40004781270 */
[----:B----4-:R-:W-:Y:S01]  /*2a940*/  ISETP.LT.AND P3, PT, R26, c[0x0][0x17c], !P0 ;  /* 0x00005f001a007a0c */ /* 0x010fe20004761270 */
[----:B------:R-:W3:Y:S04]  /*2a950*/  LDL.LU R28, [R1+0xe74] ;  /* 0x000e7400011c7983 */ /* 0x000ee80000300800 */
[----:B------:R-:W4:Y:S04]  /*2a960*/  LDL.LU R27, [R1+0xe80] ;  /* 0x000e8000011b7983 */ /* 0x000f280000300800 */
[----:B------:R-:W3:Y:S01]  /*2a970*/  LDL.LU R26, [R1+0xe7c] ;  /* 0x000e7c00011a7983 */ /* 0x000ee20000300800 */
[----:B------:R-:W-:-:S04]  /*2a980*/  IADD3 R4, R0, c[0x0][0x198], RZ ;  /* 0x0000660000047a10 */ /* 0x000fc80007ffe0ff */
[CC--:B------:R-:W-:Y:S02]  /*2a990*/  LEA R22, P6, R4.reuse, R20.reuse, 0x1 ;  /* 0x0000001404167211 */ /* 0x0c0fe400078c08ff */
[C---:B------:R-:W-:Y:S02]  /*2a9a0*/  IADD3 R0, R4.reuse, c[0x0][0x198], RZ ;  /* 0x0000660004007a10 */ /* 0x040fe40007ffe0ff */
[-C--:B------:R-:W-:Y:S02]  /*2a9b0*/  LEA.HI.X.SX32 R23, R4, R21.reuse, 0x1, P6 ;  /* 0x0000001504177211 */ /* 0x080fe400030f0eff */
[----:B0-----:R-:W-:Y:S02]  /*2a9c0*/  PRMT R8, R8, 0x7632, R8 ;  /* 0x0000763208087816 */ /* 0x001fe40000000008 */
[C---:B------:R-:W-:Y:S02]  /*2a9d0*/  LEA R2, P6, R0.reuse, R20, 0x1 ;  /* 0x0000001400027211 */ /* 0x040fe400078c08ff */
[C---:B------:R-:W-:Y:S01]  /*2a9e0*/  IADD3 R4, R0.reuse, c[0x0][0x198], RZ ;  /* 0x0000660000047a10 */ /* 0x040fe20007ffe0ff */
[----:B------:R0:W-:Y:S01]  /*2a9f0*/  @P5 STG.E.U16 [R22.64], R8 ;  /* 0x0000000816005986 */ /* 0x0001e2000c101506 */
[----:B------:R-:W-:-:S02]  /*2aa00*/  LEA.HI.X.SX32 R3, R0, R21, 0x1, P6 ;  /* 0x0000001500037211 */ /* 0x000fc400030f0eff */
[----:B------:R-:W-:-:S03]  /*2aa10*/  IADD3 R0, R4, c[0x0][0x198], RZ ;  /* 0x0000660004007a10 */ /* 0x000fc60007ffe0ff */
[----:B------:R1:W-:Y:S01]  /*2aa20*/  @P2 STG.E.U16 [R2.64], R12 ;  /* 0x0000000c02002986 */ /* 0x0003e2000c101506 */
[----:B0-----:R-:W-:-:S04]  /*2aa30*/  LEA R22, P6, R4, R20, 0x1 ;  /* 0x0000001404167211 */ /* 0x001fc800078c08ff */
[-C--:B------:R-:W-:Y:S02]  /*2aa40*/  LEA.HI.X.SX32 R23, R4, R21.reuse, 0x1, P6 ;  /* 0x0000001504177211 */ /* 0x080fe400030f0eff */
[----:B-1----:R-:W-:Y:S02]  /*2aa50*/  PRMT R12, R12, 0x7632, R12 ;  /* 0x000076320c0c7816 */ /* 0x002fe4000000000c */
[C---:B------:R-:W-:Y:S02]  /*2aa60*/  LEA R2, P6, R0.reuse, R20, 0x1 ;  /* 0x0000001400027211 */ /* 0x040fe400078c08ff */
[C---:B------:R-:W-:Y:S01]  /*2aa70*/  IADD3 R4, R0.reuse, c[0x0][0x198], RZ ;  /* 0x0000660000047a10 */ /* 0x040fe20007ffe0ff */
[----:B------:R0:W-:Y:S01]  /*2aa80*/  @P1 STG.E.U16 [R22.64], R12 ;  /* 0x0000000c16001986 */ /* 0x0001e2000c101506 */
[----:B------:R-:W-:-:S05]  /*2aa90*/  LEA.HI.X.SX32 R3, R0, R21, 0x1, P6 ;  /* 0x0000001500037211 */ /* 0x000fca00030f0eff */
[----:B------:R1:W-:Y:S01]  /*2aaa0*/  @P4 STG.E.U16 [R2.64], R16 ;  /* 0x0000001002004986 */ /* 0x0003e2000c101506 */
[----:B0-----:R-:W-:-:S04]  /*2aab0*/  LEA R22, P6, R4, R20, 0x1 ;  /* 0x0000001404167211 */ /* 0x001fc800078c08ff */
[----:B------:R-:W-:Y:S02]  /*2aac0*/  LEA.HI.X.SX32 R23, R4, R21, 0x1, P6 ;  /* 0x0000001504177211 */ /* 0x000fe400030f0eff */
[----:B-1----:R-:W-:-:S05]  /*2aad0*/  PRMT R16, R16, 0x7632, R16 ;  /* 0x0000763210107816 */ /* 0x002fca0000000010 */
[----:B------:R0:W-:Y:S01]  /*2aae0*/  @P3 STG.E.U16 [R22.64], R16 ;  /* 0x0000001016003986 */ /* 0x0001e2000c101506 */
[----:B--2---:R-:W-:-:S03]  /*2aaf0*/  ISETP.LT.AND P5, PT, R25, c[0x0][0x17c], !P0 ;  /* 0x00005f0019007a0c */ /* 0x004fc600047a1270 */
[----:B------:R-:W2:Y:S01]  /*2ab00*/  LDL.LU R25, [R1+0xe8c] ;  /* 0x000e8c0001197983 */ /* 0x000ea20000300800 */
[----:B------:R-:W-:-:S03]  /*2ab10*/  ISETP.LT.AND P2, PT, R24, c[0x0][0x17c], !P0 ;  /* 0x00005f0018007a0c */ /* 0x000fc60004741270 */
[----:B------:R-:W2:Y:S04]  /*2ab20*/  LDL.LU R24, [R1+0xe88] ;  /* 0x000e880001187983 */ /* 0x000ea80000300800 */
[----:B------:R-:W2:Y:S04]  /*2ab30*/  LDL.LU R8, [R1+0xe98] ;  /* 0x000e980001087983 */ /* 0x000ea80000300800 */
[----:B------:R-:W2:Y:S01]  /*2ab40*/  LDL.LU R12, [R1+0xe94] ;  /* 0x000e9400010c7983 */ /* 0x000ea20000300800 */
[----:B---3--:R-:W-:-:S03]  /*2ab50*/  ISETP.LT.AND P3, PT, R26, c[0x0][0x17c], !P0 ;  /* 0x00005f001a007a0c */ /* 0x008fc60004761270 */
[----:B------:R-:W3:Y:S04]  /*2ab60*/  LDL.LU R26, [R1+0xea4] ;  /* 0x000ea400011a7983 */ /* 0x000ee80000300800 */
[----:B0-----:R-:W3:Y:S01]  /*2ab70*/  LDL.LU R16, [R1+0xea0] ;  /* 0x000ea00001107983 */ /* 0x001ee20000300800 */
[----:B------:R-:W-:-:S04]  /*2ab80*/  IADD3 R0, R4, c[0x0][0x198], RZ ;  /* 0x0000660004007a10 */ /* 0x000fc80007ffe0ff */
[CC--:B------:R-:W-:Y:S02]  /*2ab90*/  LEA R2, P6, R0.reuse, R20.reuse, 0x1 ;  /* 0x0000001400027211 */ /* 0x0c0fe400078c08ff */
[C---:B------:R-:W-:Y:S02]  /*2aba0*/  IADD3 R4, R0.reuse, c[0x0][0x198], RZ ;  /* 0x0000660000047a10 */ /* 0x040fe40007ffe0ff */
[-C--:B------:R-:W-:Y:S02]  /*2abb0*/  LEA.HI.X.SX32 R3, R0, R21.reuse, 0x1, P6 ;  /* 0x0000001500037211 */ /* 0x080fe400030f0eff */
[----:B------:R-:W-:Y:S02]  /*2abc0*/  LEA R22, P6, R4, R20, 0x1 ;  /* 0x0000001404167211 */ /* 0x000fe400078c08ff */
[----:B------:R-:W-:Y:S02]  /*2abd0*/  ISETP.LT.AND P1, PT, R28, c[0x0][0x17c], !P0 ;  /* 0x00005f001c007a0c */ /* 0x000fe40004721270 */
[C---:B------:R-:W-:Y:S01]  /*2abe0*/  IADD3 R0, R4.reuse, c[0x0][0x198], RZ ;  /* 0x0000660004007a10 */ /* 0x040fe20007ffe0ff */
[----:B------:R0:W-:Y:S01]  /*2abf0*/  @P5 STG.E.U16 [R2.64], R5 ;  /* 0x0000000502005986 */ /* 0x0001e2000c101506 */
[----:B------:R-:W-:-:S02]  /*2ac00*/  LEA.HI.X.SX32 R23, R4, R21, 0x1, P6 ;  /* 0x0000001504177211 */ /* 0x000fc400030f0eff */
[----:B------:R-:W-:Y:S02]  /*2ac10*/  PRMT R4, R5, 0x7632, R4 ;  /* 0x0000763205047816 */ /* 0x000fe40000000004 */
[----:B----4-:R-:W-:Y:S02]  /*2ac20*/  ISETP.LT.AND P4, PT, R27, c[0x0][0x17c], !P0 ;  /* 0x00005f001b007a0c */ /* 0x010fe40004781270 */
[C---:B0-----:R-:W-:Y:S02]  /*2ac30*/  LEA R2, P6, R0.reuse, R20, 0x1 ;  /* 0x0000001400027211 */ /* 0x041fe400078c08ff */
[C---:B------:R-:W-:Y:S01]  /*2ac40*/  IADD3 R5, R0.reuse, c[0x0][0x198], RZ ;  /* 0x0000660000057a10 */ /* 0x040fe20007ffe0ff */
[----:B------:R0:W-:Y:S01]  /*2ac50*/  @P2 STG.E.U16 [R22.64], R4 ;  /* 0x0000000416002986 */ /* 0x0001e2000c101506 */
[----:B------:R-:W-:Y:S02]  /*2ac60*/  LEA.HI.X.SX32 R3, R0, R21, 0x1, P6 ;  /* 0x0000001500037211 */ /* 0x000fe400030f0eff */
[----:B------:R-:W-:-:S03]  /*2ac70*/  IADD3 R0, R5, c[0x0][0x198], RZ ;  /* 0x0000660005007a10 */ /* 0x000fc60007ffe0ff */
[----:B------:R1:W-:Y:S01]  /*2ac80*/  @P1 STG.E.U16 [R2.64], R9 ;  /* 0x0000000902001986 */ /* 0x0003e2000c101506 */
[----:B0-----:R-:W-:-:S04]  /*2ac90*/  LEA R4, P6, R5, R20, 0x1 ;  /* 0x0000001405047211 */ /* 0x001fc800078c08ff */
[----:B------:R-:W-:Y:S02]  /*2aca0*/  LEA.HI.X.SX32 R5, R5, R21, 0x1, P6 ;  /* 0x0000001505057211 */ /* 0x000fe400030f0eff */
[----:B-1----:R-:W-:Y:S02]  /*2acb0*/  PRMT R9, R9, 0x7632, R9 ;  /* 0x0000763209097816 */ /* 0x002fe40000000009 */
[----:B------:R-:W-:-:S03]  /*2acc0*/  LEA R2, P6, R0, R20, 0x1 ;  /* 0x0000001400027211 */ /* 0x000fc600078c08ff */
[----:B------:R-:W-:Y:S01]  /*2acd0*/  @P4 STG.E.U16 [R4.64], R9 ;  /* 0x0000000904004986 */ /* 0x000fe2000c101506 */
[----:B------:R-:W-:-:S05]  /*2ace0*/  LEA.HI.X.SX32 R3, R0, R21, 0x1, P6 ;  /* 0x0000001500037211 */ /* 0x000fca00030f0eff */
[----:B------:R0:W-:Y:S02]  /*2acf0*/  @P3 STG.E.U16 [R2.64], R13 ;  /* 0x0000000d02003986 */ /* 0x0001e4000c101506 */
[----:B0-----:R-:W-:Y:S02]  /*2ad00*/  PRMT R13, R13, 0x7632, R13 ;  /* 0x000076320d0d7816 */ /* 0x001fe4000000000d */
[----:B--2---:R-:W-:Y:S02]  /*2ad10*/  ISETP.LT.AND P5, PT, R25, c[0x0][0x17c], !P0 ;  /* 0x00005f0019007a0c */ /* 0x004fe400047a1270 */
[----:B------:R-:W2:Y:S01]  /*2ad20*/  LDL.LU R25, [R1+0xeb0] ;  /* 0x000eb00001197983 */ /* 0x000ea20000300800 */
[----:B------:R-:W-:-:S03]  /*2ad30*/  ISETP.LT.AND P2, PT, R24, c[0x0][0x17c], !P0 ;  /* 0x00005f0018007a0c */ /* 0x000fc60004741270 */
[----:B------:R-:W4:Y:S01]  /*2ad40*/  LDL.LU R24, [R1+0xeac] ;  /* 0x000eac0001187983 */ /* 0x000f220000300800 */
[----:B------:R-:W-:-:S03]  /*2ad50*/  ISETP.LT.AND P1, PT, R8, c[0x0][0x17c], !P0 ;  /* 0x00005f0008007a0c */ /* 0x000fc60004721270 */
[----:B------:R-:W2:Y:S01]  /*2ad60*/  LDL.LU R23, [R1+0xeb8] ;  /* 0x000eb80001177983 */ /* 0x000ea20000300800 */
[----:B------:R-:W-:-:S03]  /*2ad70*/  ISETP.LT.AND P4, PT, R12, c[0x0][0x17c], !P0 ;  /* 0x00005f000c007a0c */ /* 0x000fc60004781270 */
[----:B------:R-:W2:Y:S01]  /*2ad80*/  LDL.LU R12, [R1+0xeb4] ;  /* 0x000eb400010c7983 */ /* 0x000ea20000300800 */
[----:B------:R-:W-:-:S04]  /*2ad90*/  IADD3 R8, R0, c[0x0][0x198], RZ ;  /* 0x0000660000087a10 */ /* 0x000fc80007ffe0ff */
[----:B------:R-:W-:-:S04]  /*2ada0*/  LEA R4, P6, R8, R20, 0x1 ;  /* 0x0000001408047211 */ /* 0x000fc800078c08ff */
[----:B------:R-:W-:-:S05]  /*2adb0*/  LEA.HI.X.SX32 R5, R8, R21, 0x1, P6 ;  /* 0x0000001508057211 */ /* 0x000fca00030f0eff */
[----:B------:R0:W-:Y:S01]  /*2adc0*/  @P5 STG.E.U16 [R4.64], R13 ;  /* 0x0000000d04005986 */ /* 0x0001e2000c101506 */
[----:B---3--:R-:W-:-:S03]  /*2add0*/  ISETP.LT.AND P5, PT, R16, c[0x0][0x17c], !P0 ;  /* 0x00005f0010007a0c */ /* 0x008fc600047a1270 */
[----:B------:R-:W3:Y:S04]  /*2ade0*/  LDL.LU R16, [R1+0xec0] ;  /* 0x000ec00001107983 */ /* 0x000ee80000300800 */
[----:B------:R-:W3:Y:S01]  /*2adf0*/  LDL.LU R22, [R1+0xebc] ;  /* 0x000ebc0001167983 */ /* 0x000ee20000300800 */
[----:B------:R-:W-:-:S04]  /*2ae00*/  IADD3 R0, R8, c[0x0][0x198], RZ ;  /* 0x0000660008007a10 */ /* 0x000fc80007ffe0ff */
[CC--:B------:R-:W-:Y:S02]  /*2ae10*/  LEA R2, P6, R0.reuse, R20.reuse, 0x1 ;  /* 0x0000001400027211 */ /* 0x0c0fe400078c08ff */
[C---:B------:R-:W-:Y:S02]  /*2ae20*/  IADD3 R8, R0.reuse, c[0x0][0x198], RZ ;  /* 0x0000660000087a10 */ /* 0x040fe40007ffe0ff */
[-C--:B------:R-:W-:Y:S02]  /*2ae30*/  LEA.HI.X.SX32 R3, R0, R21.reuse, 0x1, P6 ;  /* 0x0000001500037211 */ /* 0x080fe400030f0eff */
[C---:B0-----:R-:W-:Y:S02]  /*2ae40*/  LEA R4, P6, R8.reuse, R20, 0x1 ;  /* 0x0000001408047211 */ /* 0x041fe400078c08ff */
[C---:B------:R-:W-:Y:S01]  /*2ae50*/  IADD3 R0, R8.reuse, c[0x0][0x198], RZ ;  /* 0x0000660008007a10 */ /* 0x040fe20007ffe0ff */
[----:B------:R0:W-:Y:S01]  /*2ae60*/  @P2 STG.E.U16 [R2.64], R17 ;  /* 0x0000001102002986 */ /* 0x0001e2000c101506 */
[----:B------:R-:W-:-:S02]  /*2ae70*/  LEA.HI.X.SX32 R5, R8, R21, 0x1, P6 ;  /* 0x0000001508057211 */ /* 0x000fc400030f0eff */
[----:B------:R-:W-:Y:S02]  /*2ae80*/  ISETP.LT.AND P3, PT, R26, c[0x0][0x17c], !P0 ;  /* 0x00005f001a007a0c */ /* 0x000fe40004761270 */
[C---:B------:R-:W-:Y:S02]  /*2ae90*/  IADD3 R8, R0.reuse, c[0x0][0x198], RZ ;  /* 0x0000660000087a10 */ /* 0x040fe40007ffe0ff */
[----:B0-----:R-:W-:Y:S02]  /*2aea0*/  PRMT R17, R17, 0x7632, R17 ;  /* 0x0000763211117816 */ /* 0x001fe40000000011 */
[----:B------:R-:W-:-:S03]  /*2aeb0*/  LEA R2, P6, R0, R20, 0x1 ;  /* 0x0000001400027211 */ /* 0x000fc600078c08ff */
[----:B------:R0:W-:Y:S01]  /*2aec0*/  @P1 STG.E.U16 [R4.64], R17 ;  /* 0x0000001104001986 */ /* 0x0001e2000c101506 */
[-C--:B------:R-:W-:Y:S02]  /*2aed0*/  LEA.HI.X.SX32 R3, R0, R21.reuse, 0x1, P6 ;  /* 0x0000001500037211 */ /* 0x080fe400030f0eff */
[----:B------:R-:W-:Y:S02]  /*2aee0*/  PRMT R9, R6, 0x7632, R9 ;  /* 0x0000763206097816 */ /* 0x000fe40000000009 */
[C---:B0-----:R-:W-:Y:S01]  /*2aef0*/  LEA R4, P6, R8.reuse, R20, 0x1 ;  /* 0x0000001408047211 */ /* 0x041fe200078c08ff */
[----:B------:R-:W3:Y:S03]  /*2af00*/  LDL.LU R17, [R1+0xec4] ;  /* 0x000ec40001117983 */ /* 0x000ee60000300800 */
[C---:B------:R-:W-:Y:S01]  /*2af10*/  LEA.HI.X.SX32 R5, R8.reuse, R21, 0x1, P6 ;  /* 0x0000001508057211 */ /* 0x040fe200030f0eff */
[----:B------:R0:W-:Y:S01]  /*2af20*/  @P4 STG.E.U16 [R2.64], R6 ;  /* 0x0000000602004986 */ /* 0x0001e2000c101506 */
[----:B------:R-:W-:-:S03]  /*2af30*/  IADD3 R0, R8, c[0x0][0x198], RZ ;  /* 0x0000660008007a10 */ /* 0x000fc60007ffe0ff */
[----:B------:R1:W-:Y:S04]  /*2af40*/  @P3 STG.E.U16 [R4.64], R9 ;  /* 0x0000000904003986 */ /* 0x0003e8000c101506 */
[----:B------:R-:W3:Y:S01]  /*2af50*/  LDL.LU R13, [R1+0xea8] ;  /* 0x000ea800010d7983 */ /* 0x000ee20000300800 */
[C---:B------:R-:W-:Y:S02]  /*2af60*/  IADD3 R8, R0.reuse, c[0x0][0x198], RZ ;  /* 0x0000660000087a10 */ /* 0x040fe40007ffe0ff */
[----:B0-----:R-:W-:-:S04]  /*2af70*/  LEA R2, P6, R0, R20, 0x1 ;  /* 0x0000001400027211 */ /* 0x001fc800078c08ff */
[----:B------:R-:W-:Y:S02]  /*2af80*/  LEA.HI.X.SX32 R3, R0, R21, 0x1, P6 ;  /* 0x0000001500037211 */ /* 0x000fe400030f0eff */
[----:B-1----:R-:W-:-:S04]  /*2af90*/  LEA R4, P6, R8, R20, 0x1 ;  /* 0x0000001408047211 */ /* 0x002fc800078c08ff */
[C---:B------:R-:W-:Y:S02]  /*2afa0*/  LEA.HI.X.SX32 R5, R8.reuse, R21, 0x1, P6 ;  /* 0x0000001508057211 */ /* 0x040fe400030f0eff */
[----:B------:R-:W-:Y:S02]  /*2afb0*/  IADD3 R0, R8, c[0x0][0x198], RZ ;  /* 0x0000660008007a10 */ /* 0x000fe40007ffe0ff */
[----:B------:R-:W-:Y:S01]  /*2afc0*/  PRMT R8, R10, 0x7632, R8 ;  /* 0x000076320a087816 */ /* 0x000fe20000000008 */
[----:B------:R0:W-:Y:S01]  /*2afd0*/  @P5 STG.E.U16 [R2.64], R10 ;  /* 0x0000000a02005986 */ /* 0x0001e2000c101506 */
[----:B--2---:R-:W-:-:S03]  /*2afe0*/  ISETP.LT.AND P3, PT, R12, c[0x0][0x17c], !P0 ;  /* 0x00005f000c007a0c */ /* 0x004fc60004761270 */
[----:B------:R-:W2:Y:S01]  /*2aff0*/  LDL.LU R12, [R1+0xe9c] ;  /* 0x000e9c00010c7983 */ /* 0x000ea20000300800 */
[----:B------:R-:W-:Y:S02]  /*2b000*/  ISETP.LT.AND P2, PT, R25, c[0x0][0x17c], !P0 ;  /* 0x00005f0019007a0c */ /* 0x000fe40004741270 */
[----:B----4-:R-:W-:Y:S02]  /*2b010*/  ISETP.LT.AND P1, PT, R24, c[0x0][0x17c], !P0 ;  /* 0x00005f0018007a0c */ /* 0x010fe40004721270 */
[----:B------:R-:W-:Y:S02]  /*2b020*/  ISETP.LT.AND P4, PT, R23, c[0x0][0x17c], !P0 ;  /* 0x00005f0017007a0c */ /* 0x000fe40004781270 */
[----:B---3--:R-:W-:Y:S02]  /*2b030*/  ISETP.LT.AND P6, PT, R16, c[0x0][0x17c], !P0 ;  /* 0x00005f0010007a0c */ /* 0x008fe400047c1270 */
[----:B------:R-:W3:Y:S05]  /*2b040*/  LDL.LU R16, [R1+0xe90] ;  /* 0x000e900001107983 */ /* 0x000eea0000300800 */
[----:B------:R1:W-:Y:S01]  /*2b050*/  @P2 STG.E.U16 [R4.64], R8 ;  /* 0x0000000804002986 */ /* 0x0003e2000c101506 */
[----:B------:R-:W-:-:S03]  /*2b060*/  ISETP.LT.AND P2, PT, R22, c[0x0][0x17c], !P0 ;  /* 0x00005f0016007a0c */ /* 0x000fc60004741270 */
[----:B------:R-:W4:Y:S04]  /*2b070*/  LDL.LU R24, [R1+0xe84] ;  /* 0x000e840001187983 */ /* 0x000f280000300800 */
[----:B------:R-:W4:Y:S04]  /*2b080*/  LDL.LU R23, [R1+0xe60] ;  /* 0x000e600001177983 */ /* 0x000f280000300800 */
[----:B------:R-:W4:Y:S01]  /*2b090*/  LDL.LU R22, [R1+0xe4c] ;  /* 0x000e4c0001167983 */ /* 0x000f220000300800 */
[C---:B0-----:R-:W-:Y:S02]  /*2b0a0*/  LEA R2, P5, R0.reuse, R20, 0x1 ;  /* 0x0000001400027211 */ /* 0x041fe400078a08ff */
[----:B------:R-:W-:-:S02]  /*2b0b0*/  IADD3 R6, R0, c[0x0][0x198], RZ ;  /* 0x0000660000067a10 */ /* 0x000fc40007ffe0ff */
[-C--:B------:R-:W-:Y:S02]  /*2b0c0*/  LEA.HI.X.SX32 R3, R0, R21.reuse, 0x1, P5 ;  /* 0x0000001500037211 */ /* 0x080fe400028f0eff */
[C---:B-1----:R-:W-:Y:S02]  /*2b0d0*/  LEA R4, P5, R6.reuse, R20, 0x1 ;  /* 0x0000001406047211 */ /* 0x042fe400078a08ff */
[C---:B------:R-:W-:Y:S01]  /*2b0e0*/  IADD3 R0, R6.reuse, c[0x0][0x198], RZ ;  /* 0x0000660006007a10 */ /* 0x040fe20007ffe0ff */
[----:B------:R0:W-:Y:S01]  /*2b0f0*/  @P1 STG.E.U16 [R2.64], R14 ;  /* 0x0000000e02001986 */ /* 0x0001e2000c101506 */
[----:B------:R-:W-:Y:S02]  /*2b100*/  LEA.HI.X.SX32 R5, R6, R21, 0x1, P5 ;  /* 0x0000001506057211 */ /* 0x000fe400028f0eff */
[----:B------:R-:W-:Y:S02]  /*2b110*/  PRMT R9, R14, 0x7632, R9 ;  /* 0x000076320e097816 */ /* 0x000fe40000000009 */
[----:B------:R-:W-:-:S02]  /*2b120*/  IADD3 R6, R0, c[0x0][0x198], RZ ;  /* 0x0000660000067a10 */ /* 0x000fc40007ffe0ff */
[-C--:B0-----:R-:W-:Y:S01]  /*2b130*/  LEA R2, P5, R0, R20.reuse, 0x1 ;  /* 0x0000001400027211 */ /* 0x081fe200078a08ff */
[----:B------:R0:W-:Y:S01]  /*2b140*/  @P4 STG.E.U16 [R4.64], R9 ;  /* 0x0000000904004986 */ /* 0x0001e2000c101506 */
[----:B------:R-:W-:Y:S02]  /*2b150*/  LEA R8, P4, R6, R20, 0x1 ;  /* 0x0000001406087211 */ /* 0x000fe400078808ff */
[----:B------:R-:W-:Y:S02]  /*2b160*/  LEA.HI.X.SX32 R3, R0, R21, 0x1, P5 ;  /* 0x0000001500037211 */ /* 0x000fe400028f0eff */
[----:B------:R-:W-:-:S03]  /*2b170*/  IADD3 R0, R6, c[0x0][0x198], RZ ;  /* 0x0000660006007a10 */ /* 0x000fc60007ffe0ff */
[----:B------:R1:W-:Y:S01]  /*2b180*/  @P3 STG.E.U16 [R2.64], R18 ;  /* 0x0000001202003986 */ /* 0x0003e2000c101506 */
[----:B------:R-:W-:Y:S02]  /*2b190*/  ISETP.LT.AND P1, PT, R17, c[0x0][0x17c], !P0 ;  /* 0x00005f0011007a0c */ /* 0x000fe40004721270 */
[----:B0-----:R-:W-:Y:S02]  /*2b1a0*/  LEA.HI.X.SX32 R9, R6, R21, 0x1, P4 ;  /* 0x0000001506097211 */ /* 0x001fe400020f0eff */
[----:B------:R-:W-:Y:S02]  /*2b1b0*/  IADD3 R6, R0, c[0x0][0x198], RZ ;  /* 0x0000660000067a10 */ /* 0x000fe40007ffe0ff */
[----:B-1----:R-:W-:Y:S02]  /*2b1c0*/  PRMT R3, R18, 0x7632, R3 ;  /* 0x0000763212037816 */ /* 0x002fe40000000003 */
[----:B------:R-:W-:-:S03]  /*2b1d0*/  IADD3 R10, R6, c[0x0][0x198], RZ ;  /* 0x00006600060a7a10 */ /* 0x000fc60007ffe0ff */
[----:B------:R0:W-:Y:S01]  /*2b1e0*/  @P6 STG.E.U16 [R8.64], R3 ;  /* 0x0000000308006986 */ /* 0x0001e2000c101506 */
[CC--:B------:R-:W-:Y:S02]  /*2b1f0*/  LEA R4, P6, R6.reuse, R20.reuse, 0x1 ;  /* 0x0000001406047211 */ /* 0x0c0fe400078c08ff */
[----:B------:R-:W-:Y:S02]  /*2b200*/  ISETP.LT.AND P5, PT, R13, c[0x0][0x17c], !P0 ;  /* 0x00005f000d007a0c */ /* 0x000fe400047a1270 */
[----:B------:R-:W-:Y:S02]  /*2b210*/  LEA.HI.X.SX32 R5, R6, R21, 0x1, P6 ;  /* 0x0000001506057211 */ /* 0x000fe400030f0eff */
[----:B0-----:R-:W-:Y:S02]  /*2b220*/  PRMT R9, R7, 0x7632, R9 ;  /* 0x0000763207097816 */ /* 0x001fe40000000009 */
[----:B--2---:R-:W-:Y:S02]  /*2b230*/  ISETP.LT.AND P4, PT, R12, c[0x0][0x17c], !P0 ;  /* 0x00005f000c007a0c */ /* 0x004fe40004781270 */
[----:B------:R-:W-:-:S04]  /*2b240*/  LEA R12, P3, R0, R20, 0x1 ;  /* 0x00000014000c7211 */ /* 0x000fc800078608ff */
[----:B------:R-:W-:Y:S02]  /*2b250*/  LEA.HI.X.SX32 R13, R0, R21, 0x1, P3 ;  /* 0x00000015000d7211 */ /* 0x000fe400018f0eff */
[----:B------:R-:W-:-:S03]  /*2b260*/  IADD3 R0, R10, c[0x0][0x198], RZ ;  /* 0x000066000a007a10 */ /* 0x000fc60007ffe0ff */
[----:B------:R-:W-:Y:S01]  /*2b270*/  @P2 STG.E.U16 [R12.64], R7 ;  /* 0x000000070c002986 */ /* 0x000fe2000c101506 */
[----:B------:R-:W-:-:S03]  /*2b280*/  IADD3 R6, R0, c[0x0][0x198], RZ ;  /* 0x0000660000067a10 */ /* 0x000fc60007ffe0ff */
[----:B------:R0:W-:Y:S01]  /*2b290*/  @P1 STG.E.U16 [R4.64], R9 ;  /* 0x0000000904001986 */ /* 0x0001e2000c101506 */
[-C--:B------:R-:W-:Y:S02]  /*2b2a0*/  LEA R2, P1, R10, R20.reuse, 0x1 ;  /* 0x000000140a027211 */ /* 0x080fe400078208ff */
[----:B------:R-:W-:Y:S02]  /*2b2b0*/  IADD3 R14, R6, c[0x0][0x198], RZ ;  /* 0x00006600060e7a10 */ /* 0x000fe40007ffe0ff */
[----:B---3--:R-:W-:Y:S02]  /*2b2c0*/  ISETP.LT.AND P3, PT, R16, c[0x0][0x17c], !P0 ;  /* 0x00005f0010007a0c */ /* 0x008fe40004761270 */
[-C--:B------:R-:W-:Y:S02]  /*2b2d0*/  LEA R16, P6, R6, R20.reuse, 0x1 ;  /* 0x0000001406107211 */ /* 0x080fe400078c08ff */
[----:B------:R-:W-:Y:S02]  /*2b2e0*/  LEA.HI.X.SX32 R3, R10, R21, 0x1, P1 ;  /* 0x000000150a037211 */ /* 0x000fe400008f0eff */
[----:B------:R-:W-:-:S02]  /*2b2f0*/  LEA R8, P2, R0, R20, 0x1 ;  /* 0x0000001400087211 */ /* 0x000fc400078408ff */
[----:B------:R-:W-:Y:S02]  /*2b300*/  IADD3 R10, R14, c[0x0][0x198], RZ ;  /* 0x000066000e0a7a10 */ /* 0x000fe40007ffe0ff */
[-C--:B------:R-:W-:Y:S02]  /*2b310*/  LEA.HI.X.SX32 R17, R6, R21.reuse, 0x1, P6 ;  /* 0x0000001506117211 */ /* 0x080fe400030f0eff */
[----:B0-----:R-:W-:Y:S02]  /*2b320*/  LEA.HI.X.SX32 R9, R0, R21, 0x1, P2 ;  /* 0x0000001500097211 */ /* 0x001fe400010f0eff */
[-C--:B------:R-:W-:Y:S02]  /*2b330*/  LEA R6, P6, R14, R20.reuse, 0x1 ;  /* 0x000000140e067211 */ /* 0x080fe400078c08ff */
[C---:B------:R-:W-:Y:S02]  /*2b340*/  LEA R4, P1, R10.reuse, R20, 0x1 ;  /* 0x000000140a047211 */ /* 0x040fe400078208ff */
[----:B------:R-:W-:-:S02]  /*2b350*/  IADD3 R0, R10, c[0x0][0x198], RZ ;  /* 0x000066000a007a10 */ /* 0x000fc40007ffe0ff */
[----:B----4-:R-:W-:Y:S02]  /*2b360*/  ISETP.LT.AND P2, PT, R24, c[0x0][0x17c], !P0 ;  /* 0x00005f0018007a0c */ /* 0x010fe40004741270 */
[-C--:B------:R-:W-:Y:S02]  /*2b370*/  LEA.HI.X.SX32 R7, R14, R21.reuse, 0x1, P6 ;  /* 0x000000150e077211 */ /* 0x080fe400030f0eff */
[----:B------:R-:W-:Y:S02]  /*2b380*/  LEA.HI.X.SX32 R5, R10, R21, 0x1, P1 ;  /* 0x000000150a057211 */ /* 0x000fe400008f0eff */
[----:B------:R-:W-:Y:S02]  /*2b390*/  LEA R20, P6, R0, R20, 0x1 ;  /* 0x0000001400147211 */ /* 0x000fe400078c08ff */
[----:B------:R-:W-:Y:S02]  /*2b3a0*/  ISETP.LT.AND P1, PT, R23, c[0x0][0x17c], !P0 ;  /* 0x00005f0017007a0c */ /* 0x000fe40004721270 */
[----:B------:R-:W-:-:S02]  /*2b3b0*/  ISETP.LT.AND P0, PT, R22, c[0x0][0x17c], !P0 ;  /* 0x00005f0016007a0c */ /* 0x000fc40004701270 */
[----:B------:R-:W-:Y:S01]  /*2b3c0*/  LEA.HI.X.SX32 R21, R0, R21, 0x1, P6 ;  /* 0x0000001500157211 */ /* 0x000fe200030f0eff */
[----:B------:R0:W-:Y:S01]  /*2b3d0*/  @P5 STG.E.U16 [R2.64], R11 ;  /* 0x0000000b02005986 */ /* 0x0001e2000c101506 */
[----:B------:R-:W-:-:S05]  /*2b3e0*/  PRMT R0, R11, 0x7632, R0 ;  /* 0x000076320b007816 */ /* 0x000fca0000000000 */
[----:B------:R1:W-:Y:S01]  /*2b3f0*/  @P4 STG.E.U16 [R8.64], R0 ;  /* 0x0000000008004986 */ /* 0x0003e2000c101506 */
[----:B0-----:R-:W-:-:S03]  /*2b400*/  PRMT R3, R15, 0x7632, R3 ;  /* 0x000076320f037816 */ /* 0x001fc60000000003 */
[----:B------:R1:W-:Y:S04]  /*2b410*/  @P3 STG.E.U16 [R16.64], R15 ;  /* 0x0000000f10003986 */ /* 0x0003e8000c101506 */
[----:B------:R1:W-:Y:S04]  /*2b420*/  @P2 STG.E.U16 [R6.64], R3 ;  /* 0x0000000306002986 */ /* 0x0003e8000c101506 */
[----:B------:R1:W-:Y:S01]  /*2b430*/  @P1 STG.E.U16 [R4.64], R19 ;  /* 0x0000001304001986 */ /* 0x0003e2000c101506 */
[----:B------:R-:W-:Y:S05]  /*2b440*/  @!P0 EXIT ;  /* 0x000000000000894d */ /* 0x000fea0003800000 */
[----:B------:R-:W-:-:S05]  /*2b450*/  PRMT R10, R19, 0x7632, R10 ;  /* 0x00007632130a7816 */ /* 0x000fca000000000a */
[----:B------:R-:W-:Y:S01]  /*2b460*/  STG.E.U16 [R20.64], R10 ;  /* 0x0000000a14007986 */ /* 0x000fe2000c101506 */
[----:B------:R-:W-:Y:S05]  /*2b470*/  EXIT ;  /* 0x000000000000794d */ /* 0x000fea0003800000 */
.L_x_3:
[----:B------:R-:W-:-:S00]  /*2b480*/  BRA `(.L_x_3) ;  /* 0xfffffff000007947 */ /* 0x000fc0000383ffff */
[----:B------:R-:W-:-:S00]  /*2b490*/  NOP ;  /* 0x0000000000007918 */ /* 0x000fc00000000000 */
        /* <DEDUP_REMOVED lines=14> */
.L_x_4:


//--------------------- .nv.shared.matmul_kernel  --------------------------
	.section	.nv.shared.matmul_kernel,"aw",@nobits
	.sectionflags	@""
	.align	16
